	.target	sm_90a

	.elftype	@"ET_EXEC"


//--------------------- .note.nv.tkinfo           --------------------------
	.section	.note.nv.tkinfo,"",@"SHT_NOTE"
	.sectionflags	@"SHF_NOTE_NV_TKINFO"
	.tkinfo
        /*0018*/ 	.word	0x00000002
        /*0030*/ 	.string	""
        /*0030*/ 	.string	"ptxas"
        /*0030*/ 	.string	"Cuda compilation tools, release 13.0, V13.0.88"
        /*0030*/ 	.string	"Build cuda_13.0.r13.0/compiler.36424714_0"
        /*0030*/ 	.string	"-arch sm_90a -m 64 "



//--------------------- .note.nv.cuinfo           --------------------------
	.section	.note.nv.cuinfo,"",@"SHT_NOTE"
	.sectionflags	@"SHF_NOTE_NV_CUINFO"
        /*0018*/ 	.short	0x0002
        /*001a*/ 	.short	0x005a
        /*001c*/ 	.short	0x0082
	.zero		2


//--------------------- .nv.info                  --------------------------
	.section	.nv.info,"",@"SHT_CUDA_INFO"
	.align	4


	//----- nvinfo : EIATTR_REGCOUNT
	.align		4
        /*0000*/ 	.byte	0x04, 0x2f
        /*0002*/ 	.short	(.L_16 - .L_15)
	.align		4
.L_15:
        /*0004*/ 	.word	index@(_ZN7cutlass13device_kernelINS_4gemm6kernel13GemmUniversalIN4cute5tupleIJiiiiEEENS1_10collective13CollectiveMmaINS1_37MainloopSm90TmaGmmaWarpSpecializedFP8ILi6ENS5_IJNS4_1CILi1EEESB_SB_EEENS1_35KernelTmaWarpSpecializedCooperativeEEENS5_IJNSA_ILi256EEESF_NSA_ILi64EEEEEENS_12float_e4m3_tENS5_IJlSB_lEEESI_SJ_NS4_8TiledMMAINS4_8MMA_AtomIJNS4_4SM904GMMA31MMA_64x256x32_F32E4M3E4M3_SS_TNILNSN_7ScaleInE1ELSP_1EEEEEENS4_6LayoutINS5_IJNSA_ILi2EEESB_SB_EEENS5_IJSB_NSA_ILi0EEESV_EEEEENS5_IJNS4_10UnderscoreESY_SY_EEEEENS4_13SM90_TMA_LOADENS4_14ComposedLayoutINS4_7SwizzleILi2ELi4ELi3EEENS4_18smem_ptr_flag_bitsILi8EEENSS_INS5_IJNSA_ILi8EEESG_EEENS5_IJSG_SB_EEEEEEEvNS4_8identityES11_S1B_vS1C_EENS_8epilogue10collective18CollectiveEpilogueINS1E_22Sm90TmaWarpSpecializedILi4ELi2ELi16ELb0ELb0EEEJSH_NS5_IJNSA_ILi128EEENSA_ILi32EEEEEESI_SJ_SI_SJ_NS1E_6fusion15FusionCallbacksIS1I_NS1M_17LinCombPerRowBiasISI_fSI_SI_fLi16ELNS_15FloatRoundStyleE2EEESH_S1L_JEEES11_NS12_INS13_ILi1ELi4ELi3EEES16_NSS_INS5_IJS17_S1K_EEENS5_IJS1K_SB_EEEEEEENS4_39AutoVectorizingCopyWithAssumedAlignmentILi128EEENS4_14SM90_TMA_STOREES1W_S1Y_NS4_9Copy_AtomIJNS4_17SM90_U32x4_STSM_NENS_6half_tEEEEvEEEvvEEEEvNT_6ParamsE)
        /*0008*/ 	.word	0x000000a8


	//----- nvinfo : EIATTR_FRAME_SIZE
	.align		4
.L_16:
        /*000c*/ 	.byte	0x04, 0x11
        /*000e*/ 	.short	(.L_18 - .L_17)
	.align		4
.L_17:
        /*0010*/ 	.word	index@(_ZN7cutlass13device_kernelINS_4gemm6kernel13GemmUniversalIN4cute5tupleIJiiiiEEENS1_10collective13CollectiveMmaINS1_37MainloopSm90TmaGmmaWarpSpecializedFP8ILi6ENS5_IJNS4_1CILi1EEESB_SB_EEENS1_35KernelTmaWarpSpecializedCooperativeEEENS5_IJNSA_ILi256EEESF_NSA_ILi64EEEEEENS_12float_e4m3_tENS5_IJlSB_lEEESI_SJ_NS4_8TiledMMAINS4_8MMA_AtomIJNS4_4SM904GMMA31MMA_64x256x32_F32E4M3E4M3_SS_TNILNSN_7ScaleInE1ELSP_1EEEEEENS4_6LayoutINS5_IJNSA_ILi2EEESB_SB_EEENS5_IJSB_NSA_ILi0EEESV_EEEEENS5_IJNS4_10UnderscoreESY_SY_EEEEENS4_13SM90_TMA_LOADENS4_14ComposedLayoutINS4_7SwizzleILi2ELi4ELi3EEENS4_18smem_ptr_flag_bitsILi8EEENSS_INS5_IJNSA_ILi8EEESG_EEENS5_IJSG_SB_EEEEEEEvNS4_8identityES11_S1B_vS1C_EENS_8epilogue10collective18CollectiveEpilogueINS1E_22Sm90TmaWarpSpecializedILi4ELi2ELi16ELb0ELb0EEEJSH_NS5_IJNSA_ILi128EEENSA_ILi32EEEEEESI_SJ_SI_SJ_NS1E_6fusion15FusionCallbacksIS1I_NS1M_17LinCombPerRowBiasISI_fSI_SI_fLi16ELNS_15FloatRoundStyleE2EEESH_S1L_JEEES11_NS12_INS13_ILi1ELi4ELi3EEES16_NSS_INS5_IJS17_S1K_EEENS5_IJS1K_SB_EEEEEEENS4_39AutoVectorizingCopyWithAssumedAlignmentILi128EEENS4_14SM90_TMA_STOREES1W_S1Y_NS4_9Copy_AtomIJNS4_17SM90_U32x4_STSM_NENS_6half_tEEEEvEEEvvEEEEvNT_6ParamsE)
        /*0014*/ 	.word	0x000008c8


	//----- nvinfo : EIATTR_MIN_STACK_SIZE
	.align		4
.L_18:
        /*0018*/ 	.byte	0x04, 0x12
        /*001a*/ 	.short	(.L_20 - .L_19)
	.align		4
.L_19:
        /*001c*/ 	.word	index@(_ZN7cutlass13device_kernelINS_4gemm6kernel13GemmUniversalIN4cute5tupleIJiiiiEEENS1_10collective13CollectiveMmaINS1_37MainloopSm90TmaGmmaWarpSpecializedFP8ILi6ENS5_IJNS4_1CILi1EEESB_SB_EEENS1_35KernelTmaWarpSpecializedCooperativeEEENS5_IJNSA_ILi256EEESF_NSA_ILi64EEEEEENS_12float_e4m3_tENS5_IJlSB_lEEESI_SJ_NS4_8TiledMMAINS4_8MMA_AtomIJNS4_4SM904GMMA31MMA_64x256x32_F32E4M3E4M3_SS_TNILNSN_7ScaleInE1ELSP_1EEEEEENS4_6LayoutINS5_IJNSA_ILi2EEESB_SB_EEENS5_IJSB_NSA_ILi0EEESV_EEEEENS5_IJNS4_10UnderscoreESY_SY_EEEEENS4_13SM90_TMA_LOADENS4_14ComposedLayoutINS4_7SwizzleILi2ELi4ELi3EEENS4_18smem_ptr_flag_bitsILi8EEENSS_INS5_IJNSA_ILi8EEESG_EEENS5_IJSG_SB_EEEEEEEvNS4_8identityES11_S1B_vS1C_EENS_8epilogue10collective18CollectiveEpilogueINS1E_22Sm90TmaWarpSpecializedILi4ELi2ELi16ELb0ELb0EEEJSH_NS5_IJNSA_ILi128EEENSA_ILi32EEEEEESI_SJ_SI_SJ_NS1E_6fusion15FusionCallbacksIS1I_NS1M_17LinCombPerRowBiasISI_fSI_SI_fLi16ELNS_15FloatRoundStyleE2EEESH_S1L_JEEES11_NS12_INS13_ILi1ELi4ELi3EEES16_NSS_INS5_IJS17_S1K_EEENS5_IJS1K_SB_EEEEEEENS4_39AutoVectorizingCopyWithAssumedAlignmentILi128EEENS4_14SM90_TMA_STOREES1W_S1Y_NS4_9Copy_AtomIJNS4_17SM90_U32x4_STSM_NENS_6half_tEEEEvEEEvvEEEEvNT_6ParamsE)
        /*0020*/ 	.word	0x000008c8
.L_20:


//--------------------- .nv.compat                --------------------------
	.section	.nv.compat,"",@"SHT_CUDA_COMPAT_INFO"
	.align	4
        /*0000*/ 	.byte	0x02, 0x09, 0x01, 0x00, 0x02, 0x02, 0x04, 0x00, 0x02, 0x05, 0x05, 0x00, 0x03, 0x07, 0x01, 0x01
        /*0010*/ 	.byte	0x02, 0x03, 0x01, 0x00, 0x02, 0x06, 0x01, 0x00, 0x04, 0x0b, 0x08, 0x00, 0x00, 0x00, 0x00, 0x00
        /*0020*/ 	.byte	0x00, 0x00, 0x00, 0x00


//--------------------- .nv.info._ZN7cutlass13device_kernelINS_4gemm6kernel13GemmUniversalIN4cute5tupleIJiiiiEEENS1_10collective13CollectiveMmaINS1_37MainloopSm90TmaGmmaWarpSpecializedFP8ILi6ENS5_IJNS4_1CILi1EEESB_SB_EEENS1_35KernelTmaWarpSpecializedCooperativeEEENS5_IJNSA_ILi256EEESF_NSA_ILi64EEEEEENS_12float_e4m3_tENS5_IJlSB_lEEESI_SJ_NS4_8TiledMMAINS4_8MMA_AtomIJNS4_4SM904GMMA31MMA_64x256x32_F32E4M3E4M3_SS_TNILNSN_7ScaleInE1ELSP_1EEEEEENS4_6LayoutINS5_IJNSA_ILi2EEESB_SB_EEENS5_IJSB_NSA_ILi0EEESV_EEEEENS5_IJNS4_10UnderscoreESY_SY_EEEEENS4_13SM90_TMA_LOADENS4_14ComposedLayoutINS4_7SwizzleILi2ELi4ELi3EEENS4_18smem_ptr_flag_bitsILi8EEENSS_INS5_IJNSA_ILi8EEESG_EEENS5_IJSG_SB_EEEEEEEvNS4_8identityES11_S1B_vS1C_EENS_8epilogue10collective18CollectiveEpilogueINS1E_22Sm90TmaWarpSpecializedILi4ELi2ELi16ELb0ELb0EEEJSH_NS5_IJNSA_ILi128EEENSA_ILi32EEEEEESI_SJ_SI_SJ_NS1E_6fusion15FusionCallbacksIS1I_NS1M_17LinCombPerRowBiasISI_fSI_SI_fLi16ELNS_15FloatRoundStyleE2EEESH_S1L_JEEES11_NS12_INS13_ILi1ELi4ELi3EEES16_NSS_INS5_IJS17_S1K_EEENS5_IJS1K_SB_EEEEEEENS4_39AutoVectorizingCopyWithAssumedAlignmentILi128EEENS4_14SM90_TMA_STOREES1W_S1Y_NS4_9Copy_AtomIJNS4_17SM90_U32x4_STSM_NENS_6half_tEEEEvEEEvvEEEEvNT_6ParamsE --------------------------
	.section	.nv.info._ZN7cutlass13device_kernelINS_4gemm6kernel13GemmUniversalIN4cute5tupleIJiiiiEEENS1_10collective13CollectiveMmaINS1_37MainloopSm90TmaGmmaWarpSpecializedFP8ILi6ENS5_IJNS4_1CILi1EEESB_SB_EEENS1_35KernelTmaWarpSpecializedCooperativeEEENS5_IJNSA_ILi256EEESF_NSA_ILi64EEEEEENS_12float_e4m3_tENS5_IJlSB_lEEESI_SJ_NS4_8TiledMMAINS4_8MMA_AtomIJNS4_4SM904GMMA31MMA_64x256x32_F32E4M3E4M3_SS_TNILNSN_7ScaleInE1ELSP_1EEEEEENS4_6LayoutINS5_IJNSA_ILi2EEESB_SB_EEENS5_IJSB_NSA_ILi0EEESV_EEEEENS5_IJNS4_10UnderscoreESY_SY_EEEEENS4_13SM90_TMA_LOADENS4_14ComposedLayoutINS4_7SwizzleILi2ELi4ELi3EEENS4_18smem_ptr_flag_bitsILi8EEENSS_INS5_IJNSA_ILi8EEESG_EEENS5_IJSG_SB_EEEEEEEvNS4_8identityES11_S1B_vS1C_EENS_8epilogue10collective18CollectiveEpilogueINS1E_22Sm90TmaWarpSpecializedILi4ELi2ELi16ELb0ELb0EEEJSH_NS5_IJNSA_ILi128EEENSA_ILi32EEEEEESI_SJ_SI_SJ_NS1E_6fusion15FusionCallbacksIS1I_NS1M_17LinCombPerRowBiasISI_fSI_SI_fLi16ELNS_15FloatRoundStyleE2EEESH_S1L_JEEES11_NS12_INS13_ILi1ELi4ELi3EEES16_NSS_INS5_IJS17_S1K_EEENS5_IJS1K_SB_EEEEEEENS4_39AutoVectorizingCopyWithAssumedAlignmentILi128EEENS4_14SM90_TMA_STOREES1W_S1Y_NS4_9Copy_AtomIJNS4_17SM90_U32x4_STSM_NENS_6half_tEEEEvEEEvvEEEEvNT_6ParamsE,"",@"SHT_CUDA_INFO"
	.sectionflags	@""
	.align	4


	//----- nvinfo : EIATTR_CUDA_API_VERSION
	.align		4
        /*0000*/ 	.byte	0x04, 0x37
        /*0002*/ 	.short	(.L_22 - .L_21)
.L_21:
        /*0004*/ 	.word	0x00000082


	//----- nvinfo : EIATTR_KPARAM_INFO
	.align		4
.L_22:
        /*0008*/ 	.byte	0x04, 0x17
        /*000a*/ 	.short	(.L_24 - .L_23)
.L_23:
        /*000c*/ 	.word	0x00000000
        /*0010*/ 	.short	0x0000
        /*0012*/ 	.short	0x0070
        /*0014*/ 	.byte	0x00, 0xf0, 0x01, 0x1c


	//----- nvinfo : EIATTR_SPARSE_MMA_MASK
	.align		4
.L_24:
        /*0018*/ 	.byte	0x03, 0x50
        /*001a*/ 	.short	0x0000


	//----- nvinfo : EIATTR_MAXREG_COUNT
	.align		4
        /*001c*/ 	.byte	0x03, 0x1b
        /*001e*/ 	.short	0x00a8


	//----- nvinfo : EIATTR_NUM_BARRIERS
	.align		4
        /*0020*/ 	.byte	0x02, 0x4c
        /*0022*/ 	.byte	0x02
	.zero		1


	//----- nvinfo : EIATTR_EXTERNS
	.align		4
        /*0024*/ 	.byte	0x04, 0x0f
        /*0026*/ 	.short	(.L_26 - .L_25)


	//   ....[0]....
	.align		4
.L_25:
        /*0028*/ 	.word	index@(__assertfail)


	//----- nvinfo : EIATTR_ANNOTATIONS
	.align		4
.L_26:
        /*002c*/ 	.byte	0x04, 0x55
        /*002e*/ 	.short	(.L_28 - .L_27)


	//   ....[0]....
.L_27:
        /*0030*/ 	.word	0x00000001
        /*0034*/ 	.byte	0xb0, 0x0a, 0x00, 0x00, 0x01, 0x00, 0x00, 0x00, 0xe0, 0x0a, 0x00, 0x00, 0x01, 0x00, 0x00, 0x00
        /* <DEDUP_REMOVED lines=1545> */
        /*60d4*/ 	.byte	0xc0, 0xfc, 0x01, 0x00, 0x01, 0x00, 0x00, 0x00, 0xe0, 0xfc, 0x01, 0x00


	//----- nvinfo : EIATTR_MERCURY_ISA_VERSION
	.align		4
.L_28:
        /*60e0*/ 	.byte	0x03, 0x5f
        /*60e2*/ 	.short	0x0101


	//----- nvinfo : EIATTR_INT_WARP_WIDE_INSTR_OFFSETS
	.align		4
        /*60e4*/ 	.byte	0x04, 0x31
        /*60e6*/ 	.short	(.L_30 - .L_29)


	//   ....[0]....
.L_29:
        /*60e8*/ 	.word	0x00000980


	//   ....[1]....
        /*60ec*/ 	.word	0x000009a0


	//   ....[2]....
        /*60f0*/ 	.word	0x000009b0


	//----- nvinfo : EIATTR_COOP_GROUP_MASK_REGIDS
	.align		4
.L_30:
        /*60f4*/ 	.byte	0x04, 0x29
        /*60f6*/ 	.short	(.L_32 - .L_31)


	//   ....[0]....
.L_31:
        /*60f8*/ 	.word	0xffffffff


	//   ....[1]....
        /*60fc*/ 	.word	0xffffffff


	//   ....[2]....
        /*6100*/ 	.word	0xffffffff


	//   ....[3]....
        /*6104*/ 	.word	0xffffffff


	//   ....[4]....
        /*6108*/ 	.word	0xffffffff


	//   ....[5]....
        /*610c*/ 	.word	0xffffffff


	//----- nvinfo : EIATTR_COOP_GROUP_INSTR_OFFSETS
	.align		4
.L_32:
        /*6110*/ 	.byte	0x04, 0x28
        /*6112*/ 	.short	(.L_34 - .L_33)


	//   ....[0]....
.L_33:
        /*6114*/ 	.word	0x00000070


	//   ....[1]....
        /*6118*/ 	.word	0x000000a0


	//   ....[2]....
        /*611c*/ 	.word	0x00000460


	//   ....[3]....
        /*6120*/ 	.word	0x00000690


	//   ....[4]....
        /*6124*/ 	.word	0x00000880


	//   ....[5]....
        /*6128*/ 	.word	0x00002e20


	//----- nvinfo : EIATTR_REG_RECONFIG
	.align		4
.L_34:
        /*612c*/ 	.byte	0x01, 0x54
	.zero		2


	//----- nvinfo : EIATTR_SYSCALL_OFFSETS
	.align		4
        /*6130*/ 	.byte	0x04, 0x46
        /*6132*/ 	.short	(.L_36 - .L_35)


	//   ....[0]....
.L_35:
        /*6134*/ 	.word	0x00011390


	//   ....[1]....
        /*6138*/ 	.word	0x000114d0


	//----- nvinfo : EIATTR_MBARRIER_INSTR_OFFSETS
	.align		4
.L_36:
        /*613c*/ 	.byte	0x04, 0x39
        /*613e*/ 	.short	(.L_38 - .L_37)


	//   ....[0]....
.L_37:
        /*6140*/ 	.word	0x000005c0
        /*6144*/ 	.word	0x000000ff
        /*6148*/ 	.word	0x00000000
        /*614c*/ 	.short	0x0100
        /*614e*/ 	.byte	0x08
	.zero		1


	//   ....[1]....
        /*6150*/ 	.word	0x000005d0
        /*6154*/ 	.word	0x000000ff
        /*6158*/ 	.word	0x00000030
        /*615c*/ 	.short	0x0100
        /*615e*/ 	.byte	0x08
	.zero		1


	//   ....[2]....
        /*6160*/ 	.word	0x000005e0
        /*6164*/ 	.word	0x000000ff
        /*6168*/ 	.word	0x00000008
        /*616c*/ 	.short	0x0100
        /*616e*/ 	.byte	0x08
	.zero		1


	//   ....[3]....
        /*6170*/ 	.word	0x000005f0
        /*6174*/ 	.word	0x000000ff
        /*6178*/ 	.word	0x00000038
        /*617c*/ 	.short	0x0100
        /*617e*/ 	.byte	0x08
	.zero		1


	//   ....[4]....
        /*6180*/ 	.word	0x00000600
        /*6184*/ 	.word	0x000000ff
        /*6188*/ 	.word	0x00000010
        /*618c*/ 	.short	0x0100
        /*618e*/ 	.byte	0x08
	.zero		1


	//   ....[5]....
        /*6190*/ 	.word	0x00000610
        /*6194*/ 	.word	0x000000ff
        /*6198*/ 	.word	0x00000040
        /*619c*/ 	.short	0x0100
        /*619e*/ 	.byte	0x08
	.zero		1


	//   ....[6]....
        /*61a0*/ 	.word	0x00000620
        /*61a4*/ 	.word	0x000000ff
        /*61a8*/ 	.word	0x00000018
        /*61ac*/ 	.short	0x0100
        /*61ae*/ 	.byte	0x08
	.zero		1


	//   ....[7]....
        /*61b0*/ 	.word	0x00000630
        /*61b4*/ 	.word	0x000000ff
        /*61b8*/ 	.word	0x00000048
        /*61bc*/ 	.short	0x0100
        /*61be*/ 	.byte	0x08
	.zero		1


	//   ....[8]....
        /*61c0*/ 	.word	0x00000640
        /*61c4*/ 	.word	0x000000ff
        /*61c8*/ 	.word	0x00000020
        /*61cc*/ 	.short	0x0100
        /*61ce*/ 	.byte	0x08
	.zero		1


	//   ....[9]....
        /*61d0*/ 	.word	0x00000650
        /*61d4*/ 	.word	0x000000ff
        /*61d8*/ 	.word	0x00000050
        /*61dc*/ 	.short	0x0100
        /*61de*/ 	.byte	0x08
	.zero		1


	//   ....[10]....
        /*61e0*/ 	.word	0x00000660
        /*61e4*/ 	.word	0x000000ff
        /*61e8*/ 	.word	0x00000028
        /*61ec*/ 	.short	0x0100
        /*61ee*/ 	.byte	0x08
	.zero		1


	//   ....[11]....
        /*61f0*/ 	.word	0x00000670
        /*61f4*/ 	.word	0x000000ff
        /*61f8*/ 	.word	0x00000058
        /*61fc*/ 	.short	0x0100
        /*61fe*/ 	.byte	0x08
	.zero		1


	//   ....[12]....
        /*6200*/ 	.word	0x000007b0
        /*6204*/ 	.word	0x000000ff
        /*6208*/ 	.word	0x00000060
        /*620c*/ 	.short	0x0100
        /*620e*/ 	.byte	0x08
	.zero		1


	//   ....[13]....
        /*6210*/ 	.word	0x000007c0
        /*6214*/ 	.word	0x000000ff
        /*6218*/ 	.word	0x00000080
        /*621c*/ 	.short	0x0100
        /*621e*/ 	.byte	0x08
	.zero		1


	//   ....[14]....
        /*6220*/ 	.word	0x000007d0
        /*6224*/ 	.word	0x000000ff
        /*6228*/ 	.word	0x00000068
        /*622c*/ 	.short	0x0100
        /*622e*/ 	.byte	0x08
	.zero		1


	//   ....[15]....
        /*6230*/ 	.word	0x000007e0
        /*6234*/ 	.word	0x000000ff
        /*6238*/ 	.word	0x00000088
        /*623c*/ 	.short	0x0100
        /*623e*/ 	.byte	0x08
	.zero		1


	//   ....[16]....
        /*6240*/ 	.word	0x000007f0
        /*6244*/ 	.word	0x000000ff
        /*6248*/ 	.word	0x00000070
        /*624c*/ 	.short	0x0100
        /*624e*/ 	.byte	0x08
	.zero		1


	//   ....[17]....
        /*6250*/ 	.word	0x00000800
        /*6254*/ 	.word	0x000000ff
        /*6258*/ 	.word	0x00000090
        /*625c*/ 	.short	0x0100
        /*625e*/ 	.byte	0x08
	.zero		1


	//   ....[18]....
        /*6260*/ 	.word	0x00000810
        /*6264*/ 	.word	0x000000ff
        /*6268*/ 	.word	0x00000078
        /*626c*/ 	.short	0x0100
        /*626e*/ 	.byte	0x08
	.zero		1


	//   ....[19]....
        /*6270*/ 	.word	0x00000820
        /*6274*/ 	.word	0x000000ff
        /*6278*/ 	.word	0x00000098
        /*627c*/ 	.short	0x0100
        /*627e*/ 	.byte	0x08
	.zero		1


	//   ....[20]....
        /*6280*/ 	.word	0x00000b00
        /*6284*/ 	.word	0x000000ff
        /*6288*/ 	.word	0x000000a0
        /*628c*/ 	.short	0x0100
        /*628e*/ 	.byte	0x08
	.zero		1


	//   ....[21]....
        /*6290*/ 	.word	0x00000b10
        /*6294*/ 	.word	0x000000ff
        /*6298*/ 	.word	0x000000a8
        /*629c*/ 	.short	0x0100
        /*629e*/ 	.byte	0x08
	.zero		1


	//   ....[22]....
        /*62a0*/ 	.word	0x00003200
        /*62a4*/ 	.word	0x000000ff
        /*62a8*/ 	.word	0x00000000
        /*62ac*/ 	.short	0x010a
        /*62ae*/ 	.byte	0x04
	.zero		1


	//   ....[23]....
        /*62b0*/ 	.word	0x00003240
        /*62b4*/ 	.word	0x000000ff
        /*62b8*/ 	.word	0x00000000
        /*62bc*/ 	.short	0x010a
        /*62be*/ 	.byte	0x04
	.zero		1


	//   ....[24]....
        /*62c0*/ 	.word	0x000077d0
        /*62c4*/ 	.word	0x000000ff
        /*62c8*/ 	.word	0x00000000
        /*62cc*/ 	.short	0x010a
        /*62ce*/ 	.byte	0x06
	.zero		1


	//   ....[25]....
        /*62d0*/ 	.word	0x00007810
        /*62d4*/ 	.word	0x000000ff
        /*62d8*/ 	.word	0x00000000
        /*62dc*/ 	.short	0x010a
        /*62de*/ 	.byte	0x06
	.zero		1


	//   ....[26]....
        /*62e0*/ 	.word	0x0000d570
        /*62e4*/ 	.word	0x000000ff
        /*62e8*/ 	.word	0x00000000
        /*62ec*/ 	.short	0x0101
        /*62ee*/ 	.byte	0x05
	.zero		1


	//   ....[27]....
        /*62f0*/ 	.word	0x00011160
        /*62f4*/ 	.word	0x000000ff
        /*62f8*/ 	.word	0x00000000
        /*62fc*/ 	.short	0x0101
        /*62fe*/ 	.byte	0x06
	.zero		1


	//   ....[28]....
        /*6300*/ 	.word	0x00012040
        /*6304*/ 	.word	0x0000000a
        /*6308*/ 	.word	0x00000060
        /*630c*/ 	.short	0x010a
        /*630e*/ 	.byte	0x3f
	.zero		1


	//   ....[29]....
        /*6310*/ 	.word	0x00012300
        /*6314*/ 	.word	0x0000000a
        /*6318*/ 	.word	0x00000000
        /*631c*/ 	.short	0x0101
        /*631e*/ 	.byte	0x3f
	.zero		1


	//   ....[30]....
        /*6320*/ 	.word	0x00012a30
        /*6324*/ 	.word	0x0000000b
        /*6328*/ 	.word	0x00000060
        /*632c*/ 	.short	0x010a
        /*632e*/ 	.byte	0x3f
	.zero		1


	//   ....[31]....
        /*6330*/ 	.word	0x00012cb0
        /*6334*/ 	.word	0x0000000b
        /*6338*/ 	.word	0x00000000
        /*633c*/ 	.short	0x0101
        /*633e*/ 	.byte	0x3f
	.zero		1


	//   ....[32]....
        /*6340*/ 	.word	0x00013480
        /*6344*/ 	.word	0x0000000b
        /*6348*/ 	.word	0x00000060
        /*634c*/ 	.short	0x010a
        /*634e*/ 	.byte	0x3f
	.zero		1


	//   ....[33]....
        /*6350*/ 	.word	0x000136d0
        /*6354*/ 	.word	0x0000000b
        /*6358*/ 	.word	0x00000000
        /*635c*/ 	.short	0x0101
        /*635e*/ 	.byte	0x3f
	.zero		1


	//   ....[34]....
        /*6360*/ 	.word	0x00013dd0
        /*6364*/ 	.word	0x0000000e
        /*6368*/ 	.word	0x00000060
        /*636c*/ 	.short	0x010a
        /*636e*/ 	.byte	0x3f
	.zero		1


	//   ....[35]....
        /*6370*/ 	.word	0x00014090
        /*6374*/ 	.word	0x0000000e
        /*6378*/ 	.word	0x00000000
        /*637c*/ 	.short	0x0101
        /*637e*/ 	.byte	0x3f
	.zero		1


	//   ....[36]....
        /*6380*/ 	.word	0x00014860
        /*6384*/ 	.word	0x0000000e
        /*6388*/ 	.word	0x00000060
        /*638c*/ 	.short	0x010a
        /*638e*/ 	.byte	0x3f
	.zero		1


	//   ....[37]....
        /*6390*/ 	.word	0x00014b30
        /*6394*/ 	.word	0x0000000e
        /*6398*/ 	.word	0x00000000
        /*639c*/ 	.short	0x0101
        /*639e*/ 	.byte	0x3f
	.zero		1


	//   ....[38]....
        /*63a0*/ 	.word	0x000151f0
        /*63a4*/ 	.word	0x0000000e
        /*63a8*/ 	.word	0x00000060
        /*63ac*/ 	.short	0x010a
        /*63ae*/ 	.byte	0x3f
	.zero		1


	//   ....[39]....
        /*63b0*/ 	.word	0x000154c0
        /*63b4*/ 	.word	0x0000000e
        /*63b8*/ 	.word	0x00000000
        /*63bc*/ 	.short	0x0101
        /*63be*/ 	.byte	0x3f
	.zero		1


	//   ....[40]....
        /*63c0*/ 	.word	0x00015c80
        /*63c4*/ 	.word	0x0000000e
        /*63c8*/ 	.word	0x00000060
        /*63cc*/ 	.short	0x010a
        /*63ce*/ 	.byte	0x3f
	.zero		1


	//   ....[41]....
        /*63d0*/ 	.word	0x00015f50
        /*63d4*/ 	.word	0x0000000e
        /*63d8*/ 	.word	0x00000000
        /*63dc*/ 	.short	0x0101
        /*63de*/ 	.byte	0x3f
	.zero		1


	//   ....[42]....
        /*63e0*/ 	.word	0x00016610
        /*63e4*/ 	.word	0x0000000e
        /*63e8*/ 	.word	0x00000060
        /*63ec*/ 	.short	0x010a
        /*63ee*/ 	.byte	0x3f
	.zero		1


	//   ....[43]....
        /*63f0*/ 	.word	0x000168e0
        /*63f4*/ 	.word	0x0000000e
        /*63f8*/ 	.word	0x00000000
        /*63fc*/ 	.short	0x0101
        /*63fe*/ 	.byte	0x3f
	.zero		1


	//   ....[44]....
        /*6400*/ 	.word	0x000170a0
        /*6404*/ 	.word	0x0000000e
        /*6408*/ 	.word	0x00000060
        /*640c*/ 	.short	0x010a
        /*640e*/ 	.byte	0x3f
	.zero		1


	//   ....[45]....
        /*6410*/ 	.word	0x00017370
        /*6414*/ 	.word	0x0000000e
        /*6418*/ 	.word	0x00000000
        /*641c*/ 	.short	0x0101
        /*641e*/ 	.byte	0x3f
	.zero		1


	//   ....[46]....
        /*6420*/ 	.word	0x00017a30
        /*6424*/ 	.word	0x0000000e
        /*6428*/ 	.word	0x00000060
        /*642c*/ 	.short	0x010a
        /*642e*/ 	.byte	0x3f
	.zero		1


	//   ....[47]....
        /*6430*/ 	.word	0x00017d00
        /*6434*/ 	.word	0x0000000e
        /*6438*/ 	.word	0x00000000
        /*643c*/ 	.short	0x0101
        /*643e*/ 	.byte	0x3f
	.zero		1


	//   ....[48]....
        /*6440*/ 	.word	0x000184c0
        /*6444*/ 	.word	0x0000000e
        /*6448*/ 	.word	0x00000060
        /*644c*/ 	.short	0x010a
        /*644e*/ 	.byte	0x3f
	.zero		1


	//   ....[49]....
        /*6450*/ 	.word	0x00018790
        /*6454*/ 	.word	0x0000000e
        /*6458*/ 	.word	0x00000000
        /*645c*/ 	.short	0x0101
        /*645e*/ 	.byte	0x3f
	.zero		1


	//   ....[50]....
        /*6460*/ 	.word	0x00018ed0
        /*6464*/ 	.word	0x0000000e
        /*6468*/ 	.word	0x00000060
        /*646c*/ 	.short	0x010a
        /*646e*/ 	.byte	0x3f
	.zero		1


	//   ....[51]....
        /*6470*/ 	.word	0x000191a0
        /*6474*/ 	.word	0x0000000e
        /*6478*/ 	.word	0x00000000
        /*647c*/ 	.short	0x0101
        /*647e*/ 	.byte	0x3f
	.zero		1


	//   ....[52]....
        /*6480*/ 	.word	0x00019960
        /*6484*/ 	.word	0x0000000e
        /*6488*/ 	.word	0x00000060
        /*648c*/ 	.short	0x010a
        /*648e*/ 	.byte	0x3f
	.zero		1


	//   ....[53]....
        /*6490*/ 	.word	0x00019c30
        /*6494*/ 	.word	0x0000000e
        /*6498*/ 	.word	0x00000000
        /*649c*/ 	.short	0x0101
        /*649e*/ 	.byte	0x3f
	.zero		1


	//   ....[54]....
        /*64a0*/ 	.word	0x0001a3f0
        /*64a4*/ 	.word	0x0000000e
        /*64a8*/ 	.word	0x00000060
        /*64ac*/ 	.short	0x010a
        /*64ae*/ 	.byte	0x3f
	.zero		1


	//   ....[55]....
        /*64b0*/ 	.word	0x0001a6c0
        /*64b4*/ 	.word	0x0000000e
        /*64b8*/ 	.word	0x00000000
        /*64bc*/ 	.short	0x0101
        /*64be*/ 	.byte	0x3f
	.zero		1


	//   ....[56]....
        /*64c0*/ 	.word	0x0001ae80
        /*64c4*/ 	.word	0x0000000e
        /*64c8*/ 	.word	0x00000060
        /*64cc*/ 	.short	0x010a
        /*64ce*/ 	.byte	0x3f
	.zero		1


	//   ....[57]....
        /*64d0*/ 	.word	0x0001b150
        /*64d4*/ 	.word	0x0000000e
        /*64d8*/ 	.word	0x00000000
        /*64dc*/ 	.short	0x0101
        /*64de*/ 	.byte	0x3f
	.zero		1


	//   ....[58]....
        /*64e0*/ 	.word	0x0001b910
        /*64e4*/ 	.word	0x0000000e
        /*64e8*/ 	.word	0x00000060
        /*64ec*/ 	.short	0x010a
        /*64ee*/ 	.byte	0x3f
	.zero		1


	//   ....[59]....
        /*64f0*/ 	.word	0x0001bba0
        /*64f4*/ 	.word	0x00000003
        /*64f8*/ 	.word	0x00000000
        /*64fc*/ 	.short	0x0101
        /*64fe*/ 	.byte	0x3f
	.zero		1


	//   ....[60]....
        /*6500*/ 	.word	0x0001d1a0
        /*6504*/ 	.word	0x000000ff
        /*6508*/ 	.word	0x000000a8
        /*650c*/ 	.short	0x010a
        /*650e*/ 	.byte	0x04
	.zero		1


	//   ....[61]....
        /*6510*/ 	.word	0x0001d5a0
        /*6514*/ 	.word	0x000000ff
        /*6518*/ 	.word	0x00000080
        /*651c*/ 	.short	0x010a
        /*651e*/ 	.byte	0x0d
	.zero		1


	//   ....[62]....
        /*6520*/ 	.word	0x0001d690
        /*6524*/ 	.word	0x000000ff
        /*6528*/ 	.word	0x00000060
        /*652c*/ 	.short	0x010b
        /*652e*/ 	.byte	0x0d
	.zero		1


	//   ....[63]....
        /*6530*/ 	.word	0x0001d6f0
        /*6534*/ 	.word	0x000000ff
        /*6538*/ 	.word	0x00000000
        /*653c*/ 	.short	0x0101
        /*653e*/ 	.byte	0x1f
	.zero		1


	//   ....[64]....
        /*6540*/ 	.word	0x0001d720
        /*6544*/ 	.word	0x000000ff
        /*6548*/ 	.word	0x00000088
        /*654c*/ 	.short	0x010a
        /*654e*/ 	.byte	0x0d
	.zero		1


	//   ....[65]....
        /*6550*/ 	.word	0x0001d830
        /*6554*/ 	.word	0x000000ff
        /*6558*/ 	.word	0x00000068
        /*655c*/ 	.short	0x010b
        /*655e*/ 	.byte	0x0d
	.zero		1


	//   ....[66]....
        /*6560*/ 	.word	0x0001d8a0
        /*6564*/ 	.word	0x000000ff
        /*6568*/ 	.word	0x00000000
        /*656c*/ 	.short	0x0101
        /*656e*/ 	.byte	0x1e
	.zero		1


	//   ....[67]....
        /*6570*/ 	.word	0x0001d8d0
        /*6574*/ 	.word	0x000000ff
        /*6578*/ 	.word	0x00000090
        /*657c*/ 	.short	0x010a
        /*657e*/ 	.byte	0x0d
	.zero		1


	//   ....[68]....
        /*6580*/ 	.word	0x0001d9d0
        /*6584*/ 	.word	0x000000ff
        /*6588*/ 	.word	0x00000070
        /*658c*/ 	.short	0x010b
        /*658e*/ 	.byte	0x0d
	.zero		1


	//   ....[69]....
        /*6590*/ 	.word	0x0001da30
        /*6594*/ 	.word	0x000000ff
        /*6598*/ 	.word	0x00000000
        /*659c*/ 	.short	0x0101
        /*659e*/ 	.byte	0x17
	.zero		1


	//   ....[70]....
        /*65a0*/ 	.word	0x0001da60
        /*65a4*/ 	.word	0x000000ff
        /*65a8*/ 	.word	0x00000098
        /*65ac*/ 	.short	0x010a
        /*65ae*/ 	.byte	0x0d
	.zero		1


	//   ....[71]....
        /*65b0*/ 	.word	0x0001db60
        /*65b4*/ 	.word	0x000000ff
        /*65b8*/ 	.word	0x00000078
        /*65bc*/ 	.short	0x010b
        /*65be*/ 	.byte	0x0d
	.zero		1


	//   ....[72]....
        /*65c0*/ 	.word	0x0001dbd0
        /*65c4*/ 	.word	0x000000ff
        /*65c8*/ 	.word	0x00000000
        /*65cc*/ 	.short	0x0101
        /*65ce*/ 	.byte	0x1d
	.zero		1


	//   ....[73]....
        /*65d0*/ 	.word	0x0001dc10
        /*65d4*/ 	.word	0x000000ff
        /*65d8*/ 	.word	0x00000080
        /*65dc*/ 	.short	0x010a
        /*65de*/ 	.byte	0x0d
	.zero		1


	//   ....[74]....
        /*65e0*/ 	.word	0x0001dd00
        /*65e4*/ 	.word	0x000000ff
        /*65e8*/ 	.word	0x00000060
        /*65ec*/ 	.short	0x010b
        /*65ee*/ 	.byte	0x0d
	.zero		1


	//   ....[75]....
        /*65f0*/ 	.word	0x0001dd40
        /*65f4*/ 	.word	0x000000ff
        /*65f8*/ 	.word	0x00000000
        /*65fc*/ 	.short	0x0101
        /*65fe*/ 	.byte	0x1f
	.zero		1


	//   ....[76]....
        /*6600*/ 	.word	0x0001dd70
        /*6604*/ 	.word	0x000000ff
        /*6608*/ 	.word	0x00000088
        /*660c*/ 	.short	0x010a
        /*660e*/ 	.byte	0x0d
	.zero		1


	//   ....[77]....
        /*6610*/ 	.word	0x0001de70
        /*6614*/ 	.word	0x000000ff
        /*6618*/ 	.word	0x00000068
        /*661c*/ 	.short	0x010b
        /*661e*/ 	.byte	0x0d
	.zero		1


	//   ....[78]....
        /*6620*/ 	.word	0x0001deb0
        /*6624*/ 	.word	0x000000ff
        /*6628*/ 	.word	0x00000000
        /*662c*/ 	.short	0x0101
        /*662e*/ 	.byte	0x1e
	.zero		1


	//   ....[79]....
        /*6630*/ 	.word	0x0001def0
        /*6634*/ 	.word	0x000000ff
        /*6638*/ 	.word	0x00000090
        /*663c*/ 	.short	0x010a
        /*663e*/ 	.byte	0x0d
	.zero		1


	//   ....[80]....
        /*6640*/ 	.word	0x0001dfe0
        /*6644*/ 	.word	0x000000ff
        /*6648*/ 	.word	0x00000070
        /*664c*/ 	.short	0x010b
        /*664e*/ 	.byte	0x0d
	.zero		1


	//   ....[81]....
        /*6650*/ 	.word	0x0001e020
        /*6654*/ 	.word	0x000000ff
        /*6658*/ 	.word	0x00000000
        /*665c*/ 	.short	0x0101
        /*665e*/ 	.byte	0x17
	.zero		1


	//   ....[82]....
        /*6660*/ 	.word	0x0001e050
        /*6664*/ 	.word	0x000000ff
        /*6668*/ 	.word	0x00000098
        /*666c*/ 	.short	0x010a
        /*666e*/ 	.byte	0x0d
	.zero		1


	//   ....[83]....
        /*6670*/ 	.word	0x0001e150
        /*6674*/ 	.word	0x000000ff
        /*6678*/ 	.word	0x00000078
        /*667c*/ 	.short	0x010b
        /*667e*/ 	.byte	0x0d
	.zero		1


	//   ....[84]....
        /*6680*/ 	.word	0x0001e190
        /*6684*/ 	.word	0x000000ff
        /*6688*/ 	.word	0x00000000
        /*668c*/ 	.short	0x0101
        /*668e*/ 	.byte	0x1d
	.zero		1


	//   ....[85]....
        /*6690*/ 	.word	0x0001e1d0
        /*6694*/ 	.word	0x000000ff
        /*6698*/ 	.word	0x00000080
        /*669c*/ 	.short	0x010a
        /*669e*/ 	.byte	0x0d
	.zero		1


	//   ....[86]....
        /*66a0*/ 	.word	0x0001e2d0
        /*66a4*/ 	.word	0x000000ff
        /*66a8*/ 	.word	0x00000060
        /*66ac*/ 	.short	0x010b
        /*66ae*/ 	.byte	0x0d
	.zero		1


	//   ....[87]....
        /*66b0*/ 	.word	0x0001e310
        /*66b4*/ 	.word	0x000000ff
        /*66b8*/ 	.word	0x00000000
        /*66bc*/ 	.short	0x0101
        /*66be*/ 	.byte	0x1f
	.zero		1


	//   ....[88]....
        /*66c0*/ 	.word	0x0001e340
        /*66c4*/ 	.word	0x000000ff
        /*66c8*/ 	.word	0x00000088
        /*66cc*/ 	.short	0x010a
        /*66ce*/ 	.byte	0x0d
	.zero		1


	//   ....[89]....
        /*66d0*/ 	.word	0x0001e440
        /*66d4*/ 	.word	0x000000ff
        /*66d8*/ 	.word	0x00000068
        /*66dc*/ 	.short	0x010b
        /*66de*/ 	.byte	0x0d
	.zero		1


	//   ....[90]....
        /*66e0*/ 	.word	0x0001e480
        /*66e4*/ 	.word	0x000000ff
        /*66e8*/ 	.word	0x00000000
        /*66ec*/ 	.short	0x0101
        /*66ee*/ 	.byte	0x1e
	.zero		1


	//   ....[91]....
        /*66f0*/ 	.word	0x0001e4c0
        /*66f4*/ 	.word	0x000000ff
        /*66f8*/ 	.word	0x00000090
        /*66fc*/ 	.short	0x010a
        /*66fe*/ 	.byte	0x0d
	.zero		1


	//   ....[92]....
        /*6700*/ 	.word	0x0001e5c0
        /*6704*/ 	.word	0x000000ff
        /*6708*/ 	.word	0x00000070
        /*670c*/ 	.short	0x010b
        /*670e*/ 	.byte	0x0d
	.zero		1


	//   ....[93]....
        /*6710*/ 	.word	0x0001e600
        /*6714*/ 	.word	0x000000ff
        /*6718*/ 	.word	0x00000000
        /*671c*/ 	.short	0x0101
        /*671e*/ 	.byte	0x17
	.zero		1


	//   ....[94]....
        /*6720*/ 	.word	0x0001e630
        /*6724*/ 	.word	0x000000ff
        /*6728*/ 	.word	0x00000098
        /*672c*/ 	.short	0x010a
        /*672e*/ 	.byte	0x0d
	.zero		1


	//   ....[95]....
        /*6730*/ 	.word	0x0001e730
        /*6734*/ 	.word	0x000000ff
        /*6738*/ 	.word	0x00000078
        /*673c*/ 	.short	0x010b
        /*673e*/ 	.byte	0x0d
	.zero		1


	//   ....[96]....
        /*6740*/ 	.word	0x0001e770
        /*6744*/ 	.word	0x000000ff
        /*6748*/ 	.word	0x00000000
        /*674c*/ 	.short	0x0101
        /*674e*/ 	.byte	0x1d
	.zero		1


	//   ....[97]....
        /*6750*/ 	.word	0x0001e7b0
        /*6754*/ 	.word	0x000000ff
        /*6758*/ 	.word	0x00000080
        /*675c*/ 	.short	0x010a
        /*675e*/ 	.byte	0x0d
	.zero		1


	//   ....[98]....
        /*6760*/ 	.word	0x0001e8b0
        /*6764*/ 	.word	0x000000ff
        /*6768*/ 	.word	0x00000060
        /*676c*/ 	.short	0x010b
        /*676e*/ 	.byte	0x0d
	.zero		1


	//   ....[99]....
        /*6770*/ 	.word	0x0001e8f0
        /*6774*/ 	.word	0x000000ff
        /*6778*/ 	.word	0x00000000
        /*677c*/ 	.short	0x0101
        /*677e*/ 	.byte	0x1f
	.zero		1


	//   ....[100]....
        /*6780*/ 	.word	0x0001e920
        /*6784*/ 	.word	0x000000ff
        /*6788*/ 	.word	0x00000088
        /*678c*/ 	.short	0x010a
        /*678e*/ 	.byte	0x0d
	.zero		1


	//   ....[101]....
        /*6790*/ 	.word	0x0001ea20
        /*6794*/ 	.word	0x000000ff
        /*6798*/ 	.word	0x00000068
        /*679c*/ 	.short	0x010b
        /*679e*/ 	.byte	0x0d
	.zero		1


	//   ....[102]....
        /*67a0*/ 	.word	0x0001ea60
        /*67a4*/ 	.word	0x000000ff
        /*67a8*/ 	.word	0x00000000
        /*67ac*/ 	.short	0x0101
        /*67ae*/ 	.byte	0x1e
	.zero		1


	//   ....[103]....
        /*67b0*/ 	.word	0x0001eaa0
        /*67b4*/ 	.word	0x000000ff
        /*67b8*/ 	.word	0x00000090
        /*67bc*/ 	.short	0x010a
        /*67be*/ 	.byte	0x0d
	.zero		1


	//   ....[104]....
        /*67c0*/ 	.word	0x0001eba0
        /*67c4*/ 	.word	0x000000ff
        /*67c8*/ 	.word	0x00000070
        /*67cc*/ 	.short	0x010b
        /*67ce*/ 	.byte	0x0d
	.zero		1


	//   ....[105]....
        /*67d0*/ 	.word	0x0001ebe0
        /*67d4*/ 	.word	0x000000ff
        /*67d8*/ 	.word	0x00000000
        /*67dc*/ 	.short	0x0101
        /*67de*/ 	.byte	0x17
	.zero		1


	//   ....[106]....
        /*67e0*/ 	.word	0x0001ec10
        /*67e4*/ 	.word	0x000000ff
        /*67e8*/ 	.word	0x00000098
        /*67ec*/ 	.short	0x010a
        /*67ee*/ 	.byte	0x0d
	.zero		1


	//   ....[107]....
        /*67f0*/ 	.word	0x0001ed10
        /*67f4*/ 	.word	0x000000ff
        /*67f8*/ 	.word	0x00000078
        /*67fc*/ 	.short	0x010b
        /*67fe*/ 	.byte	0x0d
	.zero		1


	//   ....[108]....
        /*6800*/ 	.word	0x0001ed60
        /*6804*/ 	.word	0x000000ff
        /*6808*/ 	.word	0x00000000
        /*680c*/ 	.short	0x0101
        /*680e*/ 	.byte	0x1d
	.zero		1


	//   ....[109]....
        /*6810*/ 	.word	0x0001f480
        /*6814*/ 	.word	0x00000000
        /*6818*/ 	.word	0x00000080
        /*681c*/ 	.short	0x010a
        /*681e*/ 	.byte	0x3f
	.zero		1


	//   ....[110]....
        /*6820*/ 	.word	0x0001f4c0
        /*6824*/ 	.word	0x00000000
        /*6828*/ 	.word	0x00000088
        /*682c*/ 	.short	0x010a
        /*682e*/ 	.byte	0x3f
	.zero		1


	//   ....[111]....
        /*6830*/ 	.word	0x0001f500
        /*6834*/ 	.word	0x00000000
        /*6838*/ 	.word	0x00000090
        /*683c*/ 	.short	0x010a
        /*683e*/ 	.byte	0x3f
	.zero		1


	//   ....[112]....
        /*6840*/ 	.word	0x0001f560
        /*6844*/ 	.word	0x00000000
        /*6848*/ 	.word	0x00000098
        /*684c*/ 	.short	0x010a
        /*684e*/ 	.byte	0x3f
	.zero		1


	//   ....[113]....
        /*6850*/ 	.word	0x0001f8a0
        /*6854*/ 	.word	0x0000000e
        /*6858*/ 	.word	0x00000030
        /*685c*/ 	.short	0x010a
        /*685e*/ 	.byte	0x3f
	.zero		1


	//   ....[114]....
        /*6860*/ 	.word	0x0001fbe0
        /*6864*/ 	.word	0x00000002
        /*6868*/ 	.word	0x000000a8
        /*686c*/ 	.short	0x0101
        /*686e*/ 	.byte	0x3f
	.zero		1


	//   ....[115]....
        /*6870*/ 	.word	0x000203b0
        /*6874*/ 	.word	0x00000004
        /*6878*/ 	.word	0x00000000
        /*687c*/ 	.short	0x010a
        /*687e*/ 	.byte	0x3f
	.zero		1


	//   ....[116]....
        /*6880*/ 	.word	0x00020440
        /*6884*/ 	.word	0x00000003
        /*6888*/ 	.word	0x00000000
        /*688c*/ 	.short	0x010a
        /*688e*/ 	.byte	0x3f
	.zero		1


	//   ....[117]....
        /*6890*/ 	.word	0x000204d0
        /*6894*/ 	.word	0x00000003
        /*6898*/ 	.word	0x00000000
        /*689c*/ 	.short	0x010a
        /*689e*/ 	.byte	0x3f
	.zero		1


	//   ....[118]....
        /*68a0*/ 	.word	0x00020560
        /*68a4*/ 	.word	0x00000003
        /*68a8*/ 	.word	0x00000000
        /*68ac*/ 	.short	0x010a
        /*68ae*/ 	.byte	0x3f
	.zero		1


	//   ....[119]....
        /*68b0*/ 	.word	0x000205f0
        /*68b4*/ 	.word	0x00000003
        /*68b8*/ 	.word	0x00000000
        /*68bc*/ 	.short	0x010a
        /*68be*/ 	.byte	0x3f
	.zero		1


	//   ....[120]....
        /*68c0*/ 	.word	0x00020680
        /*68c4*/ 	.word	0x00000003
        /*68c8*/ 	.word	0x00000000
        /*68cc*/ 	.short	0x010a
        /*68ce*/ 	.byte	0x3f
	.zero		1


	//   ....[121]....
        /*68d0*/ 	.word	0x000206f0
        /*68d4*/ 	.word	0x00000003
        /*68d8*/ 	.word	0x00000000
        /*68dc*/ 	.short	0x010a
        /*68de*/ 	.byte	0x3f
	.zero		1


	//   ....[122]....
        /*68e0*/ 	.word	0x00020750
        /*68e4*/ 	.word	0x00000003
        /*68e8*/ 	.word	0x00000000
        /*68ec*/ 	.short	0x010a
        /*68ee*/ 	.byte	0x3f
	.zero		1


	//   ....[123]....
        /*68f0*/ 	.word	0x000207a0
        /*68f4*/ 	.word	0x0000000a
        /*68f8*/ 	.word	0x00000060
        /*68fc*/ 	.short	0x010a
        /*68fe*/ 	.byte	0x3f
	.zero		1


	//   ....[124]....
        /*6900*/ 	.word	0x000207f0
        /*6904*/ 	.word	0x0000000b
        /*6908*/ 	.word	0x00000060
        /*690c*/ 	.short	0x010a
        /*690e*/ 	.byte	0x3f
	.zero		1


	//   ....[125]....
        /*6910*/ 	.word	0x00020840
        /*6914*/ 	.word	0x0000000b
        /*6918*/ 	.word	0x00000060
        /*691c*/ 	.short	0x010a
        /*691e*/ 	.byte	0x3f
	.zero		1


	//   ....[126]....
        /*6920*/ 	.word	0x00020890
        /*6924*/ 	.word	0x0000000e
        /*6928*/ 	.word	0x00000060
        /*692c*/ 	.short	0x010a
        /*692e*/ 	.byte	0x3f
	.zero		1


	//   ....[127]....
        /*6930*/ 	.word	0x000208e0
        /*6934*/ 	.word	0x0000000e
        /*6938*/ 	.word	0x00000060
        /*693c*/ 	.short	0x010a
        /*693e*/ 	.byte	0x3f
	.zero		1


	//   ....[128]....
        /*6940*/ 	.word	0x00020930
        /*6944*/ 	.word	0x0000000e
        /*6948*/ 	.word	0x00000060
        /*694c*/ 	.short	0x010a
        /*694e*/ 	.byte	0x3f
	.zero		1


	//   ....[129]....
        /*6950*/ 	.word	0x00020980
        /*6954*/ 	.word	0x0000000e
        /*6958*/ 	.word	0x00000060
        /*695c*/ 	.short	0x010a
        /*695e*/ 	.byte	0x3f
	.zero		1


	//   ....[130]....
        /*6960*/ 	.word	0x000209d0
        /*6964*/ 	.word	0x0000000e
        /*6968*/ 	.word	0x00000060
        /*696c*/ 	.short	0x010a
        /*696e*/ 	.byte	0x3f
	.zero		1


	//   ....[131]....
        /*6970*/ 	.word	0x00020a20
        /*6974*/ 	.word	0x0000000e
        /*6978*/ 	.word	0x00000060
        /*697c*/ 	.short	0x010a
        /*697e*/ 	.byte	0x3f
	.zero		1


	//   ....[132]....
        /*6980*/ 	.word	0x00020a70
        /*6984*/ 	.word	0x0000000e
        /*6988*/ 	.word	0x00000060
        /*698c*/ 	.short	0x010a
        /*698e*/ 	.byte	0x3f
	.zero		1


	//   ....[133]....
        /*6990*/ 	.word	0x00020ac0
        /*6994*/ 	.word	0x0000000e
        /*6998*/ 	.word	0x00000060
        /*699c*/ 	.short	0x010a
        /*699e*/ 	.byte	0x3f
	.zero		1


	//   ....[134]....
        /*69a0*/ 	.word	0x00020b10
        /*69a4*/ 	.word	0x0000000e
        /*69a8*/ 	.word	0x00000060
        /*69ac*/ 	.short	0x010a
        /*69ae*/ 	.byte	0x3f
	.zero		1


	//   ....[135]....
        /*69b0*/ 	.word	0x00020b60
        /*69b4*/ 	.word	0x0000000e
        /*69b8*/ 	.word	0x00000060
        /*69bc*/ 	.short	0x010a
        /*69be*/ 	.byte	0x3f
	.zero		1


	//   ....[136]....
        /*69c0*/ 	.word	0x00020bb0
        /*69c4*/ 	.word	0x0000000e
        /*69c8*/ 	.word	0x00000060
        /*69cc*/ 	.short	0x010a
        /*69ce*/ 	.byte	0x3f
	.zero		1


	//   ....[137]....
        /*69d0*/ 	.word	0x00020c00
        /*69d4*/ 	.word	0x0000000e
        /*69d8*/ 	.word	0x00000060
        /*69dc*/ 	.short	0x010a
        /*69de*/ 	.byte	0x3f
	.zero		1


	//   ....[138]....
        /*69e0*/ 	.word	0x00020c50
        /*69e4*/ 	.word	0x0000000e
        /*69e8*/ 	.word	0x00000060
        /*69ec*/ 	.short	0x010a
        /*69ee*/ 	.byte	0x3f
	.zero		1


	//   ....[139]....
        /*69f0*/ 	.word	0x00020cb0
        /*69f4*/ 	.word	0x00000007
        /*69f8*/ 	.word	0x000000a8
        /*69fc*/ 	.short	0x010a
        /*69fe*/ 	.byte	0x3f
	.zero		1


	//   ....[140]....
        /*6a00*/ 	.word	0x00020d10
        /*6a04*/ 	.word	0x00000003
        /*6a08*/ 	.word	0x00000080
        /*6a0c*/ 	.short	0x010a
        /*6a0e*/ 	.byte	0x3f
	.zero		1


	//   ....[141]....
        /*6a10*/ 	.word	0x00020d70
        /*6a14*/ 	.word	0x00000003
        /*6a18*/ 	.word	0x00000088
        /*6a1c*/ 	.short	0x010a
        /*6a1e*/ 	.byte	0x3f
	.zero		1


	//   ....[142]....
        /*6a20*/ 	.word	0x00020dd0
        /*6a24*/ 	.word	0x00000003
        /*6a28*/ 	.word	0x00000090
        /*6a2c*/ 	.short	0x010a
        /*6a2e*/ 	.byte	0x3f
	.zero		1


	//   ....[143]....
        /*6a30*/ 	.word	0x00020e30
        /*6a34*/ 	.word	0x00000003
        /*6a38*/ 	.word	0x00000098
        /*6a3c*/ 	.short	0x010a
        /*6a3e*/ 	.byte	0x3f
	.zero		1


	//   ....[144]....
        /*6a40*/ 	.word	0x00020e90
        /*6a44*/ 	.word	0x00000003
        /*6a48*/ 	.word	0x00000080
        /*6a4c*/ 	.short	0x010a
        /*6a4e*/ 	.byte	0x3f
	.zero		1


	//   ....[145]....
        /*6a50*/ 	.word	0x00020ef0
        /*6a54*/ 	.word	0x00000003
        /*6a58*/ 	.word	0x00000088
        /*6a5c*/ 	.short	0x010a
        /*6a5e*/ 	.byte	0x3f
	.zero		1


	//   ....[146]....
        /*6a60*/ 	.word	0x00020f50
        /*6a64*/ 	.word	0x00000003
        /*6a68*/ 	.word	0x00000090
        /*6a6c*/ 	.short	0x010a
        /*6a6e*/ 	.byte	0x3f
	.zero		1


	//   ....[147]....
        /*6a70*/ 	.word	0x00020fb0
        /*6a74*/ 	.word	0x00000003
        /*6a78*/ 	.word	0x00000098
        /*6a7c*/ 	.short	0x010a
        /*6a7e*/ 	.byte	0x3f
	.zero		1


	//   ....[148]....
        /*6a80*/ 	.word	0x00021010
        /*6a84*/ 	.word	0x00000003
        /*6a88*/ 	.word	0x00000080
        /*6a8c*/ 	.short	0x010a
        /*6a8e*/ 	.byte	0x3f
	.zero		1


	//   ....[149]....
        /*6a90*/ 	.word	0x00021070
        /*6a94*/ 	.word	0x00000003
        /*6a98*/ 	.word	0x00000088
        /*6a9c*/ 	.short	0x010a
        /*6a9e*/ 	.byte	0x3f
	.zero		1


	//   ....[150]....
        /*6aa0*/ 	.word	0x000210d0
        /*6aa4*/ 	.word	0x00000003
        /*6aa8*/ 	.word	0x00000090
        /*6aac*/ 	.short	0x010a
        /*6aae*/ 	.byte	0x3f
	.zero		1


	//   ....[151]....
        /*6ab0*/ 	.word	0x00021130
        /*6ab4*/ 	.word	0x00000003
        /*6ab8*/ 	.word	0x00000098
        /*6abc*/ 	.short	0x010a
        /*6abe*/ 	.byte	0x3f
	.zero		1


	//   ....[152]....
        /*6ac0*/ 	.word	0x00021190
        /*6ac4*/ 	.word	0x00000003
        /*6ac8*/ 	.word	0x00000080
        /*6acc*/ 	.short	0x010a
        /*6ace*/ 	.byte	0x3f
	.zero		1


	//   ....[153]....
        /*6ad0*/ 	.word	0x000211f0
        /*6ad4*/ 	.word	0x00000003
        /*6ad8*/ 	.word	0x00000088
        /*6adc*/ 	.short	0x010a
        /*6ade*/ 	.byte	0x3f
	.zero		1


	//   ....[154]....
        /*6ae0*/ 	.word	0x00021250
        /*6ae4*/ 	.word	0x00000003
        /*6ae8*/ 	.word	0x00000090
        /*6aec*/ 	.short	0x010a
        /*6aee*/ 	.byte	0x3f
	.zero		1


	//   ....[155]....
        /*6af0*/ 	.word	0x000212b0
        /*6af4*/ 	.word	0x00000003
        /*6af8*/ 	.word	0x00000098
        /*6afc*/ 	.short	0x010a
        /*6afe*/ 	.byte	0x3f
	.zero		1


	//   ....[156]....
        /*6b00*/ 	.word	0x00021300
        /*6b04*/ 	.word	0x00000000
        /*6b08*/ 	.word	0x00000080
        /*6b0c*/ 	.short	0x010a
        /*6b0e*/ 	.byte	0x3f
	.zero		1


	//   ....[157]....
        /*6b10*/ 	.word	0x00021350
        /*6b14*/ 	.word	0x00000000
        /*6b18*/ 	.word	0x00000088
        /*6b1c*/ 	.short	0x010a
        /*6b1e*/ 	.byte	0x3f
	.zero		1


	//   ....[158]....
        /*6b20*/ 	.word	0x000213a0
        /*6b24*/ 	.word	0x00000000
        /*6b28*/ 	.word	0x00000090
        /*6b2c*/ 	.short	0x010a
        /*6b2e*/ 	.byte	0x3f
	.zero		1


	//   ....[159]....
        /*6b30*/ 	.word	0x00021480
        /*6b34*/ 	.word	0x0000000e
        /*6b38*/ 	.word	0x00000030
        /*6b3c*/ 	.short	0x010a
        /*6b3e*/ 	.byte	0x3f
	.zero		1


	//   ....[160]....
        /*6b40*/ 	.word	0x00021560
        /*6b44*/ 	.word	0x00000004
        /*6b48*/ 	.word	0x00000000
        /*6b4c*/ 	.short	0x010a
        /*6b4e*/ 	.byte	0x3f
	.zero		1


	//   ....[161]....
        /*6b50*/ 	.word	0x000215b0
        /*6b54*/ 	.word	0x00000003
        /*6b58*/ 	.word	0x00000000
        /*6b5c*/ 	.short	0x010a
        /*6b5e*/ 	.byte	0x3f
	.zero		1


	//   ....[162]....
        /*6b60*/ 	.word	0x00021600
        /*6b64*/ 	.word	0x00000003
        /*6b68*/ 	.word	0x00000000
        /*6b6c*/ 	.short	0x010a
        /*6b6e*/ 	.byte	0x3f
	.zero		1


	//   ....[163]....
        /*6b70*/ 	.word	0x00021650
        /*6b74*/ 	.word	0x00000003
        /*6b78*/ 	.word	0x00000000
        /*6b7c*/ 	.short	0x010a
        /*6b7e*/ 	.byte	0x3f
	.zero		1


	//   ....[164]....
        /*6b80*/ 	.word	0x000216a0
        /*6b84*/ 	.word	0x00000003
        /*6b88*/ 	.word	0x00000000
        /*6b8c*/ 	.short	0x010a
        /*6b8e*/ 	.byte	0x3f
	.zero		1


	//----- nvinfo : EIATTR_NUM_MBARRIERS
	.align		4
.L_38:
        /*6b90*/ 	.byte	0x03, 0x38
        /*6b92*/ 	.short	0x0016


	//----- nvinfo : EIATTR_EXIT_INSTR_OFFSETS
	.align		4
        /*6b94*/ 	.byte	0x04, 0x1c
        /*6b96*/ 	.short	(.L_40 - .L_39)


	//   ....[0]....
.L_39:
        /*6b98*/ 	.word	0x00000bc0


	//   ....[1]....
        /*6b9c*/ 	.word	0x000014a0


	//   ....[2]....
        /*6ba0*/ 	.word	0x0001ca20


	//   ....[3]....
        /*6ba4*/ 	.word	0x0001d0a0


	//   ....[4]....
        /*6ba8*/ 	.word	0x0001d130


	//   ....[5]....
        /*6bac*/ 	.word	0x0001f5b0


	//   ....[6]....
        /*6bb0*/ 	.word	0x000206d0


	//----- nvinfo : EIATTR_MAX_THREADS
	.align		4
.L_40:
        /*6bb4*/ 	.byte	0x04, 0x05
        /*6bb6*/ 	.short	(.L_42 - .L_41)
.L_41:
        /*6bb8*/ 	.word	0x00000180
        /*6bbc*/ 	.word	0x00000001
        /*6bc0*/ 	.word	0x00000001


	//----- nvinfo : EIATTR_CRS_STACK_SIZE
	.align		4
.L_42:
        /*6bc4*/ 	.byte	0x04, 0x1e
        /*6bc6*/ 	.short	(.L_44 - .L_43)
.L_43:
        /*6bc8*/ 	.word	0x00000000


	//----- nvinfo : EIATTR_CBANK_PARAM_SIZE
	.align		4
.L_44:
        /*6bcc*/ 	.byte	0x03, 0x19
        /*6bce*/ 	.short	0x0770


	//----- nvinfo : EIATTR_PARAM_CBANK
	.align		4
        /*6bd0*/ 	.byte	0x04, 0x0a
        /*6bd2*/ 	.short	(.L_46 - .L_45)
	.align		4
.L_45:
        /*6bd4*/ 	.word	index@(.nv.constant0._ZN7cutlass13device_kernelINS_4gemm6kernel13GemmUniversalIN4cute5tupleIJiiiiEEENS1_10collective13CollectiveMmaINS1_37MainloopSm90TmaGmmaWarpSpecializedFP8ILi6ENS5_IJNS4_1CILi1EEESB_SB_EEENS1_35KernelTmaWarpSpecializedCooperativeEEENS5_IJNSA_ILi256EEESF_NSA_ILi64EEEEEENS_12float_e4m3_tENS5_IJlSB_lEEESI_SJ_NS4_8TiledMMAINS4_8MMA_AtomIJNS4_4SM904GMMA31MMA_64x256x32_F32E4M3E4M3_SS_TNILNSN_7ScaleInE1ELSP_1EEEEEENS4_6LayoutINS5_IJNSA_ILi2EEESB_SB_EEENS5_IJSB_NSA_ILi0EEESV_EEEEENS5_IJNS4_10UnderscoreESY_SY_EEEEENS4_13SM90_TMA_LOADENS4_14ComposedLayoutINS4_7SwizzleILi2ELi4ELi3EEENS4_18smem_ptr_flag_bitsILi8EEENSS_INS5_IJNSA_ILi8EEESG_EEENS5_IJSG_SB_EEEEEEEvNS4_8identityES11_S1B_vS1C_EENS_8epilogue10collective18CollectiveEpilogueINS1E_22Sm90TmaWarpSpecializedILi4ELi2ELi16ELb0ELb0EEEJSH_NS5_IJNSA_ILi128EEENSA_ILi32EEEEEESI_SJ_SI_SJ_NS1E_6fusion15FusionCallbacksIS1I_NS1M_17LinCombPerRowBiasISI_fSI_SI_fLi16ELNS_15FloatRoundStyleE2EEESH_S1L_JEEES11_NS12_INS13_ILi1ELi4ELi3EEES16_NSS_INS5_IJS17_S1K_EEENS5_IJS1K_SB_EEEEEEENS4_39AutoVectorizingCopyWithAssumedAlignmentILi128EEENS4_14SM90_TMA_STOREES1W_S1Y_NS4_9Copy_AtomIJNS4_17SM90_U32x4_STSM_NENS_6half_tEEEEvEEEvvEEEEvNT_6ParamsE)
        /*6bd8*/ 	.short	0x0210
        /*6bda*/ 	.short	0x0770


	//----- nvinfo : EIATTR_SW_WAR
	.align		4
.L_46:
        /*6bdc*/ 	.byte	0x04, 0x36
        /*6bde*/ 	.short	(.L_48 - .L_47)
.L_47:
        /*6be0*/ 	.word	0x00000008
.L_48:


//--------------------- .nv.callgraph             --------------------------
	.section	.nv.callgraph,"",@"SHT_CUDA_CALLGRAPH"
	.align	4
	.sectionentsize	8
	.align		4
        /*0000*/ 	.word	0x00000000
	.align		4
        /*0004*/ 	.word	0xffffffff
	.align		4
        /*0008*/ 	.word	index@(_ZN7cutlass13device_kernelINS_4gemm6kernel13GemmUniversalIN4cute5tupleIJiiiiEEENS1_10collective13CollectiveMmaINS1_37MainloopSm90TmaGmmaWarpSpecializedFP8ILi6ENS5_IJNS4_1CILi1EEESB_SB_EEENS1_35KernelTmaWarpSpecializedCooperativeEEENS5_IJNSA_ILi256EEESF_NSA_ILi64EEEEEENS_12float_e4m3_tENS5_IJlSB_lEEESI_SJ_NS4_8TiledMMAINS4_8MMA_AtomIJNS4_4SM904GMMA31MMA_64x256x32_F32E4M3E4M3_SS_TNILNSN_7ScaleInE1ELSP_1EEEEEENS4_6LayoutINS5_IJNSA_ILi2EEESB_SB_EEENS5_IJSB_NSA_ILi0EEESV_EEEEENS5_IJNS4_10UnderscoreESY_SY_EEEEENS4_13SM90_TMA_LOADENS4_14ComposedLayoutINS4_7SwizzleILi2ELi4ELi3EEENS4_18smem_ptr_flag_bitsILi8EEENSS_INS5_IJNSA_ILi8EEESG_EEENS5_IJSG_SB_EEEEEEEvNS4_8identityES11_S1B_vS1C_EENS_8epilogue10collective18CollectiveEpilogueINS1E_22Sm90TmaWarpSpecializedILi4ELi2ELi16ELb0ELb0EEEJSH_NS5_IJNSA_ILi128EEENSA_ILi32EEEEEESI_SJ_SI_SJ_NS1E_6fusion15FusionCallbacksIS1I_NS1M_17LinCombPerRowBiasISI_fSI_SI_fLi16ELNS_15FloatRoundStyleE2EEESH_S1L_JEEES11_NS12_INS13_ILi1ELi4ELi3EEES16_NSS_INS5_IJS17_S1K_EEENS5_IJS1K_SB_EEEEEEENS4_39AutoVectorizingCopyWithAssumedAlignmentILi128EEENS4_14SM90_TMA_STOREES1W_S1Y_NS4_9Copy_AtomIJNS4_17SM90_U32x4_STSM_NENS_6half_tEEEEvEEEvvEEEEvNT_6ParamsE)
	.align		4
        /*000c*/ 	.word	index@(__assertfail)
	.align		4
        /*0010*/ 	.word	0x00000000
	.align		4
        /*0014*/ 	.word	0xfffffffe
	.align		4
        /*0018*/ 	.word	0x00000000
	.align		4
        /*001c*/ 	.word	0xfffffffd
	.align		4
        /*0020*/ 	.word	0x00000000
	.align		4
        /*0024*/ 	.word	0xfffffffc


//--------------------- .nv.constant4             --------------------------
	.section	.nv.constant4,"a",@progbits
	.align	8
	.align		8
.nv.constant4:
        /*0000*/ 	.dword	__assertfail
	.align		8
        /*0008*/ 	.dword	__unnamed_1
	.align		8
        /*0010*/ 	.dword	__unnamed_2
	.align		8
        /*0018*/ 	.dword	_ZN39_INTERNAL_396774c2_4_k_cu_990eea4f_29104cuda3std3__45__cpo5beginE
	.align		8
        /*0020*/ 	.dword	_ZN39_INTERNAL_396774c2_4_k_cu_990eea4f_29104cuda3std3__45__cpo3endE
	.align		8
        /*0028*/ 	.dword	_ZN39_INTERNAL_396774c2_4_k_cu_990eea4f_29104cuda3std3__45__cpo6cbeginE
	.align		8
        /*0030*/ 	.dword	_ZN39_INTERNAL_396774c2_4_k_cu_990eea4f_29104cuda3std3__45__cpo4cendE
	.align		8
        /*0038*/ 	.dword	_ZN39_INTERNAL_396774c2_4_k_cu_990eea4f_29104cuda3std3__441_GLOBAL__N__396774c2_4_k_cu_990eea4f_29106ignoreE
	.align		8
        /*0040*/ 	.dword	_ZN39_INTERNAL_396774c2_4_k_cu_990eea4f_29104cuda3std3__419piecewise_constructE
	.align		8
        /*0048*/ 	.dword	_ZN39_INTERNAL_396774c2_4_k_cu_990eea4f_29104cuda3std3__48in_placeE
	.align		8
        /*0050*/ 	.dword	_ZN39_INTERNAL_396774c2_4_k_cu_990eea4f_29104cuda3std6ranges3__45__cpo4swapE
	.align		8
        /*0058*/ 	.dword	_ZN39_INTERNAL_396774c2_4_k_cu_990eea4f_29104cuda3std6ranges3__45__cpo9iter_moveE
	.align		8
        /*0060*/ 	.dword	_ZN39_INTERNAL_396774c2_4_k_cu_990eea4f_29104cute7productE
	.align		8
        /*0068*/ 	.dword	_ZN39_INTERNAL_396774c2_4_k_cu_990eea4f_29104cute1_E
	.align		8
        /*0070*/ 	.dword	$str$24
	.align		8
        /*0078*/ 	.dword	$str$25


//--------------------- .text._ZN7cutlass13device_kernelINS_4gemm6kernel13GemmUniversalIN4cute5tupleIJiiiiEEENS1_10collective13CollectiveMmaINS1_37MainloopSm90TmaGmmaWarpSpecializedFP8ILi6ENS5_IJNS4_1CILi1EEESB_SB_EEENS1_35KernelTmaWarpSpecializedCooperativeEEENS5_IJNSA_ILi256EEESF_NSA_ILi64EEEEEENS_12float_e4m3_tENS5_IJlSB_lEEESI_SJ_NS4_8TiledMMAINS4_8MMA_AtomIJNS4_4SM904GMMA31MMA_64x256x32_F32E4M3E4M3_SS_TNILNSN_7ScaleInE1ELSP_1EEEEEENS4_6LayoutINS5_IJNSA_ILi2EEESB_SB_EEENS5_IJSB_NSA_ILi0EEESV_EEEEENS5_IJNS4_10UnderscoreESY_SY_EEEEENS4_13SM90_TMA_LOADENS4_14ComposedLayoutINS4_7SwizzleILi2ELi4ELi3EEENS4_18smem_ptr_flag_bitsILi8EEENSS_INS5_IJNSA_ILi8EEESG_EEENS5_IJSG_SB_EEEEEEEvNS4_8identityES11_S1B_vS1C_EENS_8epilogue10collective18CollectiveEpilogueINS1E_22Sm90TmaWarpSpecializedILi4ELi2ELi16ELb0ELb0EEEJSH_NS5_IJNSA_ILi128EEENSA_ILi32EEEEEESI_SJ_SI_SJ_NS1E_6fusion15FusionCallbacksIS1I_NS1M_17LinCombPerRowBiasISI_fSI_SI_fLi16ELNS_15FloatRoundStyleE2EEESH_S1L_JEEES11_NS12_INS13_ILi1ELi4ELi3EEES16_NSS_INS5_IJS17_S1K_EEENS5_IJS1K_SB_EEEEEEENS4_39AutoVectorizingCopyWithAssumedAlignmentILi128EEENS4_14SM90_TMA_STOREES1W_S1Y_NS4_9Copy_AtomIJNS4_17SM90_U32x4_STSM_NENS_6half_tEEEEvEEEvvEEEEvNT_6ParamsE --------------------------
	.section	.text._ZN7cutlass13device_kernelINS_4gemm6kernel13GemmUniversalIN4cute5tupleIJiiiiEEENS1_10collective13CollectiveMmaINS1_37MainloopSm90TmaGmmaWarpSpecializedFP8ILi6ENS5_IJNS4_1CILi1EEESB_SB_EEENS1_35KernelTmaWarpSpecializedCooperativeEEENS5_IJNSA_ILi256EEESF_NSA_ILi64EEEEEENS_12float_e4m3_tENS5_IJlSB_lEEESI_SJ_NS4_8TiledMMAINS4_8MMA_AtomIJNS4_4SM904GMMA31MMA_64x256x32_F32E4M3E4M3_SS_TNILNSN_7ScaleInE1ELSP_1EEEEEENS4_6LayoutINS5_IJNSA_ILi2EEESB_SB_EEENS5_IJSB_NSA_ILi0EEESV_EEEEENS5_IJNS4_10UnderscoreESY_SY_EEEEENS4_13SM90_TMA_LOADENS4_14ComposedLayoutINS4_7SwizzleILi2ELi4ELi3EEENS4_18smem_ptr_flag_bitsILi8EEENSS_INS5_IJNSA_ILi8EEESG_EEENS5_IJSG_SB_EEEEEEEvNS4_8identityES11_S1B_vS1C_EENS_8epilogue10collective18CollectiveEpilogueINS1E_22Sm90TmaWarpSpecializedILi4ELi2ELi16ELb0ELb0EEEJSH_NS5_IJNSA_ILi128EEENSA_ILi32EEEEEESI_SJ_SI_SJ_NS1E_6fusion15FusionCallbacksIS1I_NS1M_17LinCombPerRowBiasISI_fSI_SI_fLi16ELNS_15FloatRoundStyleE2EEESH_S1L_JEEES11_NS12_INS13_ILi1ELi4ELi3EEES16_NSS_INS5_IJS17_S1K_EEENS5_IJS1K_SB_EEEEEEENS4_39AutoVectorizingCopyWithAssumedAlignmentILi128EEENS4_14SM90_TMA_STOREES1W_S1Y_NS4_9Copy_AtomIJNS4_17SM90_U32x4_STSM_NENS_6half_tEEEEvEEEvvEEEEvNT_6ParamsE,"ax",@progbits
	.align	128
.text._ZN7cutlass13device_kernelINS_4gemm6kernel13GemmUniversalIN4cute5tupleIJiiiiEEENS1_10collective13CollectiveMmaINS1_37MainloopSm90TmaGmmaWarpSpecializedFP8ILi6ENS5_IJNS4_1CILi1EEESB_SB_EEENS1_35KernelTmaWarpSpecializedCooperativeEEENS5_IJNSA_ILi256EEESF_NSA_ILi64EEEEEENS_12float_e4m3_tENS5_IJlSB_lEEESI_SJ_NS4_8TiledMMAINS4_8MMA_AtomIJNS4_4SM904GMMA31MMA_64x256x32_F32E4M3E4M3_SS_TNILNSN_7ScaleInE1ELSP_1EEEEEENS4_6LayoutINS5_IJNSA_ILi2EEESB_SB_EEENS5_IJSB_NSA_ILi0EEESV_EEEEENS5_IJNS4_10UnderscoreESY_SY_EEEEENS4_13SM90_TMA_LOADENS4_14ComposedLayoutINS4_7SwizzleILi2ELi4ELi3EEENS4_18smem_ptr_flag_bitsILi8EEENSS_INS5_IJNSA_ILi8EEESG_EEENS5_IJSG_SB_EEEEEEEvNS4_8identityES11_S1B_vS1C_EENS_8epilogue10collective18CollectiveEpilogueINS1E_22Sm90TmaWarpSpecializedILi4ELi2ELi16ELb0ELb0EEEJSH_NS5_IJNSA_ILi128EEENSA_ILi32EEEEEESI_SJ_SI_SJ_NS1E_6fusion15FusionCallbacksIS1I_NS1M_17LinCombPerRowBiasISI_fSI_SI_fLi16ELNS_15FloatRoundStyleE2EEESH_S1L_JEEES11_NS12_INS13_ILi1ELi4ELi3EEES16_NSS_INS5_IJS17_S1K_EEENS5_IJS1K_SB_EEEEEEENS4_39AutoVectorizingCopyWithAssumedAlignmentILi128EEENS4_14SM90_TMA_STOREES1W_S1Y_NS4_9Copy_AtomIJNS4_17SM90_U32x4_STSM_NENS_6half_tEEEEvEEEvvEEEEvNT_6ParamsE:
        .type           _ZN7cutlass13device_kernelINS_4gemm6kernel13GemmUniversalIN4cute5tupleIJiiiiEEENS1_10collective13CollectiveMmaINS1_37MainloopSm90TmaGmmaWarpSpecializedFP8ILi6ENS5_IJNS4_1CILi1EEESB_SB_EEENS1_35KernelTmaWarpSpecializedCooperativeEEENS5_IJNSA_ILi256EEESF_NSA_ILi64EEEEEENS_12float_e4m3_tENS5_IJlSB_lEEESI_SJ_NS4_8TiledMMAINS4_8MMA_AtomIJNS4_4SM904GMMA31MMA_64x256x32_F32E4M3E4M3_SS_TNILNSN_7ScaleInE1ELSP_1EEEEEENS4_6LayoutINS5_IJNSA_ILi2EEESB_SB_EEENS5_IJSB_NSA_ILi0EEESV_EEEEENS5_IJNS4_10UnderscoreESY_SY_EEEEENS4_13SM90_TMA_LOADENS4_14ComposedLayoutINS4_7SwizzleILi2ELi4ELi3EEENS4_18smem_ptr_flag_bitsILi8EEENSS_INS5_IJNSA_ILi8EEESG_EEENS5_IJSG_SB_EEEEEEEvNS4_8identityES11_S1B_vS1C_EENS_8epilogue10collective18CollectiveEpilogueINS1E_22Sm90TmaWarpSpecializedILi4ELi2ELi16ELb0ELb0EEEJSH_NS5_IJNSA_ILi128EEENSA_ILi32EEEEEESI_SJ_SI_SJ_NS1E_6fusion15FusionCallbacksIS1I_NS1M_17LinCombPerRowBiasISI_fSI_SI_fLi16ELNS_15FloatRoundStyleE2EEESH_S1L_JEEES11_NS12_INS13_ILi1ELi4ELi3EEES16_NSS_INS5_IJS17_S1K_EEENS5_IJS1K_SB_EEEEEEENS4_39AutoVectorizingCopyWithAssumedAlignmentILi128EEENS4_14SM90_TMA_STOREES1W_S1Y_NS4_9Copy_AtomIJNS4_17SM90_U32x4_STSM_NENS_6half_tEEEEvEEEvvEEEEvNT_6ParamsE,@function
        .size           _ZN7cutlass13device_kernelINS_4gemm6kernel13GemmUniversalIN4cute5tupleIJiiiiEEENS1_10collective13CollectiveMmaINS1_37MainloopSm90TmaGmmaWarpSpecializedFP8ILi6ENS5_IJNS4_1CILi1EEESB_SB_EEENS1_35KernelTmaWarpSpecializedCooperativeEEENS5_IJNSA_ILi256EEESF_NSA_ILi64EEEEEENS_12float_e4m3_tENS5_IJlSB_lEEESI_SJ_NS4_8TiledMMAINS4_8MMA_AtomIJNS4_4SM904GMMA31MMA_64x256x32_F32E4M3E4M3_SS_TNILNSN_7ScaleInE1ELSP_1EEEEEENS4_6LayoutINS5_IJNSA_ILi2EEESB_SB_EEENS5_IJSB_NSA_ILi0EEESV_EEEEENS5_IJNS4_10UnderscoreESY_SY_EEEEENS4_13SM90_TMA_LOADENS4_14ComposedLayoutINS4_7SwizzleILi2ELi4ELi3EEENS4_18smem_ptr_flag_bitsILi8EEENSS_INS5_IJNSA_ILi8EEESG_EEENS5_IJSG_SB_EEEEEEEvNS4_8identityES11_S1B_vS1C_EENS_8epilogue10collective18CollectiveEpilogueINS1E_22Sm90TmaWarpSpecializedILi4ELi2ELi16ELb0ELb0EEEJSH_NS5_IJNSA_ILi128EEENSA_ILi32EEEEEESI_SJ_SI_SJ_NS1E_6fusion15FusionCallbacksIS1I_NS1M_17LinCombPerRowBiasISI_fSI_SI_fLi16ELNS_15FloatRoundStyleE2EEESH_S1L_JEEES11_NS12_INS13_ILi1ELi4ELi3EEES16_NSS_INS5_IJS17_S1K_EEENS5_IJS1K_SB_EEEEEEENS4_39AutoVectorizingCopyWithAssumedAlignmentILi128EEENS4_14SM90_TMA_STOREES1W_S1Y_NS4_9Copy_AtomIJNS4_17SM90_U32x4_STSM_NENS_6half_tEEEEvEEEvvEEEEvNT_6ParamsE,(.L_x_421 - _ZN7cutlass13device_kernelINS_4gemm6kernel13GemmUniversalIN4cute5tupleIJiiiiEEENS1_10collective13CollectiveMmaINS1_37MainloopSm90TmaGmmaWarpSpecializedFP8ILi6ENS5_IJNS4_1CILi1EEESB_SB_EEENS1_35KernelTmaWarpSpecializedCooperativeEEENS5_IJNSA_ILi256EEESF_NSA_ILi64EEEEEENS_12float_e4m3_tENS5_IJlSB_lEEESI_SJ_NS4_8TiledMMAINS4_8MMA_AtomIJNS4_4SM904GMMA31MMA_64x256x32_F32E4M3E4M3_SS_TNILNSN_7ScaleInE1ELSP_1EEEEEENS4_6LayoutINS5_IJNSA_ILi2EEESB_SB_EEENS5_IJSB_NSA_ILi0EEESV_EEEEENS5_IJNS4_10UnderscoreESY_SY_EEEEENS4_13SM90_TMA_LOADENS4_14ComposedLayoutINS4_7SwizzleILi2ELi4ELi3EEENS4_18smem_ptr_flag_bitsILi8EEENSS_INS5_IJNSA_ILi8EEESG_EEENS5_IJSG_SB_EEEEEEEvNS4_8identityES11_S1B_vS1C_EENS_8epilogue10collective18CollectiveEpilogueINS1E_22Sm90TmaWarpSpecializedILi4ELi2ELi16ELb0ELb0EEEJSH_NS5_IJNSA_ILi128EEENSA_ILi32EEEEEESI_SJ_SI_SJ_NS1E_6fusion15FusionCallbacksIS1I_NS1M_17LinCombPerRowBiasISI_fSI_SI_fLi16ELNS_15FloatRoundStyleE2EEESH_S1L_JEEES11_NS12_INS13_ILi1ELi4ELi3EEES16_NSS_INS5_IJS17_S1K_EEENS5_IJS1K_SB_EEEEEEENS4_39AutoVectorizingCopyWithAssumedAlignmentILi128EEENS4_14SM90_TMA_STOREES1W_S1Y_NS4_9Copy_AtomIJNS4_17SM90_U32x4_STSM_NENS_6half_tEEEEvEEEvvEEEEvNT_6ParamsE)
        .other          _ZN7cutlass13device_kernelINS_4gemm6kernel13GemmUniversalIN4cute5tupleIJiiiiEEENS1_10collective13CollectiveMmaINS1_37MainloopSm90TmaGmmaWarpSpecializedFP8ILi6ENS5_IJNS4_1CILi1EEESB_SB_EEENS1_35KernelTmaWarpSpecializedCooperativeEEENS5_IJNSA_ILi256EEESF_NSA_ILi64EEEEEENS_12float_e4m3_tENS5_IJlSB_lEEESI_SJ_NS4_8TiledMMAINS4_8MMA_AtomIJNS4_4SM904GMMA31MMA_64x256x32_F32E4M3E4M3_SS_TNILNSN_7ScaleInE1ELSP_1EEEEEENS4_6LayoutINS5_IJNSA_ILi2EEESB_SB_EEENS5_IJSB_NSA_ILi0EEESV_EEEEENS5_IJNS4_10UnderscoreESY_SY_EEEEENS4_13SM90_TMA_LOADENS4_14ComposedLayoutINS4_7SwizzleILi2ELi4ELi3EEENS4_18smem_ptr_flag_bitsILi8EEENSS_INS5_IJNSA_ILi8EEESG_EEENS5_IJSG_SB_EEEEEEEvNS4_8identityES11_S1B_vS1C_EENS_8epilogue10collective18CollectiveEpilogueINS1E_22Sm90TmaWarpSpecializedILi4ELi2ELi16ELb0ELb0EEEJSH_NS5_IJNSA_ILi128EEENSA_ILi32EEEEEESI_SJ_SI_SJ_NS1E_6fusion15FusionCallbacksIS1I_NS1M_17LinCombPerRowBiasISI_fSI_SI_fLi16ELNS_15FloatRoundStyleE2EEESH_S1L_JEEES11_NS12_INS13_ILi1ELi4ELi3EEES16_NSS_INS5_IJS17_S1K_EEENS5_IJS1K_SB_EEEEEEENS4_39AutoVectorizingCopyWithAssumedAlignmentILi128EEENS4_14SM90_TMA_STOREES1W_S1Y_NS4_9Copy_AtomIJNS4_17SM90_U32x4_STSM_NENS_6half_tEEEEvEEEvvEEEEvNT_6ParamsE,@"STO_CUDA_ENTRY STV_DEFAULT"
_ZN7cutlass13device_kernelINS_4gemm6kernel13GemmUniversalIN4cute5tupleIJiiiiEEENS1_10collective13CollectiveMmaINS1_37MainloopSm90TmaGmmaWarpSpecializedFP8ILi6ENS5_IJNS4_1CILi1EEESB_SB_EEENS1_35KernelTmaWarpSpecializedCooperativeEEENS5_IJNSA_ILi256EEESF_NSA_ILi64EEEEEENS_12float_e4m3_tENS5_IJlSB_lEEESI_SJ_NS4_8TiledMMAINS4_8MMA_AtomIJNS4_4SM904GMMA31MMA_64x256x32_F32E4M3E4M3_SS_TNILNSN_7ScaleInE1ELSP_1EEEEEENS4_6LayoutINS5_IJNSA_ILi2EEESB_SB_EEENS5_IJSB_NSA_ILi0EEESV_EEEEENS5_IJNS4_10UnderscoreESY_SY_EEEEENS4_13SM90_TMA_LOADENS4_14ComposedLayoutINS4_7SwizzleILi2ELi4ELi3EEENS4_18smem_ptr_flag_bitsILi8EEENSS_INS5_IJNSA_ILi8EEESG_EEENS5_IJSG_SB_EEEEEEEvNS4_8identityES11_S1B_vS1C_EENS_8epilogue10collective18CollectiveEpilogueINS1E_22Sm90TmaWarpSpecializedILi4ELi2ELi16ELb0ELb0EEEJSH_NS5_IJNSA_ILi128EEENSA_ILi32EEEEEESI_SJ_SI_SJ_NS1E_6fusion15FusionCallbacksIS1I_NS1M_17LinCombPerRowBiasISI_fSI_SI_fLi16ELNS_15FloatRoundStyleE2EEESH_S1L_JEEES11_NS12_INS13_ILi1ELi4ELi3EEES16_NSS_INS5_IJS17_S1K_EEENS5_IJS1K_SB_EEEEEEENS4_39AutoVectorizingCopyWithAssumedAlignmentILi128EEENS4_14SM90_TMA_STOREES1W_S1Y_NS4_9Copy_AtomIJNS4_17SM90_U32x4_STSM_NENS_6half_tEEEEvEEEvvEEEEvNT_6ParamsE:
[----:B------:R-:W1:Y:S02]  /*0000*/  LDC R1, c[0x0][0x28] ;  /* 0x00000a00ff017b82 */ /* 0x000e640000000800 */
[----:B-1----:R-:W-:Y:S01]  /*0010*/  IADD3 R1, R1, -0x8c8, RZ ;  /* 0xfffff73801017810 */ /* 0x002fe20007ffe0ff */
[----:B------:R-:W1:Y:S05]  /*0020*/  S2R R2, SR_TID.X ;  /* 0x0000000000027919 */ /* 0x000e6a0000002100 */
[----:B------:R-:W2:Y:S01]  /*0030*/  LDC.64 R4, c[0x0][0x588] ;  /* 0x00016200ff047b82 */ /* 0x000ea20000000a00 */
[----:B------:R-:W-:Y:S01]  /*0040*/  ELECT P0, URZ, PT ;  /* 0x00000000003f782f */ /* 0x000fe20003800000 */
[----:B------:R-:W-:Y:S01]  /*0050*/  BSSY B0, `(.L_x_0) ;  /* 0x000001a000007945 */ /* 0x000fe20003800000 */
[----:B-1----:R-:W-:-:S05]  /*0060*/  SHF.R.U32.HI R8, RZ, 0x5, R2 ;  /* 0x00000005ff087819 */ /* 0x002fca0000011602 */
[----:B------:R-:W1:Y:S02]  /*0070*/  SHFL.IDX PT, R0, R8, RZ, 0x1f ;  /* 0x00001fff08007589 */ /* 0x000e6400000e0000 */
[----:B-1----:R-:W-:Y:S02]  /*0080*/  R2UR UR47, R0 ;  /* 0x00000000002f72ca */ /* 0x002fe400000e0000 */
[----:B------:R-:W-:-:S06]  /*0090*/  SHF.R.U32.HI R0, RZ, 0x7, R2 ;  /* 0x00000007ff007819 */ /* 0x000fcc0000011602 */
[----:B------:R-:W1:Y:S05]  /*00a0*/  SHFL.IDX PT, R0, R0, RZ, 0x1f ;  /* 0x00001fff00007589 */ /* 0x000e6a00000e0000 */
[----:B------:R-:W-:Y:S02]  /*00b0*/  USHF.R.S32.HI UR4, URZ, 0x1f, UR47 ;  /* 0x0000001f3f047899 */ /* 0x000fe4000801142f */
[----:B------:R-:W-:Y:S02]  /*00c0*/  ISETP.NE.OR P0, PT, RZ, UR47, !P0 ;  /* 0x0000002fff007c0c */ /* 0x000fe4000c705670 */
[----:B------:R-:W-:-:S04]  /*00d0*/  ULEA.HI UR4, UR4, UR47, URZ, 0x2 ;  /* 0x0000002f04047291 */ /* 0x000fc8000f8f103f */
[----:B------:R-:W-:-:S04]  /*00e0*/  ULOP3.LUT UR4, UR4, 0xfffffffc, URZ, 0xc0, !UPT ;  /* 0xfffffffc04047892 */ /* 0x000fc8000f8ec03f */
[----:B------:R-:W-:-:S03]  /*00f0*/  UIADD3 UR47, UR47, -UR4, URZ ;  /* 0x800000042f2f7290 */ /* 0x000fc6000fffe03f */
[----:B--2---:R-:W-:Y:S09]  /*0100*/  @P0 BRA `(.L_x_1) ;  /* 0x0000000000380947 */ /* 0x004ff20003800000 */
[----:B------:R-:W-:Y:S02]  /*0110*/  ULDC.64 UR4, c[0x0][0x198] ;  /* 0x0000660000047ab9 */ /* 0x000fe40000000a00 */
[----:B------:R-:W-:Y:S02]  /*0120*/  UIADD3 UR6, UP0, UR4, 0xf0, URZ ;  /* 0x000000f004067890 */ /* 0x000fe4000ff1e03f */
[----:B------:R-:W-:Y:S02]  /*0130*/  UIADD3 UR8, UP1, UR4, 0x1f0, URZ ;  /* 0x000001f004087890 */ /* 0x000fe4000ff3e03f */
[----:B------:R-:W-:Y:S02]  /*0140*/  UIADD3 UR10, UP2, UR4, 0x3f0, URZ ;  /* 0x000003f0040a7890 */ /* 0x000fe4000ff5e03f */
[----:B------:R-:W-:Y:S02]  /*0150*/  UIADD3 UR4, UP3, UR4, 0x4f0, URZ ;  /* 0x000004f004047890 */ /* 0x000fe4000ff7e03f */
[----:B------:R-:W-:-:S02]  /*0160*/  UIADD3.X UR7, URZ, UR5, URZ, UP0, !UPT ;  /* 0x000000053f077290 */ /* 0x000fc400087fe43f */
[----:B------:R-:W-:Y:S02]  /*0170*/  UIADD3.X UR9, URZ, UR5, URZ, UP1, !UPT ;  /* 0x000000053f097290 */ /* 0x000fe40008ffe43f */
[----:B------:R-:W-:Y:S02]  /*0180*/  UIADD3.X UR11, URZ, UR5, URZ, UP2, !UPT ;  /* 0x000000053f0b7290 */ /* 0x000fe400097fe43f */
[----:B------:R-:W-:-:S03]  /*0190*/  UIADD3.X UR5, URZ, UR5, URZ, UP3, !UPT ;  /* 0x000000053f057290 */ /* 0x000fc60009ffe43f */
[----:B------:R2:W-:Y:S02]  /*01a0*/  UTMACCTL.PF [UR6] ;  /* 0x00000000060079b9 */ /* 0x0005e40008040000 */
[----:B------:R2:W-:Y:S02]  /*01b0*/  UTMACCTL.PF [UR8] ;  /* 0x00000000080079b9 */ /* 0x0005e40008040000 */
[----:B------:R2:W-:Y:S02]  /*01c0*/  UTMACCTL.PF [UR10] ;  /* 0x000000000a0079b9 */ /* 0x0005e40008040000 */
[----:B------:R2:W-:Y:S02]  /*01d0*/  UTMACCTL.PF [UR4] ;  /* 0x00000000040079b9 */ /* 0x0005e40008040000 */
[----:B--2---:R-:W-:Y:S01]  /*01e0*/  NOP ;  /* 0x0000000000007918 */ /* 0x004fe20000000000 */
.L_x_1:
[----:B------:R-:W-:Y:S05]  /*01f0*/  BSYNC B0 ;  /* 0x0000000000007941 */ /* 0x000fea0003800000 */
.L_x_0:
[----:B------:R-:W-:Y:S01]  /*0200*/  ULDC.64 UR6, c[0x0][0x590] ;  /* 0x0001640000067ab9 */ /* 0x000fe20000000a00 */
[----:B-1----:R-:W-:Y:S01]  /*0210*/  R2UR UR4, R0 ;  /* 0x00000000000472ca */ /* 0x002fe200000e0000 */
[----:B------:R-:W-:Y:S01]  /*0220*/  ULDC.64 UR56, c[0x0][0x208] ;  /* 0x0000820000387ab9 */ /* 0x000fe20000000a00 */
[----:B------:R-:W-:Y:S02]  /*0230*/  ISETP.NE.U32.AND P2, PT, RZ, UR6, PT ;  /* 0x00000006ff007c0c */ /* 0x000fe4000bf45070 */
[----:B------:R-:W-:Y:S02]  /*0240*/  PRMT R6, RZ, 0x7610, R6 ;  /* 0x00007610ff067816 */ /* 0x000fe40000000006 */
[----:B------:R-:W-:Y:S02]  /*0250*/  ISETP.NE.AND.EX P1, PT, RZ, UR7, PT, P2 ;  /* 0x00000007ff007c0c */ /* 0x000fe4000bf25320 */
[----:B------:R-:W-:Y:S02]  /*0260*/  MOV R2, R4 ;  /* 0x0000000400027202 */ /* 0x000fe40000000f00 */
[----:B------:R-:W-:-:S09]  /*0270*/  MOV R3, R5 ;  /* 0x0000000500037202 */ /* 0x000fd20000000f00 */
[----:B------:R-:W-:Y:S05]  /*0280*/  @P1 BRA `(.L_x_2) ;  /* 0x0000000000301947 */ /* 0x000fea0003800000 */
[----:B------:R-:W-:Y:S02]  /*0290*/  ULDC.64 UR8, c[0x0][0x588] ;  /* 0x0001620000087ab9 */ /* 0x000fe40000000a00 */
[----:B------:R-:W-:-:S04]  /*02a0*/  ISETP.NE.U32.AND P0, PT, RZ, UR8, PT ;  /* 0x00000008ff007c0c */ /* 0x000fc8000bf05070 */
[----:B------:R-:W-:-:S13]  /*02b0*/  ISETP.NE.AND.EX P0, PT, RZ, UR9, PT, P0 ;  /* 0x00000009ff007c0c */ /* 0x000fda000bf05300 */
[----:B------:R-:W-:Y:S05]  /*02c0*/  @!P0 BRA `(.L_x_3) ;  /* 0x0000000000108947 */ /* 0x000fea0003800000 */
[----:B------:R-:W2:Y:S01]  /*02d0*/  LDG.E R0, desc[UR56][R2.64] ;  /* 0x0000003802007981 */ /* 0x000ea2000c1e1900 */
[----:B------:R-:W-:Y:S02]  /*02e0*/  MOV R6, 0x1 ;  /* 0x0000000100067802 */ /* 0x000fe40000000f00 */
[----:B--2---:R-:W-:Y:S01]  /*02f0*/  FSETP.NEU.AND P3, PT, R0, RZ, PT ;  /* 0x000000ff0000720b */ /* 0x004fe20003f6d000 */
[----:B------:R-:W-:-:S12]  /*0300*/  BRA `(.L_x_2) ;  /* 0x0000000000107947 */ /* 0x000fd80003800000 */
.L_x_3:
[----:B------:R-:W-:Y:S01]  /*0310*/  ULDC UR5, c[0x0][0x580] ;  /* 0x0001600000057ab9 */ /* 0x000fe20000000800 */
[----:B------:R-:W-:Y:S02]  /*0320*/  MOV R6, 0x1 ;  /* 0x0000000100067802 */ /* 0x000fe40000000f00 */
[----:B------:R-:W-:Y:S02]  /*0330*/  CS2R R2, SRZ ;  /* 0x0000000000027805 */ /* 0x000fe4000001ff00 */
[----:B------:R-:W-:-:S13]  /*0340*/  FSETP.NEU.AND P3, PT, RZ, UR5, PT ;  /* 0x00000005ff007c0b */ /* 0x000fda000bf6d000 */
.L_x_2:
[----:B------:R-:W-:Y:S02]  /*0350*/  ISETP.NE.U32.AND P0, PT, R2, RZ, PT ;  /* 0x000000ff0200720c */ /* 0x000fe40003f05070 */
[----:B------:R-:W-:Y:S02]  /*0360*/  ISETP.NE.AND.EX P2, PT, RZ, UR7, PT, P2 ;  /* 0x00000007ff007c0c */ /* 0x000fe4000bf45320 */
[----:B------:R-:W-:Y:S02]  /*0370*/  ISETP.NE.AND.EX P0, PT, R3, RZ, PT, P0 ;  /* 0x000000ff0300720c */ /* 0x000fe40003f05300 */
[----:B------:R-:W-:-:S11]  /*0380*/  MOV R0, 0x1 ;  /* 0x0000000100007802 */ /* 0x000fd60000000f00 */
[----:B------:R-:W-:Y:S05]  /*0390*/  @P0 BRA P2, `(.L_x_4) ;  /* 0x0000000000300947 */ /* 0x000fea0001000000 */
[----:B------:R-:W-:Y:S02]  /*03a0*/  ISETP.NE.U32.AND P2, PT, RZ, UR6, PT ;  /* 0x00000006ff007c0c */ /* 0x000fe4000bf45070 */
[----:B------:R-:W-:Y:S02]  /*03b0*/  ISETP.NE.U32.AND P0, PT, R2, RZ, PT ;  /* 0x000000ff0200720c */ /* 0x000fe40003f05070 */
[----:B------:R-:W-:Y:S02]  /*03c0*/  ISETP.NE.AND.EX P2, PT, RZ, UR7, PT, P2 ;  /* 0x00000007ff007c0c */ /* 0x000fe4000bf45320 */
[----:B------:R-:W-:Y:S02]  /*03d0*/  PRMT R0, R6, 0x9910, RZ ;  /* 0x0000991006007816 */ /* 0x000fe400000000ff */
[----:B------:R-:W-:Y:S02]  /*03e0*/  ISETP.NE.AND.EX P0, PT, R3, RZ, PT, P0 ;  /* 0x000000ff0300720c */ /* 0x000fe40003f05300 */
[----:B------:R-:W-:-:S02]  /*03f0*/  ISETP.NE.AND P4, PT, R0, RZ, PT ;  /* 0x000000ff0000720c */ /* 0x000fc40003f85270 */
[----:B------:R-:W-:Y:S02]  /*0400*/  SEL R3, RZ, 0xffffffff, P3 ;  /* 0xffffffffff037807 */ /* 0x000fe40001800000 */
[----:B------:R-:W-:-:S04]  /*0410*/  SEL R0, RZ, 0xffffffff, P0 ;  /* 0xffffffffff007807 */ /* 0x000fc80000000000 */
[----:B------:R-:W-:-:S04]  /*0420*/  @P2 SEL R3, R0, R3, !P4 ;  /* 0x0000000300032207 */ /* 0x000fc80006000000 */
[----:B------:R-:W-:-:S04]  /*0430*/  LOP3.LUT R3, R3, 0x1, RZ, 0xc0, !PT ;  /* 0x0000000103037812 */ /* 0x000fc800078ec0ff */
[----:B------:R-:W-:-:S04]  /*0440*/  ISETP.NE.U32.AND P0, PT, R3, 0x1, PT ;  /* 0x000000010300780c */ /* 0x000fc80003f05070 */
[----:B------:R-:W-:-:S09]  /*0450*/  SEL R0, RZ, 0x1, !P0 ;  /* 0x00000001ff007807 */ /* 0x000fd20004000000 */
.L_x_4:
[----:B------:R-:W1:Y:S01]  /*0460*/  SHFL.IDX PT, R2, R8, RZ, 0x1f ;  /* 0x00001fff08027589 */ /* 0x000e6200000e0000 */
[----:B------:R-:W-:Y:S02]  /*0470*/  UISETP.NE.AND UP0, UPT, UR47, URZ, UPT ;  /* 0x0000003f2f00728c */ /* 0x000fe4000bf05270 */
[----:B------:R-:W-:Y:S02]  /*0480*/  UISETP.NE.AND UP1, UPT, UR4, URZ, UPT ;  /* 0x0000003f0400728c */ /* 0x000fe4000bf25270 */
[----:B------:R-:W-:Y:S02]  /*0490*/  UP2UR UR53, UPR, URZ, 0x1 ;  /* 0x000000013f357883 */ /* 0x000fe40008000000 */
[----:B------:R-:W-:Y:S02]  /*04a0*/  UISETP.EQ.OR UP0, UPT, UR47, 0x3, !UP0 ;  /* 0x000000032f00788c */ /* 0x000fe4000c702670 */
[----:B------:R-:W-:Y:S02]  /*04b0*/  UIADD3 UR9, UR4, -0x1, URZ ;  /* 0xffffffff04097890 */ /* 0x000fe4000fffe03f */
[----:B------:R-:W-:Y:S01]  /*04c0*/  UISETP.EQ.AND UP0, UPT, UR4, URZ, UP0 ;  /* 0x0000003f0400728c */ /* 0x000fe20008702270 */
[----:B-1----:R-:W-:-:S13]  /*04d0*/  ISETP.NE.AND P0, PT, R2, RZ, PT ;  /* 0x000000ff0200720c */ /* 0x002fda0003f05270 */
[----:B------:R-:W-:Y:S05]  /*04e0*/  @P0 BRA `(.L_x_5) ;  /* 0x0000000000680947 */ /* 0x000fea0003800000 */
[----:B------:R-:W1:Y:S01]  /*04f0*/  S2UR UR8, SR_CgaCtaId ;  /* 0x00000000000879c3 */ /* 0x000e620000008800 */
[----:B------:R-:W-:Y:S01]  /*0500*/  UMOV UR4, 0x400 ;  /* 0x0000040000047882 */ /* 0x000fe20000000000 */
[----:B------:R-:W-:Y:S01]  /*0510*/  UMOV UR5, 0x1 ;  /* 0x0000000100057882 */ /* 0x000fe20000000000 */
[----:B------:R-:W-:Y:S01]  /*0520*/  UMOV UR6, 0x100 ;  /* 0x0000010000067882 */ /* 0x000fe20000000000 */
[----:B------:R-:W-:Y:S01]  /*0530*/  ELECT P0, URZ, PT ;  /* 0x00000000003f782f */ /* 0x000fe20003800000 */
[----:B------:R-:W-:-:S04]  /*0540*/  UIADD3 UR6, -UR6, 0x100000, URZ ;  /* 0x0010000006067890 */ /* 0x000fc8000fffe13f */
[----:B------:R-:W-:Y:S02]  /*0550*/  USHF.L.U32 UR7, UR6, 0xb, URZ ;  /* 0x0000000b06077899 */ /* 0x000fe4000800063f */
[----:B------:R-:W-:Y:S02]  /*0560*/  USHF.L.U32 UR6, UR6, 0x1, URZ ;  /* 0x0000000106067899 */ /* 0x000fe4000800063f */
[----:B-1----:R-:W-:Y:S02]  /*0570*/  ULEA UR8, UR8, UR4, 0x18 ;  /* 0x0000000408087291 */ /* 0x002fe4000f8ec03f */
[----:B------:R-:W-:-:S04]  /*0580*/  UIADD3 UR4, -UR5, 0x100000, URZ ;  /* 0x0010000005047890 */ /* 0x000fc8000fffe13f */
[----:B------:R-:W-:Y:S02]  /*0590*/  USHF.L.U32 UR5, UR4, 0xb, URZ ;  /* 0x0000000b04057899 */ /* 0x000fe4000800063f */
[----:B------:R-:W-:Y:S01]  /*05a0*/  USHF.L.U32 UR4, UR4, 0x1, URZ ;  /* 0x0000000104047899 */ /* 0x000fe2000800063f */
[----:B------:R-:W1:Y:S11]  /*05b0*/  FENCE.VIEW.ASYNC.S ;  /* 0x00000000000073c6 */ /* 0x000e760000000000 */
[----:B-1----:R1:W2:Y:S01]  /*05c0*/  SYNCS.EXCH.64 URZ, [UR8], UR4 ;  /* 0x00000004083f75b2 */ /* 0x0022a20008000100 */
[----:B------:R1:W3:Y:S01]  /*05d0*/  SYNCS.EXCH.64 URZ, [UR8+0x30], UR6 ;  /* 0x00003006083f75b2 */ /* 0x0002e20008000100 */
[----:B------:R1:W4:Y:S01]  /*05e0*/  SYNCS.EXCH.64 URZ, [UR8+0x8], UR4 ;  /* 0x00000804083f75b2 */ /* 0x0003220008000100 */
[----:B------:R1:W1:Y:S01]  /*05f0*/  SYNCS.EXCH.64 URZ, [UR8+0x38], UR6 ;  /* 0x00003806083f75b2 */ /* 0x0002620008000100 */
        /* <DEDUP_REMOVED lines=8> */
[----:B------:R-:W-:Y:S01]  /*0680*/  NOP ;  /* 0x0000000000007918 */ /* 0x000fe20000000000 */
.L_x_5:
[----:B------:R-:W5:Y:S01]  /*0690*/  SHFL.IDX PT, R2, R8, RZ, 0x1f ;  /* 0x00001fff08027589 */ /* 0x000f6200000e0000 */
[----:B------:R-:W1:Y:S01]  /*06a0*/  LDC R3, c[0x0][0x904] ;  /* 0x00024100ff037b82 */ /* 0x000e620000000800 */
[----:B------:R-:W-:Y:S01]  /*06b0*/  NOP ;  /* 0x0000000000007918 */ /* 0x000fe20000000000 */
[----:B-----5:R-:W-:-:S13]  /*06c0*/  ISETP.NE.AND P0, PT, R2, RZ, PT ;  /* 0x000000ff0200720c */ /* 0x020fda0003f05270 */
[----:B------:R-:W-:Y:S05]  /*06d0*/  @P0 BRA `(.L_x_6) ;  /* 0x0000000000580947 */ /* 0x000fea0003800000 */
[----:B-1----:R-:W1:Y:S01]  /*06e0*/  S2UR UR5, SR_CgaCtaId ;  /* 0x00000000000579c3 */ /* 0x002e620000008800 */
[----:B------:R-:W-:Y:S01]  /*06f0*/  UMOV UR4, 0x400 ;  /* 0x0000040000047882 */ /* 0x000fe20000000000 */
[----:B------:R-:W-:Y:S01]  /*0700*/  UMOV UR6, 0x20 ;  /* 0x0000002000067882 */ /* 0x000fe20000000000 */
[----:B------:R-:W-:Y:S01]  /*0710*/  UMOV UR7, 0x100 ;  /* 0x0000010000077882 */ /* 0x000fe20000000000 */
[----:B------:R-:W-:Y:S01]  /*0720*/  ELECT P0, URZ, PT ;  /* 0x00000000003f782f */ /* 0x000fe20003800000 */
[----:B-1----:R-:W-:Y:S02]  /*0730*/  ULEA UR8, UR5, UR4, 0x18 ;  /* 0x0000000405087291 */ /* 0x002fe4000f8ec03f */
[----:B------:R-:W-:-:S04]  /*0740*/  UIADD3 UR4, -UR6, 0x100000, URZ ;  /* 0x0010000006047890 */ /* 0x000fc8000fffe13f */
[----:B------:R-:W-:Y:S02]  /*0750*/  USHF.L.U32 UR5, UR4, 0xb, URZ ;  /* 0x0000000b04057899 */ /* 0x000fe4000800063f */
[----:B------:R-:W-:Y:S02]  /*0760*/  USHF.L.U32 UR4, UR4, 0x1, URZ ;  /* 0x0000000104047899 */ /* 0x000fe4000800063f */
[----:B------:R-:W-:-:S04]  /*0770*/  UIADD3 UR6, -UR7, 0x100000, URZ ;  /* 0x0010000007067890 */ /* 0x000fc8000fffe13f */
[----:B------:R-:W-:Y:S02]  /*0780*/  USHF.L.U32 UR7, UR6, 0xb, URZ ;  /* 0x0000000b06077899 */ /* 0x000fe4000800063f */
[----:B------:R-:W-:Y:S01]  /*0790*/  USHF.L.U32 UR6, UR6, 0x1, URZ ;  /* 0x0000000106067899 */ /* 0x000fe2000800063f */
[----:B------:R-:W1:Y:S03]  /*07a0*/  FENCE.VIEW.ASYNC.S ;  /* 0x00000000000073c6 */ /* 0x000e660000000000 */
[----:B-1----:R1:W1:Y:S08]  /*07b0*/  SYNCS.EXCH.64 URZ, [UR8+0x60], UR4 ;  /* 0x00006004083f75b2 */ /* 0x0022700008000100 */
        /* <DEDUP_REMOVED lines=8> */
.L_x_6:
[----:B------:R-:W5:Y:S01]  /*0840*/  S2R R7, SR_CTAID.Y ;  /* 0x0000000000077919 */ /* 0x000f620000002600 */
[----:B-1----:R-:W-:Y:S01]  /*0850*/  ISETP.NE.AND P2, PT, R3, 0x1, PT ;  /* 0x000000010300780c */ /* 0x002fe20003f45270 */
[----:B------:R-:W1:Y:S01]  /*0860*/  S2UR UR37, SR_CgaCtaId ;  /* 0x00000000002579c3 */ /* 0x000e620000008800 */
[----:B------:R-:W-:Y:S01]  /*0870*/  ELECT P0, URZ, PT ;  /* 0x00000000003f782f */ /* 0x000fe20003800000 */
[----:B------:R-:W2:Y:S01]  /*0880*/  SHFL.IDX PT, R8, R8, RZ, 0x1f ;  /* 0x00001fff08087589 */ /* 0x000ea200000e0000 */
[----:B------:R-:W-:Y:S01]  /*0890*/  UMOV UR4, 0x20 ;  /* 0x0000002000047882 */ /* 0x000fe20000000000 */
[----:B------:R-:W-:Y:S01]  /*08a0*/  UISETP.EQ.AND UP2, UPT, UR47, 0x2, !UP1 ;  /* 0x000000022f00788c */ /* 0x000fe2000cf42270 */
[----:B------:R-:W-:Y:S01]  /*08b0*/  NOP ;  /* 0x0000000000007918 */ /* 0x000fe20000000000 */
[----:B------:R-:W3:Y:S01]  /*08c0*/  S2R R6, SR_CTAID.X ;  /* 0x0000000000067919 */ /* 0x000ee20000002500 */
[----:B------:R-:W-:Y:S02]  /*08d0*/  USEL UR46, URZ, 0x1, !UP0 ;  /* 0x000000013f2e7887 */ /* 0x000fe4000c000000 */
[----:B------:R-:W-:Y:S01]  /*08e0*/  USEL UR45, URZ, 0x1, !UP2 ;  /* 0x000000013f2d7887 */ /* 0x000fe2000d000000 */
[----:B------:R-:W-:-:S02]  /*08f0*/  UMOV UR38, 0x1 ;  /* 0x0000000100267882 */ /* 0x000fc40000000000 */
[----:B------:R-:W3:Y:S01]  /*0900*/  @P2 LDC R11, c[0x0][0x10] ;  /* 0x00000400ff0b2b82 */ /* 0x000ee20000000800 */
[----:B------:R-:W-:-:S07]  /*0910*/  @P2 MOV R3, RZ ;  /* 0x000000ff00032202 */ /* 0x000fce0000000f00 */
[----:B------:R-:W4:Y:S01]  /*0920*/  @!P2 LDC R9, c[0x0][0xc] ;  /* 0x00000300ff09ab82 */ /* 0x000f220000000800 */
[----:B--2---:R-:W-:Y:S02]  /*0930*/  ISETP.NE.OR P0, PT, R8, RZ, !P0 ;  /* 0x000000ff0800720c */ /* 0x004fe40004705670 */
[----:B-----5:R-:W-:-:S04]  /*0940*/  @P2 MOV R8, R7 ;  /* 0x0000000700082202 */ /* 0x020fc80000000f00 */
[----:B------:R-:W-:Y:S02]  /*0950*/  @P2 MOV R2, R8 ;  /* 0x0000000800022202 */ /* 0x000fe40000000f00 */
[----:B------:R-:W-:Y:S02]  /*0960*/  @!P2 MOV R8, R7 ;  /* 0x000000070008a202 */ /* 0x000fe40000000f00 */
[----:B------:R-:W-:-:S03]  /*0970*/  MOV R7, RZ ;  /* 0x000000ff00077202 */ /* 0x000fc60000000f00 */
[----:B------:R-:W-:Y:S01]  /*0980*/  VOTEU.ALL UP3, P0 ;  /* 0x00000000003f7886 */ /* 0x000fe20000060000 */
[----:B---3--:R-:W-:Y:S01]  /*0990*/  @P2 IMAD.WIDE.U32 R10, R6, R11, R2 ;  /* 0x0000000b060a2225 */ /* 0x008fe200078e0002 */
[----:B------:R-:W-:Y:S01]  /*09a0*/  VOTEU.ALL UP0, P0 ;  /* 0x00000000003f7886 */ /* 0x000fe20000000000 */
[----:B------:R-:W-:Y:S01]  /*09b0*/  VOTEU.ALL UP2, P0 ;  /* 0x00000000003f7886 */ /* 0x000fe20000040000 */
[----:B------:R-:W-:Y:S01]  /*09c0*/  PLOP3.LUT P0, PT, PT, PT, UP1, 0x80, 0x0 ;  /* 0x000000000000781c */ /* 0x000fe20003f0f018 */
[----:B----4-:R-:W-:Y:S01]  /*09d0*/  @!P2 IMAD.WIDE.U32 R2, R9, R8, R6 ;  /* 0x000000080902a225 */ /* 0x010fe200078e0006 */
[----:B------:R-:W-:Y:S01]  /*09e0*/  @P2 MOV R9, RZ ;  /* 0x000000ff00092202 */ /* 0x000fe20000000f00 */
[----:B------:R-:W-:Y:S01]  /*09f0*/  @!UP3 UMOV UR6, 0x400 ;  /* 0x000004000006b882 */ /* 0x000fe20000000000 */
[----:B------:R-:W-:Y:S01]  /*0a00*/  @P2 MOV R12, R10 ;  /* 0x0000000a000c2202 */ /* 0x000fe20000000f00 */
[----:B------:R-:W-:-:S04]  /*0a10*/  @!UP3 UIADD3 UR4, -UR4, 0x100000, URZ ;  /* 0x001000000404b890 */ /* 0x000fc8000fffe13f */
[----:B------:R-:W-:Y:S02]  /*0a20*/  @!UP3 USHF.L.U32 UR5, UR4, 0xb, URZ ;  /* 0x0000000b0405b899 */ /* 0x000fe4000800063f */
[----:B------:R-:W-:Y:S01]  /*0a30*/  @!UP3 USHF.L.U32 UR4, UR4, 0x1, URZ ;  /* 0x000000010404b899 */ /* 0x000fe2000800063f */
[----:B------:R-:W-:Y:S01]  /*0a40*/  @P2 IADD3 R18, R11, R9, RZ ;  /* 0x000000090b122210 */ /* 0x000fe20007ffe0ff */
[----:B-1----:R-:W-:Y:S01]  /*0a50*/  @!UP3 ULEA UR8, UR37, UR6, 0x18 ;  /* 0x000000062508b291 */ /* 0x002fe2000f8ec03f */
[----:B------:R-:W-:Y:S01]  /*0a60*/  @!P2 MOV R12, R2 ;  /* 0x00000002000ca202 */ /* 0x000fe20000000f00 */
[----:B------:R-:W-:Y:S01]  /*0a70*/  UISETP.GE.U32.AND UP3, UPT, UR9, 0x2, UPT ;  /* 0x000000020900788c */ /* 0x000fe2000bf66070 */
[----:B------:R-:W-:Y:S01]  /*0a80*/  @!P2 MOV R18, R3 ;  /* 0x000000030012a202 */ /* 0x000fe20000000f00 */
[----:B------:R-:W-:Y:S01]  /*0a90*/  ULDC UR6, c[0x0][0xc] ;  /* 0x0000030000067ab9 */ /* 0x000fe20000000800 */
[----:B------:R-:W-:Y:S01]  /*0aa0*/  ULDC UR7, c[0x0][0x10] ;  /* 0x0000040000077ab9 */ /* 0x000fe20000000800 */
[----:B------:R1:W-:Y:S01]  /*0ab0*/  STL [R1+0x4a8], R12 ;  /* 0x0004a80c01007387 */ /* 0x0003e20000100800 */
[----:B------:R-:W-:-:S02]  /*0ac0*/  USEL UR45, UR45, 0x2, UP3 ;  /* 0x000000022d2d7887 */ /* 0x000fc40009800000 */
[----:B------:R-:W-:Y:S01]  /*0ad0*/  USEL UR46, UR46, 0x2, UP3 ;  /* 0x000000022e2e7887 */ /* 0x000fe20009800000 */
[----:B------:R1:W-:Y:S04]  /*0ae0*/  STL [R1+0x4ac], R18 ;  /* 0x0004ac1201007387 */ /* 0x0003e80000100800 */
[----:B------:R-:W2:Y:S02]  /*0af0*/  FENCE.VIEW.ASYNC.S ;  /* 0x00000000000073c6 */ /* 0x000ea40000000000 */
[----:B--2---:R-:W2:Y:S01]  /*0b00*/  @!UP0 SYNCS.EXCH.64 URZ, [UR8+0xa0], UR4 ;  /* 0x0000a004083f85b2 */ /* 0x004ea20008000100 */
[----:B------:R3:W2:Y:S01]  /*0b10*/  @!UP2 SYNCS.EXCH.64 URZ, [UR8+0xa8], UR4 ;  /* 0x0000a804083fa5b2 */ /* 0x0006a20008000100 */
[----:B------:R-:W-:Y:S01]  /*0b20*/  NOP ;  /* 0x0000000000007918 */ /* 0x000fe20000000000 */
[----:B---3--:R-:W-:-:S03]  /*0b30*/  UIMAD.WIDE.U32 UR4, UR6, UR7, URZ ;  /* 0x00000007060472a5 */ /* 0x008fc6000f8e003f */
[----:B------:R-:W-:Y:S02]  /*0b40*/  ULDC UR6, c[0x0][0x14] ;  /* 0x0000050000067ab9 */ /* 0x000fe40000000800 */
[----:B------:R-:W-:Y:S02]  /*0b50*/  UIMAD.WIDE.U32 UR54, UR4, UR6, URZ ;  /* 0x00000006043672a5 */ /* 0x000fe4000f8e003f */
[----:B------:R-:W-:-:S04]  /*0b60*/  UIMAD UR39, UR5, UR6, URZ ;  /* 0x00000006052772a4 */ /* 0x000fc8000f8e023f */
[----:B------:R-:W-:Y:S01]  /*0b70*/  UIADD3 UR39, UR55, UR39, URZ ;  /* 0x0000002737277290 */ /* 0x000fe2000fffe03f */
[----:B--2---:R-:W-:Y:S06]  /*0b80*/  BAR.SYNC.DEFER_BLOCKING 0x0 ;  /* 0x0000000000007b1d */ /* 0x004fec0000010000 */
[----:B-1----:R-:W-:Y:S05]  /*0b90*/  @!P0 BRA `(.L_x_7) ;  /* 0x000001bc00a48947 */ /* 0x002fea0003800000 */
[----:B------:R-:W-:-:S06]  /*0ba0*/  UISETP.GT.U32.AND UP0, UPT, UR9, 0x1, UPT ;  /* 0x000000010900788c */ /* 0x000fcc000bf04070 */
[----:B------:R-:W-:-:S13]  /*0bb0*/  PLOP3.LUT P0, PT, PT, PT, UP0, 0x80, 0x0 ;  /* 0x000000000000781c */ /* 0x000fda0003f0f008 */
[----:B------:R-:W-:Y:S05]  /*0bc0*/  @P0 EXIT ;  /* 0x000000000000094d */ /* 0x000fea0003800000 */
[----:B------:R-:W-:Y:S01]  /*0bd0*/  PRMT R3, RZ, 0x7610, R3 ;  /* 0x00007610ff037816 */ /* 0x000fe20000000003 */
[----:B------:R-:W-:Y:S01]  /*0be0*/  ULDC.64 UR4, c[0x0][0x8f8] ;  /* 0x00023e0000047ab9 */ /* 0x000fe20000000a00 */
[----:B------:R-:W-:Y:S01]  /*0bf0*/  MOV R2, 0xffffffff ;  /* 0xffffffff00027802 */ /* 0x000fe20000000f00 */
[----:B------:R-:W-:Y:S01]  /*0c00*/  UMOV UR52, 0xffffffff ;  /* 0xffffffff00347882 */ /* 0x000fe20000000000 */
[----:B------:R-:W-:Y:S01]  /*0c10*/  ISETP.GE.U32.AND P0, PT, R12, UR4, PT ;  /* 0x000000040c007c0c */ /* 0x000fe2000bf06070 */
[----:B------:R1:W-:Y:S01]  /*0c20*/  STL.S16 [R1+0x4c0], R3 ;  /* 0x0004c00301007387 */ /* 0x0003e20000100600 */
[----:B------:R-:W-:Y:S01]  /*0c30*/  UMOV UR43, 0xffffffff ;  /* 0xffffffff002b7882 */ /* 0x000fe20000000000 */
[----:B------:R-:W-:Y:S02]  /*0c40*/  PRMT R0, RZ, 0x7610, R0 ;  /* 0x00007610ff007816 */ /* 0x000fe40000000000 */
[----:B------:R1:W-:Y:S01]  /*0c50*/  STL [R1+0x4bc], R2 ;  /* 0x0004bc0201007387 */ /* 0x0003e20000100800 */
[----:B------:R-:W-:-:S13]  /*0c60*/  ISETP.GE.U32.AND.EX P0, PT, R18, UR5, PT, P0 ;  /* 0x0000000512007c0c */ /* 0x000fda000bf06100 */
[----:B-1----:R-:W-:Y:S05]  /*0c70*/  @P0 BRA `(.L_x_8) ;  /* 0x00000004006c0947 */ /* 0x002fea0003800000 */
[----:B------:R-:W1:Y:S01]  /*0c80*/  LDC.64 R14, c[0x0][0x8d0] ;  /* 0x00023400ff0e7b82 */ /* 0x000e620000000a00 */
[----:B------:R-:W-:Y:S02]  /*0c90*/  MOV R2, R12 ;  /* 0x0000000c00027202 */ /* 0x000fe40000000f00 */
[----:B------:R-:W-:-:S05]  /*0ca0*/  MOV R3, R18 ;  /* 0x0000001200037202 */ /* 0x000fca0000000f00 */
[----:B------:R-:W2:Y:S08]  /*0cb0*/  LDC R0, c[0x0][0x8d8] ;  /* 0x00023600ff007b82 */ /* 0x000eb00000000800 */
[----:B------:R-:W3:Y:S01]  /*0cc0*/  LDC.64 R16, c[0x0][0x8c8] ;  /* 0x00023200ff107b82 */ /* 0x000ee20000000a00 */
[----:B-1----:R-:W-:-:S04]  /*0cd0*/  ISETP.NE.U32.AND P0, PT, R14, RZ, PT ;  /* 0x000000ff0e00720c */ /* 0x002fc80003f05070 */
[----:B------:R-:W-:-:S13]  /*0ce0*/  ISETP.NE.AND.EX P0, PT, R15, RZ, PT, P0 ;  /* 0x000000ff0f00720c */ /* 0x000fda0003f05300 */
[----:B--23--:R-:W-:Y:S05]  /*0cf0*/  @!P0 BRA `(.L_x_9) ;  /* 0x0000000000288947 */ /* 0x00cfea0003800000 */
[----:B------:R-:W1:Y:S02]  /*0d00*/  LDC R9, c[0x0][0x8dc] ;  /* 0x00023700ff097b82 */ /* 0x000e640000000800 */
[----:B-1----:R-:W-:-:S04]  /*0d10*/  IADD3 R9, P0, R12, R9, RZ ;  /* 0x000000090c097210 */ /* 0x002fc80007f1e0ff */
[----:B------:R-:W-:-:S05]  /*0d20*/  IADD3.X R13, RZ, R18, RZ, P0, !PT ;  /* 0x00000012ff0d7210 */ /* 0x000fca00007fe4ff */
[----:B------:R-:W-:-:S04]  /*0d30*/  IMAD.WIDE.U32 R2, R13, R14, RZ ;  /* 0x0000000e0d027225 */ /* 0x000fc800078e00ff */
[----:B------:R-:W-:-:S04]  /*0d40*/  IMAD.WIDE.U32 R4, P0, R9, R15, R2 ;  /* 0x0000000f09047225 */ /* 0x000fc80007800002 */
[----:B------:R-:W-:Y:S01]  /*0d50*/  IMAD.WIDE.U32 R2, R9, R14, RZ ;  /* 0x0000000e09027225 */ /* 0x000fe200078e00ff */
[----:B------:R-:W-:Y:S02]  /*0d60*/  IADD3.X R11, RZ, RZ, RZ, P0, !PT ;  /* 0x000000ffff0b7210 */ /* 0x000fe400007fe4ff */
[----:B------:R-:W-:Y:S02]  /*0d70*/  MOV R10, R5 ;  /* 0x00000005000a7202 */ /* 0x000fe40000000f00 */
[----:B------:R-:W-:-:S05]  /*0d80*/  IADD3 RZ, P0, R3, R4, RZ ;  /* 0x0000000403ff7210 */ /* 0x000fca0007f1e0ff */
[----:B------:R-:W-:-:S08]  /*0d90*/  IMAD.WIDE.U32.X R2, R13, R15, R10, P0 ;  /* 0x0000000f0d027225 */ /* 0x000fd000000e040a */
.L_x_9:
[-CC-:B------:R-:W-:Y:S01]  /*0da0*/  SHF.R.U64 R20, R2, R0.reuse, R3.reuse ;  /* 0x0000000002147219 */ /* 0x180fe20000001203 */
[----:B------:R-:W1:Y:S01]  /*0db0*/  LDC R10, c[0x0][0x8c0] ;  /* 0x00023000ff0a7b82 */ /* 0x000e620000000800 */
[----:B------:R-:W-:Y:S01]  /*0dc0*/  SHF.R.U32.HI R0, RZ, R0, R3 ;  /* 0x00000000ff007219 */ /* 0x000fe20000011603 */
[----:B------:R-:W-:Y:S01]  /*0dd0*/  ULDC UR4, c[0x0][0x150] ;  /* 0x0000540000047ab9 */ /* 0x000fe20000000800 */
[----:B------:R-:W-:Y:S01]  /*0de0*/  IADD3 R5, P0, RZ, -R20, RZ ;  /* 0x80000014ff057210 */ /* 0x000fe20007f1e0ff */
[----:B------:R-:W-:Y:S01]  /*0df0*/  ULDC UR5, c[0x0][0x154] ;  /* 0x0000550000057ab9 */ /* 0x000fe20000000800 */
[----:B------:R-:W-:Y:S02]  /*0e00*/  MOV R2, R12 ;  /* 0x0000000c00027202 */ /* 0x000fe40000000f00 */
[----:B------:R-:W-:Y:S01]  /*0e10*/  IADD3.X R3, RZ, ~R0, RZ, P0, !PT ;  /* 0x80000000ff037210 */ /* 0x000fe200007fe4ff */
[----:B------:R-:W2:Y:S01]  /*0e20*/  LDC R7, c[0x0][0x8b0] ;  /* 0x00022c00ff077b82 */ /* 0x000ea20000000800 */
[----:B------:R-:W-:-:S02]  /*0e30*/  I2FP.F32.U32 R4, R8 ;  /* 0x0000000800047245 */ /* 0x000fc40000201000 */
[----:B------:R-:W-:Y:S01]  /*0e40*/  MOV R9, 0xffffffff ;  /* 0xffffffff00097802 */ /* 0x000fe20000000f00 */
[----:B------:R-:W-:Y:S01]  /*0e50*/  IMAD R0, R3, R16, RZ ;  /* 0x0000001003007224 */ /* 0x000fe200078e02ff */
[----:B------:R-:W-:Y:S01]  /*0e60*/  MOV R3, R18 ;  /* 0x0000001200037202 */ /* 0x000fe20000000f00 */
[----:B------:R-:W-:Y:S02]  /*0e70*/  FMUL R4, R4, UR5 ;  /* 0x0000000504047c20 */ /* 0x000fe40008400000 */
[----:B------:R-:W3:Y:S01]  /*0e80*/  LDC.64 R18, c[0x0][0x8e8] ;  /* 0x00023a00ff127b82 */ /* 0x000ee20000000a00 */
[----:B------:R-:W-:-:S04]  /*0e90*/  IMAD.WIDE.U32 R2, R5, R16, R2 ;  /* 0x0000001005027225 */ /* 0x000fc800078e0002 */
[----:B------:R-:W-:Y:S01]  /*0ea0*/  IMAD R5, R5, R17, R0 ;  /* 0x0000001105057224 */ /* 0x000fe200078e0200 */
[----:B------:R-:W-:Y:S02]  /*0eb0*/  I2FP.F32.U32 R0, R6 ;  /* 0x0000000600007245 */ /* 0x000fe40000201000 */
[----:B------:R-:W4:Y:S02]  /*0ec0*/  LDC R11, c[0x0][0x148] ;  /* 0x00005200ff0b7b82 */ /* 0x000f240000000800 */
[----:B------:R-:W-:Y:S01]  /*0ed0*/  IADD3 R5, R3, R5, RZ ;  /* 0x0000000503057210 */ /* 0x000fe20007ffe0ff */
[----:B------:R-:W-:Y:S01]  /*0ee0*/  FMUL R0, R0, UR4 ;  /* 0x0000000400007c20 */ /* 0x000fe20008400000 */
[----:B------:R-:W-:Y:S02]  /*0ef0*/  ULDC UR4, c[0x0][0x900] ;  /* 0x0002400000047ab9 */ /* 0x000fe40000000800 */
[-CC-:B-1----:R-:W-:Y:S02]  /*0f00*/  SHF.R.U64 R15, R2, R10.reuse, R5.reuse ;  /* 0x0000000a020f7219 */ /* 0x182fe40000001205 */
[----:B------:R-:W1:Y:S01]  /*0f10*/  LDC R3, c[0x0][0x144] ;  /* 0x00005100ff037b82 */ /* 0x000e620000000800 */
[----:B------:R5:W4:Y:S01]  /*0f20*/  F2I.U32.TRUNC.NTZ R2, R0 ;  /* 0x0000000000027305 */ /* 0x000b22000020f000 */
[----:B------:R-:W-:-:S04]  /*0f30*/  SHF.R.U32.HI R10, RZ, R10, R5 ;  /* 0x0000000aff0a7219 */ /* 0x000fc80000011605 */
[-CC-:B--2---:R-:W-:Y:S02]  /*0f40*/  SHF.R.U64 R13, R15, R7.reuse, R10.reuse ;  /* 0x000000070f0d7219 */ /* 0x184fe4000000120a */
[----:B------:R-:W2:Y:S01]  /*0f50*/  LDC R17, c[0x0][0x8a8] ;  /* 0x00022a00ff117b82 */ /* 0x000ea20000000800 */
[----:B---3--:R-:W-:Y:S02]  /*0f60*/  ISETP.NE.U32.AND P0, PT, R18, RZ, PT ;  /* 0x000000ff1200720c */ /* 0x008fe40003f05070 */
[----:B-----5:R-:W-:Y:S02]  /*0f70*/  SHF.L.U32 R0, R9, UR4, RZ ;  /* 0x0000000409007c19 */ /* 0x020fe400080006ff */
[----:B------:R-:W-:Y:S01]  /*0f80*/  ISETP.NE.AND.EX P0, PT, R19, RZ, PT, P0 ;  /* 0x000000ff1300720c */ /* 0x000fe20003f05300 */
[----:B------:R3:W1:Y:S01]  /*0f90*/  F2I.U32.TRUNC.NTZ R9, R4 ;  /* 0x0000000400097305 */ /* 0x000662000020f000 */
[----:B------:R-:W-:Y:S01]  /*0fa0*/  SHF.R.U32.HI R5, RZ, R7, R10 ;  /* 0x00000007ff057219 */ /* 0x000fe2000001160a */
[----:B------:R-:W2:Y:S01]  /*0fb0*/  LDC R12, c[0x0][0x8f0] ;  /* 0x00023c00ff0c7b82 */ /* 0x000ea20000000800 */
[----:B----4-:R-:W-:-:S02]  /*0fc0*/  IADD3 R7, -R2, RZ, RZ ;  /* 0x000000ff02077210 */ /* 0x010fc40007ffe1ff */
[----:B------:R-:W-:Y:S02]  /*0fd0*/  LOP3.LUT R2, RZ, R0, RZ, 0x33, !PT ;  /* 0x00000000ff027212 */ /* 0x000fe400078e33ff */
[--C-:B------:R-:W-:Y:S02]  /*0fe0*/  SHF.R.U64 R16, R13, UR4, R5.reuse ;  /* 0x000000040d107c19 */ /* 0x100fe40008001205 */
[----:B------:R-:W-:Y:S01]  /*0ff0*/  SHF.R.U32.HI R5, RZ, UR4, R5 ;  /* 0x00000004ff057c19 */ /* 0x000fe20008011605 */
[----:B------:R-:W4:Y:S01]  /*1000*/  LDC R21, c[0x0][0x8e0] ;  /* 0x00023800ff157b82 */ /* 0x000f220000000800 */
[----:B-1----:R-:W-:Y:S01]  /*1010*/  IMAD R0, R3, R7, R6 ;  /* 0x0000000703007224 */ /* 0x002fe200078e0206 */
[----:B------:R-:W-:Y:S02]  /*1020*/  LOP3.LUT R10, R13, R2, RZ, 0xc0, !PT ;  /* 0x000000020d0a7212 */ /* 0x000fe400078ec0ff */
[----:B------:R-:W-:Y:S02]  /*1030*/  MOV R2, R16 ;  /* 0x0000001000027202 */ /* 0x000fe40000000f00 */
[----:B------:R-:W-:-:S02]  /*1040*/  MOV R3, R5 ;  /* 0x0000000500037202 */ /* 0x000fc40000000f00 */
[----:B------:R-:W1:Y:S01]  /*1050*/  LDC R14, c[0x0][0x8b8] ;  /* 0x00022e00ff0e7b82 */ /* 0x000e620000000800 */
[----:B---3--:R-:W-:Y:S05]  /*1060*/  @!P0 BRA `(.L_x_10) ;  /* 0x0000000000288947 */ /* 0x008fea0003800000 */
[----:B------:R-:W3:Y:S02]  /*1070*/  LDC R7, c[0x0][0x8f4] ;  /* 0x00023d00ff077b82 */ /* 0x000ee40000000800 */
[----:B---3--:R-:W-:-:S04]  /*1080*/  IADD3 R7, P0, R16, R7, RZ ;  /* 0x0000000710077210 */ /* 0x008fc80007f1e0ff */
        /* <DEDUP_REMOVED lines=8> */
.L_x_10:
[----:B--2---:R-:W-:Y:S01]  /*1110*/  SHF.R.U64 R3, R2, R12, R3 ;  /* 0x0000000c02037219 */ /* 0x004fe20000001203 */
[----:B------:R-:W-:Y:S01]  /*1120*/  USHF.L.U32 UR4, UR38, UR4, URZ ;  /* 0x0000000426047299 */ /* 0x000fe2000800063f */
[----:B------:R-:W-:Y:S02]  /*1130*/  IADD3 R9, -R9, RZ, RZ ;  /* 0x000000ff09097210 */ /* 0x000fe40007ffe1ff */
[----:B------:R-:W-:Y:S02]  /*1140*/  IADD3 R2, R17, -0x1, RZ ;  /* 0xffffffff11027810 */ /* 0x000fe40007ffe0ff */
[----:B------:R-:W-:Y:S01]  /*1150*/  IADD3 R4, -R3, RZ, RZ ;  /* 0x000000ff03047210 */ /* 0x000fe20007ffe1ff */
[----:B------:R-:W-:Y:S01]  /*1160*/  @P2 IMAD R0, R11, R9, R8 ;  /* 0x000000090b002224 */ /* 0x000fe200078e0208 */
[----:B------:R-:W-:Y:S01]  /*1170*/  LOP3.LUT R15, R15, R2, RZ, 0xc0, !PT ;  /* 0x000000020f0f7212 */ /* 0x000fe200078ec0ff */
[----:B------:R-:W-:Y:S01]  /*1180*/  IMAD R3, R3, UR4, R10 ;  /* 0x0000000403037c24 */ /* 0x000fe2000f8e020a */
[----:B------:R-:W-:Y:S01]  /*1190*/  R2UR UR43, R20 ;  /* 0x00000000142b72ca */ /* 0x000fe200000e0000 */
[----:B----4-:R-:W-:-:S02]  /*11a0*/  IMAD R2, R4, R21, R16 ;  /* 0x0000001504027224 */ /* 0x010fc400078e0210 */
[----:B-1----:R-:W-:Y:S02]  /*11b0*/  IMAD R0, R3, R14, R0 ;  /* 0x0000000e03007224 */ /* 0x002fe400078e0200 */
[----:B------:R-:W-:-:S05]  /*11c0*/  IMAD R3, R2, R17, R15 ;  /* 0x0000001102037224 */ /* 0x000fca00078e020f */
[----:B------:R-:W-:Y:S02]  /*11d0*/  SEL R2, R3, R0, !P2 ;  /* 0x0000000003027207 */ /* 0x000fe40005000000 */
[----:B------:R-:W-:Y:S02]  /*11e0*/  SEL R3, R0, R3, !P2 ;  /* 0x0000000300037207 */ /* 0x000fe40005000000 */
[----:B------:R-:W-:Y:S02]  /*11f0*/  R2UR UR52, R2 ;  /* 0x00000000023472ca */ /* 0x000fe400000e0000 */
[----:B------:R-:W-:Y:S01]  /*1200*/  MOV R2, 0x1 ;  /* 0x0000000100027802 */ /* 0x000fe20000000f00 */
[----:B------:R1:W-:Y:S03]  /*1210*/  STL [R1+0x4bc], R3 ;  /* 0x0004bc0301007387 */ /* 0x0003e60000100800 */
[----:B------:R-:W-:-:S09]  /*1220*/  PRMT R0, R2, 0x7610, R0 ;  /* 0x0000761002007816 */ /* 0x000fd20000000000 */
.L_x_8:
[----:B------:R-:W-:-:S08]  /*1230*/  NOP ;  /* 0x0000000000007918 */ /* 0x000fd00000000000 */
[----:B------:R-:W2:Y:S02]  /*1240*/  USETMAXREG.TRY_ALLOC.CTAPOOL UP0, 0xf0 ;  /* 0x000000f0000079c8 */ /* 0x000ea40008000600 */
[----:B--2---:R-:W-:-:S13]  /*1250*/  PLOP3.LUT P0, PT, PT, PT, UP0, 0x80, 0x0 ;  /* 0x000000000000781c */ /* 0x004fda0003f0f008 */
[----:B------:R-:W-:Y:S05]  /*1260*/  @!P0 BRA `(.L_x_8) ;  /* 0xfffffffc00f08947 */ /* 0x000fea000383ffff */
[----:B------:R-:W-:Y:S02]  /*1270*/  ULDC.64 UR4, c[0x0][0x590] ;  /* 0x0001640000047ab9 */ /* 0x000fe40000000a00 */
[----:B------:R-:W-:-:S04]  /*1280*/  ISETP.NE.U32.AND P0, PT, RZ, UR4, PT ;  /* 0x00000004ff007c0c */ /* 0x000fc8000bf05070 */
[----:B------:R-:W-:-:S13]  /*1290*/  ISETP.NE.AND.EX P0, PT, RZ, UR5, PT, P0 ;  /* 0x00000005ff007c0c */ /* 0x000fda000bf05300 */
[----:B------:R-:W-:Y:S05]  /*12a0*/  @P0 BRA `(.L_x_11) ;  /* 0x0000000000440947 */ /* 0x000fea0003800000 */
[----:B------:R-:W-:Y:S02]  /*12b0*/  ULDC.64 UR4, c[0x0][0x588] ;  /* 0x0001620000047ab9 */ /* 0x000fe40000000a00 */
[----:B------:R-:W-:-:S04]  /*12c0*/  ISETP.NE.U32.AND P0, PT, RZ, UR4, PT ;  /* 0x00000004ff007c0c */ /* 0x000fc8000bf05070 */
[----:B------:R-:W-:-:S13]  /*12d0*/  ISETP.NE.AND.EX P0, PT, RZ, UR5, PT, P0 ;  /* 0x00000005ff007c0c */ /* 0x000fda000bf05300 */
[----:B------:R-:W-:Y:S05]  /*12e0*/  @!P0 BRA `(.L_x_12) ;  /* 0x00000000001c8947 */ /* 0x000fea0003800000 */
[----:B-1----:R-:W1:Y:S02]  /*12f0*/  LDC.64 R2, c[0x0][0x588] ;  /* 0x00016200ff027b82 */ /* 0x002e640000000a00 */
[----:B-1----:R1:W2:Y:S01]  /*1300*/  LDG.E R3, desc[UR56][R2.64] ;  /* 0x0000003802037981 */ /* 0x0022a2000c1e1900 */
[----:B------:R-:W-:-:S04]  /*1310*/  MOV R4, 0x1 ;  /* 0x0000000100047802 */ /* 0x000fc80000000f00 */
[----:B-1----:R-:W-:-:S05]  /*1320*/  PRMT R2, R4, 0x7610, R2 ;  /* 0x0000761004027816 */ /* 0x002fca0000000002 */
[----:B------:R3:W-:Y:S04]  /*1330*/  STL.S16 [R1+0x4c0], R2 ;  /* 0x0004c00201007387 */ /* 0x0007e80000100600 */
[----:B--2---:R3:W-:Y:S01]  /*1340*/  STL [R1+0x4a0], R3 ;  /* 0x0004a00301007387 */ /* 0x0047e20000100800 */
[----:B------:R-:W-:Y:S05]  /*1350*/  BRA `(.L_x_11) ;  /* 0x0000000000187947 */ /* 0x000fea0003800000 */
.L_x_12:
[----:B------:R-:W-:Y:S01]  /*1360*/  MOV R2, 0x1 ;  /* 0x0000000100027802 */ /* 0x000fe20000000f00 */
[----:B------:R-:W-:-:S03]  /*1370*/  ULDC UR4, c[0x0][0x580] ;  /* 0x0001600000047ab9 */ /* 0x000fc60000000800 */
[----:B-1----:R-:W-:Y:S02]  /*1380*/  PRMT R3, R2, 0x7610, R3 ;  /* 0x0000761002037816 */ /* 0x002fe40000000003 */
[----:B------:R-:W-:-:S05]  /*1390*/  MOV R2, UR4 ;  /* 0x0000000400027c02 */ /* 0x000fca0008000f00 */
[----:B------:R2:W-:Y:S04]  /*13a0*/  STL [R1+0x4a0], R2 ;  /* 0x0004a00201007387 */ /* 0x0005e80000100800 */
[----:B------:R2:W-:Y:S02]  /*13b0*/  STL.S16 [R1+0x4c0], R3 ;  /* 0x0004c00301007387 */ /* 0x0005e40000100600 */
.L_x_11:
        /* <DEDUP_REMOVED lines=8> */
[----:B------:R-:W4:Y:S02]  /*1440*/  LDC.64 R16, c[0x0][0x5a8] ;  /* 0x00016a00ff107b82 */ /* 0x000f240000000a00 */
[----:B----4-:R4:W5:Y:S01]  /*1450*/  LDG.E R16, desc[UR56][R16.64] ;  /* 0x0000003810107981 */ /* 0x010962000c1e1900 */
[----:B------:R-:W-:Y:S05]  /*1460*/  BRA `(.L_x_13) ;  /* 0x0000000000087947 */ /* 0x000fea0003800000 */
.L_x_14:
[----:B------:R-:W-:Y:S02]  /*1470*/  ULDC UR4, c[0x0][0x5a0] ;  /* 0x0001680000047ab9 */ /* 0x000fe40000000800 */
[----:B------:R-:W-:-:S07]  /*1480*/  MOV R16, UR4 ;  /* 0x0000000400107c02 */ /* 0x000fce0008000f00 */
.L_x_13:
[----:B------:R-:W-:-:S13]  /*1490*/  LOP3.LUT P0, RZ, R0, 0xff, RZ, 0xc0, !PT ;  /* 0x000000ff00ff7812 */ /* 0x000fda000780c0ff */
[----:B------:R-:W-:Y:S05]  /*14a0*/  @!P0 EXIT ;  /* 0x000000000000894d */ /* 0x000fea0003800000 */
[----:B-123--:R-:W2:Y:S01]  /*14b0*/  LDL R3, [R1+0x4c0] ;  /* 0x0004c00001037983 */ /* 0x00eea20000100800 */
[----:B------:R-:W-:-:S03]  /*14c0*/  ULDC UR4, c[0x0][0x28c] ;  /* 0x0000a30000047ab9 */ /* 0x000fc60000000800 */
[----:B------:R-:W3:Y:S01]  /*14d0*/  LDL R2, [R1+0x4a0] ;  /* 0x0004a00001027983 */ /* 0x000ee20000100800 */
[----:B------:R-:W-:Y:S01]  /*14e0*/  UIADD3 UR4, UR4, 0x3f, URZ ;  /* 0x0000003f04047890 */ /* 0x000fe2000fffe03f */
[----:B------:R-:W-:Y:S01]  /*14f0*/  CS2R R18, SRZ ;  /* 0x0000000000127805 */ /* 0x000fe2000001ff00 */
[----:B------:R-:W-:Y:S01]  /*1500*/  ULOP3.LUT UR49, UR46, 0x1, URZ, 0xfc, !UPT ;  /* 0x000000012e317892 */ /* 0x000fe2000f8efc3f */
[----:B------:R-:W1:Y:S01]  /*1510*/  S2R R6, SR_TID.X ;  /* 0x0000000000067919 */ /* 0x000e620000002100 */
[----:B------:R-:W-:Y:S02]  /*1520*/  USHF.R.S32.HI UR5, URZ, 0x1f, UR4 ;  /* 0x0000001f3f057899 */ /* 0x000fe40008011404 */
[----:B------:R-:W-:Y:S02]  /*1530*/  ULOP3.LUT UR44, UR45, 0x1, URZ, 0xfc, !UPT ;  /* 0x000000012d2c7892 */ /* 0x000fe4000f8efc3f */
[----:B------:R-:W-:Y:S01]  /*1540*/  ULEA.HI UR5, UR5, UR4, URZ, 0x6 ;  /* 0x0000000405057291 */ /* 0x000fe2000f8f303f */
[----:B------:R-:W-:Y:S01]  /*1550*/  ULDC.64 UR58, c[0x0][0x198] ;  /* 0x00006600003a7ab9 */ /* 0x000fe20000000a00 */
[----:B------:R-:W-:-:S02]  /*1560*/  UMOV UR36, URZ ;  /* 0x0000003f00247c82 */ /* 0x000fc40008000000 */
[----:B------:R-:W-:Y:S01]  /*1570*/  USHF.R.S32.HI UR50, URZ, 0x6, UR5 ;  /* 0x000000063f327899 */ /* 0x000fe20008011405 */
[----:B------:R-:W-:Y:S01]  /*1580*/  UMOV UR51, URZ ;  /* 0x0000003f00337c82 */ /* 0x000fe20008000000 */
[----:B-1----:R-:W-:Y:S02]  /*1590*/  SHF.L.U32 R0, R6, 0x4, RZ ;  /* 0x0000000406007819 */ /* 0x002fe400000006ff */
[----:B--2---:R-:W-:Y:S02]  /*15a0*/  MOV R5, R3 ;  /* 0x0000000300057202 */ /* 0x004fe40000000f00 */
[----:B------:R-:W-:Y:S02]  /*15b0*/  LOP3.LUT R3, R0, 0xe00, RZ, 0xc0, !PT ;  /* 0x00000e0000037812 */ /* 0x000fe400078ec0ff */
[----:B---3--:R-:W-:Y:S02]  /*15c0*/  MOV R4, R2 ;  /* 0x0000000200047202 */ /* 0x008fe40000000f00 */
[----:B------:R-:W-:-:S02]  /*15d0*/  SHF.L.U32 R2, R6, 0x1, RZ ;  /* 0x0000000106027819 */ /* 0x000fc400000006ff */
[----:B------:R-:W-:Y:S01]  /*15e0*/  SHF.L.U32 R0, R6, 0x3, RZ ;  /* 0x0000000306007819 */ /* 0x000fe200000006ff */
[----:B------:R-:W-:Y:S01]  /*15f0*/  STL [R1+0x4b0], R4 ;  /* 0x0004b00401007387 */ /* 0x000fe20000100800 */
[----:B------:R-:W-:Y:S02]  /*1600*/  LOP3.LUT R3, R3, 0x6, R2, 0xf8, !PT ;  /* 0x0000000603037812 */ /* 0x000fe400078ef802 */
[----:B------:R-:W-:Y:S02]  /*1610*/  LOP3.LUT R2, R0, 0x80, RZ, 0xc0, !PT ;  /* 0x0000008000027812 */ /* 0x000fe400078ec0ff */
[----:B------:R-:W-:Y:S02]  /*1620*/  LOP3.LUT R3, R3, 0x60, R0, 0xf8, !PT ;  /* 0x0000006003037812 */ /* 0x000fe400078ef800 */
[--C-:B------:R-:W-:Y:S02]  /*1630*/  LOP3.LUT R2, R2, 0x10, R6.reuse, 0xf8, !PT ;  /* 0x0000001002027812 */ /* 0x100fe400078ef806 */
[----:B------:R-:W-:-:S02]  /*1640*/  SHF.R.U32.HI R0, RZ, 0x4, R6 ;  /* 0x00000004ff007819 */ /* 0x000fc40000011606 */
[----:B----4-:R-:W-:Y:S02]  /*1650*/  LOP3.LUT R17, R3, R2, RZ, 0xfc, !PT ;  /* 0x0000000203117212 */ /* 0x010fe400078efcff */
[----:B------:R-:W-:Y:S02]  /*1660*/  LOP3.LUT P0, RZ, R0, 0x1, RZ, 0xc0, !PT ;  /* 0x0000000100ff7812 */ /* 0x000fe4000780c0ff */
[C---:B------:R-:W-:Y:S02]  /*1670*/  PRMT R2, R5.reuse, 0x7610, R2 ;  /* 0x0000761005027816 */ /* 0x040fe40000000002 */
[----:B------:R-:W-:Y:S02]  /*1680*/  PRMT R0, R5, 0x7610, R0 ;  /* 0x0000761005007816 */ /* 0x000fe40000000000 */
[----:B------:R-:W-:Y:S01]  /*1690*/  MOV R3, 0x8 ;  /* 0x0000000800037802 */ /* 0x000fe20000000f00 */
[----:B------:R1:W-:Y:S04]  /*16a0*/  STL.S16 [R1+0x4b8], R2 ;  /* 0x0004b80201007387 */ /* 0x0003e80000100600 */
[----:B------:R2:W-:Y:S01]  /*16b0*/  STL.S16 [R1+0x4b4], R0 ;  /* 0x0004b40001007387 */ /* 0x0005e20000100600 */
[----:B-1----:R-:W-:-:S02]  /*16c0*/  MOV R2, R4 ;  /* 0x0000000400027202 */ /* 0x002fc40000000f00 */
[----:B--2---:R-:W-:-:S07]  /*16d0*/  SEL R0, R3, 0xfffffff8, !P0 ;  /* 0xfffffff803007807 */ /* 0x004fce0004000000 */
.L_x_226:
[----:B------:R-:W-:Y:S01]  /*16e0*/  STL [R1+0x49c], RZ ;  /* 0x00049cff01007387 */ /* 0x000fe20000100800 */
[----:B------:R-:W1:Y:S01]  /*16f0*/  S2UR UR9, SR_CgaCtaId ;  /* 0x00000000000979c3 */ /* 0x000e620000008800 */
[----:B------:R-:W-:Y:S01]  /*1700*/  UMOV UR48, 0x400 ;  /* 0x0000040000307882 */ /* 0x000fe20000000000 */
[----:B------:R-:W-:Y:S01]  /*1710*/  UMOV UR4, URZ ;  /* 0x0000003f00047c82 */ /* 0x000fe20008000000 */
[----:B------:R-:W-:Y:S01]  /*1720*/  STL [R1+0x498], RZ ;  /* 0x000498ff01007387 */ /* 0x000fe20000100800 */
[----:B------:R-:W-:Y:S01]  /*1730*/  UMOV UR8, URZ ;  /* 0x0000003f00087c82 */ /* 0x000fe20008000000 */
[----:B------:R-:W-:Y:S01]  /*1740*/  UMOV UR5, URZ ;  /* 0x0000003f00057c82 */ /* 0x000fe20008000000 */
[----:B------:R-:W-:Y:S01]  /*1750*/  UMOV UR10, UR51 ;  /* 0x00000033000a7c82 */ /* 0x000fe20008000000 */
[----:B------:R-:W-:Y:S01]  /*1760*/  STL [R1+0x494], RZ ;  /* 0x000494ff01007387 */ /* 0x000fe20000100800 */
[----:B--2---:R-:W2:Y:S01]  /*1770*/  LDC R3, c[0x0][0x28c] ;  /* 0x0000a300ff037b82 */ /* 0x004ea20000000800 */
[----:B------:R-:W-:Y:S01]  /*1780*/  UMOV UR11, UR36 ;  /* 0x00000024000b7c82 */ /* 0x000fe20008000000 */
[----:B------:R-:W-:Y:S01]  /*1790*/  CS2R R236, SRZ ;  /* 0x0000000000ec7805 */ /* 0x000fe2000001ff00 */
[----:B------:R-:W-:Y:S01]  /*17a0*/  STL [R1+0x490], RZ ;  /* 0x000490ff01007387 */ /* 0x000fe20000100800 */
[----:B------:R-:W-:-:S02]  /*17b0*/  CS2R R234, SRZ ;  /* 0x0000000000ea7805 */ /* 0x000fc4000001ff00 */
[----:B------:R-:W-:Y:S02]  /*17c0*/  CS2R R232, SRZ ;  /* 0x0000000000e87805 */ /* 0x000fe4000001ff00 */
[----:B------:R-:W-:Y:S01]  /*17d0*/  CS2R R230, SRZ ;  /* 0x0000000000e67805 */ /* 0x000fe2000001ff00 */
[----:B------:R-:W-:Y:S01]  /*17e0*/  STL [R1+0x48c], RZ ;  /* 0x00048cff01007387 */ /* 0x000fe20000100800 */
[----:B------:R-:W-:Y:S02]  /*17f0*/  CS2R R228, SRZ ;  /* 0x0000000000e47805 */ /* 0x000fe4000001ff00 */
[----:B------:R-:W-:Y:S02]  /*1800*/  CS2R R226, SRZ ;  /* 0x0000000000e27805 */ /* 0x000fe4000001ff00 */
[----:B------:R-:W-:Y:S01]  /*1810*/  CS2R R224, SRZ ;  /* 0x0000000000e07805 */ /* 0x000fe2000001ff00 */
[----:B------:R-:W-:Y:S01]  /*1820*/  STL [R1+0x488], RZ ;  /* 0x000488ff01007387 */ /* 0x000fe20000100800 */
[----:B------:R-:W-:-:S02]  /*1830*/  CS2R R222, SRZ ;  /* 0x0000000000de7805 */ /* 0x000fc4000001ff00 */
[----:B------:R-:W-:Y:S02]  /*1840*/  CS2R R220, SRZ ;  /* 0x0000000000dc7805 */ /* 0x000fe4000001ff00 */
[----:B------:R-:W-:Y:S01]  /*1850*/  CS2R R218, SRZ ;  /* 0x0000000000da7805 */ /* 0x000fe2000001ff00 */
[----:B------:R-:W-:Y:S01]  /*1860*/  STL [R1+0x484], RZ ;  /* 0x000484ff01007387 */ /* 0x000fe20000100800 */
[----:B-1----:R-:W-:Y:S01]  /*1870*/  ULEA UR48, UR9, UR48, 0x18 ;  /* 0x0000003009307291 */ /* 0x002fe2000f8ec03f */
[----:B------:R-:W-:Y:S02]  /*1880*/  CS2R R216, SRZ ;  /* 0x0000000000d87805 */ /* 0x000fe4000001ff00 */
[----:B------:R-:W-:Y:S01]  /*1890*/  CS2R R214, SRZ ;  /* 0x0000000000d67805 */ /* 0x000fe2000001ff00 */
[----:B------:R-:W-:Y:S01]  /*18a0*/  STL [R1+0x480], RZ ;  /* 0x000480ff01007387 */ /* 0x000fe20000100800 */
[----:B------:R-:W-:Y:S02]  /*18b0*/  CS2R R212, SRZ ;  /* 0x0000000000d47805 */ /* 0x000fe4000001ff00 */
[----:B------:R-:W-:-:S02]  /*18c0*/  CS2R R210, SRZ ;  /* 0x0000000000d27805 */ /* 0x000fc4000001ff00 */
[----:B------:R-:W-:Y:S01]  /*18d0*/  CS2R R208, SRZ ;  /* 0x0000000000d07805 */ /* 0x000fe2000001ff00 */
[----:B------:R-:W-:Y:S01]  /*18e0*/  STL [R1+0x47c], RZ ;  /* 0x00047cff01007387 */ /* 0x000fe20000100800 */
[----:B--2---:R-:W-:Y:S02]  /*18f0*/  ISETP.GE.AND P0, PT, R3, 0x1, PT ;  /* 0x000000010300780c */ /* 0x004fe40003f06270 */
[----:B------:R-:W-:Y:S02]  /*1900*/  CS2R R206, SRZ ;  /* 0x0000000000ce7805 */ /* 0x000fe4000001ff00 */
[----:B------:R-:W-:Y:S01]  /*1910*/  CS2R R204, SRZ ;  /* 0x0000000000cc7805 */ /* 0x000fe2000001ff00 */
[----:B------:R-:W-:Y:S01]  /*1920*/  STL [R1+0x478], RZ ;  /* 0x000478ff01007387 */ /* 0x000fe20000100800 */
[----:B------:R-:W-:Y:S02]  /*1930*/  CS2R R202, SRZ ;  /* 0x0000000000ca7805 */ /* 0x000fe4000001ff00 */
[----:B------:R-:W-:-:S02]  /*1940*/  CS2R R200, SRZ ;  /* 0x0000000000c87805 */ /* 0x000fc4000001ff00 */
[----:B------:R-:W-:Y:S01]  /*1950*/  CS2R R198, SRZ ;  /* 0x0000000000c67805 */ /* 0x000fe2000001ff00 */
[----:B------:R-:W-:Y:S01]  /*1960*/  STL [R1+0x474], RZ ;  /* 0x000474ff01007387 */ /* 0x000fe20000100800 */
[----:B------:R-:W-:Y:S02]  /*1970*/  CS2R R196, SRZ ;  /* 0x0000000000c47805 */ /* 0x000fe4000001ff00 */
        /* <DEDUP_REMOVED lines=115> */
[----:B------:R-:W-:-:S03]  /*20b0*/  CS2R R150, SRZ ;  /* 0x0000000000967805 */ /* 0x000fc6000001ff00 */
[----:B------:R-:W-:Y:S04]  /*20c0*/  STL [R1+0x3fc], RZ ;  /* 0x0003fcff01007387 */ /* 0x000fe80000100800 */
        /* <DEDUP_REMOVED lines=127> */
[----:B------:R-:W-:Y:S04]  /*28c0*/  STL [R1], RZ ;  /* 0x000000ff01007387 */ /* 0x000fe80000100800 */
        /* <DEDUP_REMOVED lines=39> */
[----:B------:R-:W-:Y:S01]  /*2b40*/  STL [R1+0xa0], RZ ;  /* 0x0000a0ff01007387 */ /* 0x000fe20000100800 */
[----:B------:R-:W1:Y:S03]  /*2b50*/  S2R R0, SR_TID.X ;  /* 0x0000000000007919 */ /* 0x000e660000002100 */
        /* <DEDUP_REMOVED lines=8> */
[----:B-1----:R-:W-:-:S03]  /*2be0*/  LOP3.LUT R0, R0, 0x80, RZ, 0xc0, !PT ;  /* 0x0000008000007812 */ /* 0x002fc600078ec0ff */
[----:B------:R-:W-:Y:S01]  /*2bf0*/  STL [R1+0xc4], RZ ;  /* 0x0000c4ff01007387 */ /* 0x000fe20000100800 */
[----:B------:R-:W-:-:S03]  /*2c00*/  SHF.R.U32.HI R0, RZ, 0x7, R0 ;  /* 0x00000007ff007819 */ /* 0x000fc60000011600 */
        /* <DEDUP_REMOVED lines=33> */
[----:B------:R-:W1:Y:S04]  /*2e20*/  SHFL.IDX PT, R0, R0, RZ, 0x1f ;  /* 0x00001fff00007589 */ /* 0x000e6800000e0000 */
[----:B------:R2:W-:Y:S04]  /*2e30*/  STL [R1+0x14c], RZ ;  /* 0x00014cff01007387 */ /* 0x0005e80000100800 */
[----:B------:R2:W-:Y:S04]  /*2e40*/  STL [R1+0x150], RZ ;  /* 0x000150ff01007387 */ /* 0x0005e80000100800 */
[----:B------:R2:W-:Y:S04]  /*2e50*/  STL [R1+0x154], RZ ;  /* 0x000154ff01007387 */ /* 0x0005e80000100800 */
[----:B------:R2:W-:Y:S04]  /*2e60*/  STL [R1+0x158], RZ ;  /* 0x000158ff01007387 */ /* 0x0005e80000100800 */
[----:B------:R2:W-:Y:S04]  /*2e70*/  STL [R1+0x15c], RZ ;  /* 0x00015cff01007387 */ /* 0x0005e80000100800 */
[----:B------:R2:W-:Y:S01]  /*2e80*/  STL [R1+0x160], RZ ;  /* 0x000160ff01007387 */ /* 0x0005e20000100800 */
[----:B-1----:R-:W-:-:S03]  /*2e90*/  R2UR UR6, R0 ;  /* 0x00000000000672ca */ /* 0x002fc600000e0000 */
[----:B------:R2:W-:Y:S04]  /*2ea0*/  STL [R1+0x164], RZ ;  /* 0x000164ff01007387 */ /* 0x0005e80000100800 */
[----:B------:R2:W-:Y:S04]  /*2eb0*/  STL [R1+0x168], RZ ;  /* 0x000168ff01007387 */ /* 0x0005e80000100800 */
[----:B------:R2:W-:Y:S02]  /*2ec0*/  STL [R1+0x16c], RZ ;  /* 0x00016cff01007387 */ /* 0x0005e40000100800 */
[----:B------:R-:W-:-:S02]  /*2ed0*/  ULEA.HI UR7, UR6, UR6, URZ, 0x1 ;  /* 0x0000000606077291 */ /* 0x000fc4000f8f083f */
[----:B------:R2:W-:Y:S02]  /*2ee0*/  STL [R1+0x170], RZ ;  /* 0x000170ff01007387 */ /* 0x0005e40000100800 */
[----:B------:R-:W-:Y:S02]  /*2ef0*/  ULOP3.LUT UR7, UR7, 0xffffe, URZ, 0xc0, !UPT ;  /* 0x000ffffe07077892 */ /* 0x000fe4000f8ec03f */
[----:B------:R2:W-:Y:S02]  /*2f00*/  STL [R1+0x174], RZ ;  /* 0x000174ff01007387 */ /* 0x0005e40000100800 */
[----:B------:R-:W-:Y:S02]  /*2f10*/  UIADD3 UR7, UR6, -UR7, URZ ;  /* 0x8000000706077290 */ /* 0x000fe4000fffe03f */
[----:B------:R2:W-:Y:S02]  /*2f20*/  STL [R1+0x178], RZ ;  /* 0x000178ff01007387 */ /* 0x0005e40000100800 */
[----:B------:R-:W-:-:S02]  /*2f30*/  ULEA UR7, UR7, UR48, 0xc ;  /* 0x0000003007077291 */ /* 0x000fc4000f8e603f */
[----:B------:R2:W-:Y:S02]  /*2f40*/  STL [R1+0x17c], RZ ;  /* 0x00017cff01007387 */ /* 0x0005e40000100800 */
[----:B------:R-:W-:Y:S02]  /*2f50*/  UIADD3 UR7, UR7, 0x6200, URZ ;  /* 0x0000620007077890 */ /* 0x000fe4000fffe03f */
[----:B------:R2:W-:Y:S02]  /*2f60*/  STL [R1+0x180], RZ ;  /* 0x000180ff01007387 */ /* 0x0005e40000100800 */
[----:B------:R-:W-:Y:S02]  /*2f70*/  USHF.R.U32.HI UR7, URZ, 0x4, UR7 ;  /* 0x000000043f077899 */ /* 0x000fe40008011607 */
[----:B------:R2:W-:Y:S02]  /*2f80*/  STL [R1+0x184], RZ ;  /* 0x000184ff01007387 */ /* 0x0005e40000100800 */
[----:B------:R-:W-:-:S02]  /*2f90*/  ULOP3.LUT UR9, UR7, 0x3fff, URZ, 0xc0, !UPT ;  /* 0x00003fff07097892 */ /* 0x000fc4000f8ec03f */
[----:B------:R2:W-:Y:S04]  /*2fa0*/  STL [R1+0x188], RZ ;  /* 0x000188ff01007387 */ /* 0x0005e80000100800 */
        /* <DEDUP_REMOVED lines=28> */
[----:B------:R2:W-:Y:S01]  /*3170*/  STL [R1+0x1fc], RZ ;  /* 0x0001fcff01007387 */ /* 0x0005e20000100800 */
[----:B------:R-:W-:Y:S05]  /*3180*/  @!P0 BRA `(.L_x_15) ;  /* 0x0000004400548947 */ /* 0x000fea0003800000 */
[----:B------:R-:W-:-:S06]  /*3190*/  UISETP.NE.AND UP0, UPT, UR49, 0x3, UPT ;  /* 0x000000033100788c */ /* 0x000fcc000bf05270 */
[----:B------:R-:W-:-:S13]  /*31a0*/  PLOP3.LUT P1, PT, PT, PT, UP0, 0x80, 0x0 ;  /* 0x000000000000781c */ /* 0x000fda0003f2f008 */
[----:B------:R-:W-:Y:S05]  /*31b0*/  @!P1 BRA `(.L_x_16) ;  /* 0x0000000000049947 */ /* 0x000fea0003800000 */
[----:B------:R-:W-:Y:S01]  /*31c0*/  BPT.TRAP 0x1 ;  /* 0x000000040000795c */ /* 0x000fe20000300000 */
.L_x_16:
[----:B------:R-:W-:Y:S01]  /*31d0*/  ULEA UR4, UR51, UR48, 0x3 ;  /* 0x0000003033047291 */ /* 0x000fe2000f8e183f */
[----:B------:R-:W-:-:S04]  /*31e0*/  MOV R0, UR36 ;  /* 0x0000002400007c02 */ /* 0x000fc80008000f00 */
[----:B------:R-:W-:-:S04]  /*31f0*/  SHF.L.U32 R0, R0, 0x1f, RZ ;  /* 0x0000001f00007819 */ /* 0x000fc800000006ff */
[----:B------:R1:W3:Y:S01]  /*3200*/  SYNCS.PHASECHK.TRANS64.TRYWAIT P0, [UR4], R0 ;  /* 0x00000000ff0075a7 */ /* 0x0002e20008000144 */
[----:B------:R-:W-:Y:S05]  /*3210*/  @!P1 BRA `(.L_x_17) ;  /* 0x0000000000049947 */ /* 0x000fea0003800000 */
[----:B------:R-:W-:Y:S01]  /*3220*/  BPT.TRAP 0x1 ;  /* 0x000000040000795c */ /* 0x000fe20000300000 */
.L_x_17:
[----:B---3--:R-:W-:Y:S05]  /*3230*/  @P0 BRA `(.L_x_18) ;  /* 0x0000000000080947 */ /* 0x008fea0003800000 */
[----:B------:R-:W3:Y:S02]  /*3240*/  SYNCS.PHASECHK.TRANS64.TRYWAIT P0, [UR4], R0 ;  /* 0x00000000ff0075a7 */ /* 0x000ee40008000144 */
[----:B---3--:R-:W-:Y:S05]  /*3250*/  @!P0 BRA `(.L_x_19) ;  /* 0x000001d400208947 */ /* 0x008fea0003800000 */
.L_x_18:
[----:B------:R-:W-:Y:S01]  /*3260*/  UIADD3 UR4, UR48, 0x1e200, URZ ;  /* 0x0001e20030047890 */ /* 0x000fe2000fffe03f */
[----:B------:R-:W-:Y:S01]  /*3270*/  WARPGROUP.ARRIVE ;  /* 0x00000000000079c5 */ /* 0x000fe20000000000 */
[----:B------:R-:W-:Y:S02]  /*3280*/  ULOP3.LUT UR10, UR9, 0x10000, URZ, 0xfc, !UPT ;  /* 0x00010000090a7892 */ /* 0x000fe4000f8efc3f */
[----:B------:R-:W-:Y:S02]  /*3290*/  USHF.R.U32.HI UR4, URZ, 0x4, UR4 ;  /* 0x000000043f047899 */ /* 0x000fe40008011604 */
[----:B------:R-:W-:Y:S02]  /*32a0*/  ULEA UR10, UR51, UR10, 0xa ;  /* 0x0000000a330a7291 */ /* 0x000fe4000f8e503f */
[----:B------:R-:W-:Y:S01]  /*32b0*/  ULOP3.LUT UR4, UR4, 0x3fff, URZ, 0xc0, !UPT ;  /* 0x00003fff04047892 */ /* 0x000fe2000f8ec03f */
[----:B------:R-:W-:Y:S01]  /*32c0*/  UMOV UR5, 0x80000020 ;  /* 0x8000002000057882 */ /* 0x000fe20000000000 */
[----:B------:R-:W-:-:S02]  /*32d0*/  UMOV UR7, 0x80000020 ;  /* 0x8000002000077882 */ /* 0x000fc40000000000 */
[----:B------:R-:W-:Y:S01]  /*32e0*/  ULOP3.LUT UR4, UR4, 0x10000, URZ, 0xfc, !UPT ;  /* 0x0001000004047892 */ /* 0x000fe2000f8efc3f */
[----:B------:R-:W-:-:S03]  /*32f0*/  UMOV UR8, 0x2 ;  /* 0x0000000200087882 */ /* 0x000fc60000000000 */
[----:B------:R-:W-:-:S03]  /*3300*/  ULEA UR11, UR51, UR4, 0xa ;  /* 0x00000004330b7291 */ /* 0x000fc6000f8e503f */
[----:B------:R-:W-:-:S04]  /*3310*/  UMOV UR4, UR10 ;  /* 0x0000000a00047c82 */ /* 0x000fc80008000000 */
[----:B------:R-:W-:Y:S02]  /*3320*/  UMOV UR6, UR11 ;  /* 0x0000000b00067c82 */ /* 0x000fe40008000000 */
[----:B------:R-:W-:Y:S01]  /*3330*/  QGMMA.64x256x32.F32.E4M3.E4M3 R24, gdesc[UR4], RZ, !UPT, gsb0 ;  /* 0x03e00000041879f3 */ /* 0x000fe2000c0008ff */
[----:B------:R-:W-:Y:S01]  /*3340*/  UIADD3 UR4, UR10, 0x200, URZ ;  /* 0x000002000a047890 */ /* 0x000fe2000fffe03f */
[----:B------:R-:W-:Y:S01]  /*3350*/  UMOV UR5, 0x80000020 ;  /* 0x8000002000057882 */ /* 0x000fe20000000000 */
[----:B------:R-:W-:Y:S02]  /*3360*/  WARPGROUP.DEPBAR.LE gsb0, 0x0 ;  /* 0x00008000000079c5 */ /* 0x000fe40000010000 */
[----:B------:R-:W-:Y:S04]  /*3370*/  STL.64 [R1], R24 ;  /* 0x0000001801007387 */ /* 0x000fe80000100a00 */
[----:B------:R-:W-:Y:S04]  /*3380*/  STL.64 [R1+0x8], R26 ;  /* 0x0000081a01007387 */ /* 0x000fe80000100a00 */
        /* <DEDUP_REMOVED lines=61> */
[----:B------:R4:W-:Y:S02]  /*3760*/  STL.64 [R1+0x1f8], R150 ;  /* 0x0001f89601007387 */ /* 0x0009e40000100a00 */
[----:B----4-:R-:W-:-:S06]  /*3770*/  WARPGROUP.ARRIVE ;  /* 0x00000000000079c5 */ /* 0x010fcc0000000000 */
[----:B------:R-:W-:Y:S03]  /*3780*/  QGMMA.64x256x32.F32.E4M3.E4M3 R24, gdesc[UR4], RZ, !UPT, gsb0 ;  /* 0x03e00000041879f3 */ /* 0x000fe6000c0008ff */
[----:B------:R-:W-:Y:S02]  /*3790*/  WARPGROUP.DEPBAR.LE gsb0, 0x0 ;  /* 0x00008000000079c5 */ /* 0x000fe40000010000 */
        /* <DEDUP_REMOVED lines=21> */
[----:B------:R4:W-:Y:S04]  /*38f0*/  STL.64 [R1+0x4c8], R108 ;  /* 0x0004c86c01007387 */ /* 0x0009e80000100a00 */
        /* <DEDUP_REMOVED lines=69> */
[----:B----4-:R-:W4:Y:S04]  /*3d50*/  LDL.LU.64 R108, [R1] ;  /* 0x00000000016c7983 */ /* 0x010f280000300a00 */
[----:B------:R-:W4:Y:S04]  /*3d60*/  LDL.LU.64 R110, [R1+0x8] ;  /* 0x00000800016e7983 */ /* 0x000f280000300a00 */
        /* <DEDUP_REMOVED lines=61> */
[----:B------:R-:W4:Y:S01]  /*4140*/  LDL.LU.64 R234, [R1+0x1f8] ;  /* 0x0001f80001ea7983 */ /* 0x000f220000300a00 */
[----:B------:R-:W-:-:S02]  /*4150*/  UIADD3 UR4, UR10, 0x2, URZ ;  /* 0x000000020a047890 */ /* 0x000fc4000fffe03f */
[----:B------:R-:W-:Y:S01]  /*4160*/  UIADD3 UR6, UR11, 0x2, URZ ;  /* 0x000000020b067890 */ /* 0x000fe2000fffe03f */
[----:B------:R-:W-:Y:S01]  /*4170*/  STL [R1+0x388], RZ ;  /* 0x000388ff01007387 */ /* 0x000fe20000100800 */
[----:B------:R-:W-:Y:S01]  /*4180*/  UMOV UR5, 0x80000020 ;  /* 0x8000002000057882 */ /* 0x000fe20000000000 */
[----:B------:R-:W-:Y:S02]  /*4190*/  UMOV UR7, 0x80000020 ;  /* 0x8000002000077882 */ /* 0x000fe40000000000 */
        /* <DEDUP_REMOVED lines=25> */
[----:B----4-:R-:W-:-:S06]  /*4330*/  WARPGROUP.ARRIVE ;  /* 0x00000000000079c5 */ /* 0x010fcc0000000000 */
[----:B------:R-:W-:Y:S03]  /*4340*/  QGMMA.64x256x32.F32.E4M3.E4M3 R108, gdesc[UR4], R108, gsb0 ;  /* 0x03e00000046c79f3 */ /* 0x000fe6000800086c */
[----:B------:R-:W-:Y:S02]  /*4350*/  WARPGROUP.DEPBAR.LE gsb0, 0x0 ;  /* 0x00008000000079c5 */ /* 0x000fe40000010000 */
[----:B------:R-:W-:Y:S01]  /*4360*/  STL.64 [R1], R108 ;  /* 0x0000006c01007387 */ /* 0x000fe20000100a00 */
[----:B------:R-:W-:Y:S01]  /*4370*/  UIADD3 UR4, UR10, 0x202, URZ ;  /* 0x000002020a047890 */ /* 0x000fe2000fffe03f */
[----:B------:R-:W-:Y:S02]  /*4380*/  MOV R21, R220 ;  /* 0x000000dc00157202 */ /* 0x000fe40000000f00 */
[----:B------:R-:W-:Y:S01]  /*4390*/  STL.64 [R1+0x8], R110 ;  /* 0x0000086e01007387 */ /* 0x000fe20000100a00 */
[----:B------:R-:W-:Y:S01]  /*43a0*/  UMOV UR5, 0x80000020 ;  /* 0x8000002000057882 */ /* 0x000fe20000000000 */
[----:B------:R-:W-:-:S02]  /*43b0*/  MOV R20, R221 ;  /* 0x000000dd00147202 */ /* 0x000fc40000000f00 */
[----:B------:R-:W-:Y:S01]  /*43c0*/  STL.64 [R1+0x10], R112 ;  /* 0x0000107001007387 */ /* 0x000fe20000100a00 */
[----:B------:R-:W-:Y:S02]  /*43d0*/  MOV R15, R222 ;  /* 0x000000de000f7202 */ /* 0x000fe40000000f00 */
[----:B------:R-:W-:Y:S02]  /*43e0*/  CS2R R236, SRZ ;  /* 0x0000000000ec7805 */ /* 0x000fe4000001ff00 */
[----:B------:R-:W-:Y:S01]  /*43f0*/  MOV R14, R223 ;  /* 0x000000df000e7202 */ /* 0x000fe20000000f00 */
[----:B------:R-:W-:Y:S01]  /*4400*/  STL.64 [R1+0x18], R114 ;  /* 0x0000187201007387 */ /* 0x000fe20000100a00 */
[----:B------:R-:W-:Y:S02]  /*4410*/  MOV R13, R224 ;  /* 0x000000e0000d7202 */ /* 0x000fe40000000f00 */
[----:B------:R-:W-:Y:S02]  /*4420*/  CS2R R22, SRZ ;  /* 0x0000000000167805 */ /* 0x000fe4000001ff00 */
[----:B------:R-:W-:Y:S01]  /*4430*/  MOV R12, R225 ;  /* 0x000000e1000c7202 */ /* 0x000fe20000000f00 */
[----:B------:R-:W-:Y:S01]  /*4440*/  STL.64 [R1+0x20], R116 ;  /* 0x0000207401007387 */ /* 0x000fe20000100a00 */
[----:B------:R-:W-:-:S02]  /*4450*/  MOV R11, R226 ;  /* 0x000000e2000b7202 */ /* 0x000fc40000000f00 */
[----:B------:R-:W-:Y:S01]  /*4460*/  MOV R10, R227 ;  /* 0x000000e3000a7202 */ /* 0x000fe20000000f00 */
[----:B------:R-:W-:Y:S01]  /*4470*/  STL.64 [R1+0x28], R118 ;  /* 0x0000287601007387 */ /* 0x000fe20000100a00 */
[----:B------:R-:W-:Y:S02]  /*4480*/  MOV R9, R228 ;  /* 0x000000e400097202 */ /* 0x000fe40000000f00 */
[----:B------:R-:W-:Y:S01]  /*4490*/  MOV R8, R229 ;  /* 0x000000e500087202 */ /* 0x000fe20000000f00 */
[----:B------:R-:W-:Y:S01]  /*44a0*/  STL.64 [R1+0x30], R120 ;  /* 0x0000307801007387 */ /* 0x000fe20000100a00 */
[----:B------:R-:W-:Y:S02]  /*44b0*/  MOV R7, R230 ;  /* 0x000000e600077202 */ /* 0x000fe40000000f00 */
[----:B------:R-:W-:Y:S01]  /*44c0*/  MOV R6, R231 ;  /* 0x000000e700067202 */ /* 0x000fe20000000f00 */
[----:B------:R-:W-:Y:S01]  /*44d0*/  STL.64 [R1+0x38], R122 ;  /* 0x0000387a01007387 */ /* 0x000fe20000100a00 */
[----:B------:R-:W-:-:S02]  /*44e0*/  MOV R5, R232 ;  /* 0x000000e800057202 */ /* 0x000fc40000000f00 */
[----:B------:R-:W-:Y:S01]  /*44f0*/  MOV R4, R233 ;  /* 0x000000e900047202 */ /* 0x000fe20000000f00 */
[----:B------:R-:W-:Y:S01]  /*4500*/  STL.64 [R1+0x40], R124 ;  /* 0x0000407c01007387 */ /* 0x000fe20000100a00 */
[----:B---3--:R-:W-:Y:S02]  /*4510*/  MOV R3, R234 ;  /* 0x000000ea00037202 */ /* 0x008fe40000000f00 */
[----:B-1----:R-:W-:Y:S01]  /*4520*/  MOV R0, R235 ;  /* 0x000000eb00007202 */ /* 0x002fe20000000f00 */
        /* <DEDUP_REMOVED lines=55> */
[----:B-1----:R-:W4:Y:S04]  /*48a0*/  LDL.LU.64 R150, [R1+0x570] ;  /* 0x0005700001967983 */ /* 0x002f280000300a00 */
        /* <DEDUP_REMOVED lines=21> */
[----:B---3--:R-:W-:-:S02]  /*4a00*/  CS2R R234, SRZ ;  /* 0x0000000000ea7805 */ /* 0x008fc4000001ff00 */
[----:B------:R-:W-:Y:S02]  /*4a10*/  CS2R R232, SRZ ;  /* 0x0000000000e87805 */ /* 0x000fe4000001ff00 */
[----:B------:R-:W-:Y:S01]  /*4a20*/  CS2R R230, SRZ ;  /* 0x0000000000e67805 */ /* 0x000fe2000001ff00 */
[----:B------:R1:W-:Y:S01]  /*4a30*/  STL [R1+0x320], RZ ;  /* 0x000320ff01007387 */ /* 0x0003e20000100800 */
[----:B------:R-:W-:Y:S02]  /*4a40*/  CS2R R228, SRZ ;  /* 0x0000000000e47805 */ /* 0x000fe4000001ff00 */
[----:B------:R-:W-:Y:S02]  /*4a50*/  CS2R R226, SRZ ;  /* 0x0000000000e27805 */ /* 0x000fe4000001ff00 */
[----:B------:R-:W-:Y:S01]  /*4a60*/  CS2R R224, SRZ ;  /* 0x0000000000e07805 */ /* 0x000fe2000001ff00 */
[----:B------:R1:W-:Y:S01]  /*4a70*/  STL [R1+0x31c], RZ ;  /* 0x00031cff01007387 */ /* 0x0003e20000100800 */
[----:B------:R-:W-:-:S02]  /*4a80*/  CS2R R222, SRZ ;  /* 0x0000000000de7805 */ /* 0x000fc4000001ff00 */
        /* <DEDUP_REMOVED lines=106> */
[----:B----4-:R-:W-:-:S06]  /*5130*/  WARPGROUP.ARRIVE ;  /* 0x00000000000079c5 */ /* 0x010fcc0000000000 */
[----:B------:R-:W-:Y:S01]  /*5140*/  QGMMA.64x256x32.F32.E4M3.E4M3 R24, gdesc[UR4], R24, gsb0 ;  /* 0x03e00000041879f3 */ /* 0x000fe20008000818 */
[----:B------:R-:W-:Y:S02]  /*5150*/  ULDC UR4, c[0x0][0x50c] ;  /* 0x0001430000047ab9 */ /* 0x000fe40000000800 */
[----:B------:R-:W-:-:S04]  /*5160*/  UISETP.NE.AND UP0, UPT, UR4, 0x2, UPT ;  /* 0x000000020400788c */ /* 0x000fc8000bf05270 */
[----:B------:R-:W-:-:S06]  /*5170*/  USEL UR4, URZ, 0x1, UP0 ;  /* 0x000000013f047887 */ /* 0x000fcc0008000000 */
[----:B------:R-:W-:Y:S01]  /*5180*/  ISETP.NE.AND P0, PT, RZ, UR4, PT ;  /* 0x00000004ff007c0c */ /* 0x000fe2000bf05270 */
[----:B------:R-:W-:-:S12]  /*5190*/  WARPGROUP.DEPBAR.LE gsb0, 0x0 ;  /* 0x00008000000079c5 */ /* 0x000fd80000010000 */
[----:B-1----:R-:W-:Y:S05]  /*51a0*/  @!P0 BRA `(.L_x_20) ;  /* 0x0000002400348947 */ /* 0x002fea0003800000 */
[----:B------:R-:W3:Y:S04]  /*51b0*/  LDL R22, [R1] ;  /* 0x0000000001167983 */ /* 0x000ee80000100800 */
[----:B------:R-:W4:Y:S04]  /*51c0*/  LDL R23, [R1+0x4] ;  /* 0x0000040001177983 */ /* 0x000f280000100800 */
[----:B------:R-:W2:Y:S04]  /*51d0*/  LDL R152, [R1+0x8] ;  /* 0x0000080001987983 */ /* 0x000ea80000100800 */
        /* <DEDUP_REMOVED lines=83> */
[----:B------:R1:W-:Y:S04]  /*5710*/  STL [R1+0x528], R131 ;  /* 0x0005288301007387 */ /* 0x0003e80000100800 */
[----:B-1----:R-:W3:Y:S04]  /*5720*/  LDL R131, [R1+0x158] ;  /* 0x0001580001837983 */ /* 0x002ee80000100800 */
[----:B------:R1:W-:Y:S04]  /*5730*/  STL [R1+0x524], R132 ;  /* 0x0005248401007387 */ /* 0x0003e80000100800 */
[----:B-1----:R-:W4:Y:S04]  /*5740*/  LDL R132, [R1+0x15c] ;  /* 0x00015c0001847983 */ /* 0x002f280000100800 */
[----:B------:R1:W-:Y:S04]  /*5750*/  STL [R1+0x520], R133 ;  /* 0x0005208501007387 */ /* 0x0003e80000100800 */
[----:B-1----:R-:W2:Y:S04]  /*5760*/  LDL R133, [R1+0x160] ;  /* 0x0001600001857983 */ /* 0x002ea80000100800 */
[----:B------:R1:W-:Y:S04]  /*5770*/  STL [R1+0x51c], R134 ;  /* 0x00051c8601007387 */ /* 0x0003e80000100800 */
[----:B-1----:R-:W4:Y:S04]  /*5780*/  LDL R134, [R1+0x164] ;  /* 0x0001640001867983 */ /* 0x002f280000100800 */
        /* <DEDUP_REMOVED lines=40> */
[----:B-----5:R1:W-:Y:S04]  /*5a10*/  STL [R1+0x4c8], R16 ;  /* 0x0004c81001007387 */ /* 0x0203e80000100800 */
[----:B-1----:R-:W4:Y:S04]  /*5a20*/  LDL R16, [R1+0x1b8] ;  /* 0x0001b80001107983 */ /* 0x002f280000100800 */
[----:B------:R1:W-:Y:S04]  /*5a30*/  STL [R1+0x4c4], R2 ;  /* 0x0004c40201007387 */ /* 0x0003e80000100800 */
[----:B-1----:R-:W4:Y:S01]  /*5a40*/  LDL R2, [R1+0x1bc] ;  /* 0x0001bc0001027983 */ /* 0x002f220000100800 */
[----:B--2---:R-:W-:-:S01]  /*5a50*/  FADD R133, RZ, R133 ;  /* 0x00000085ff857221 */ /* 0x004fc20000000000 */
[----:B---3--:R-:W-:Y:S01]  /*5a60*/  FADD R236, RZ, R131 ;  /* 0x00000083ffec7221 */ /* 0x008fe20000000000 */
[----:B----4-:R-:W-:-:S01]  /*5a70*/  FADD R134, RZ, R134 ;  /* 0x00000086ff867221 */ /* 0x010fc20000000000 */
[----:B------:R-:W2:Y:S01]  /*5a80*/  LDL.LU R131, [R1+0x528] ;  /* 0x0005280001837983 */ /* 0x000ea20000300800 */
[----:B------:R-:W-:-:S01]  /*5a90*/  FADD R237, RZ, R132 ;  /* 0x00000084ffed7221 */ /* 0x000fc20000000000 */
[----:B------:R-:W-:Y:S01]  /*5aa0*/  FADD R135, RZ, R135 ;  /* 0x00000087ff877221 */ /* 0x000fe20000000000 */
[----:B------:R-:W-:-:S01]  /*5ab0*/  FADD R21, RZ, R21 ;  /* 0x00000015ff157221 */ /* 0x000fc20000000000 */
[----:B------:R-:W3:Y:S01]  /*5ac0*/  LDL.LU R132, [R1+0x524] ;  /* 0x0005240001847983 */ /* 0x000ee20000300800 */
[----:B------:R-:W-:-:S01]  /*5ad0*/  FADD R20, RZ, R20 ;  /* 0x00000014ff147221 */ /* 0x000fc20000000000 */
[----:B------:R-:W-:Y:S01]  /*5ae0*/  FADD R22, RZ, R22 ;  /* 0x00000016ff167221 */ /* 0x000fe20000000000 */
[----:B------:R-:W-:-:S01]  /*5af0*/  FADD R23, RZ, R23 ;  /* 0x00000017ff177221 */ /* 0x000fc20000000000 */
[----:B------:R1:W-:Y:S01]  /*5b00*/  STL [R1+0x200], R133 ;  /* 0x0002008501007387 */ /* 0x0003e20000100800 */
[----:B------:R-:W-:-:S01]  /*5b10*/  FADD R152, RZ, R152 ;  /* 0x00000098ff987221 */ /* 0x000fc20000000000 */
[----:B------:R-:W-:Y:S01]  /*5b20*/  FADD R153, RZ, R153 ;  /* 0x00000099ff997221 */ /* 0x000fe20000000000 */
[----:B------:R-:W-:-:S01]  /*5b30*/  FADD R154, RZ, R154 ;  /* 0x0000009aff9a7221 */ /* 0x000fc20000000000 */
[----:B------:R-:W-:Y:S01]  /*5b40*/  FADD R155, RZ, R155 ;  /* 0x0000009bff9b7221 */ /* 0x000fe20000000000 */
[----:B------:R-:W-:-:S01]  /*5b50*/  FADD R156, RZ, R156 ;  /* 0x0000009cff9c7221 */ /* 0x000fc20000000000 */
[----:B------:R-:W-:Y:S01]  /*5b60*/  FADD R157, RZ, R157 ;  /* 0x0000009dff9d7221 */ /* 0x000fe20000000000 */
[----:B------:R-:W-:-:S01]  /*5b70*/  FADD R158, RZ, R158 ;  /* 0x0000009eff9e7221 */ /* 0x000fc20000000000 */
[----:B------:R-:W-:Y:S01]  /*5b80*/  FADD R136, RZ, R136 ;  /* 0x00000088ff887221 */ /* 0x000fe20000000000 */
[----:B------:R-:W-:-:S01]  /*5b90*/  FADD R159, RZ, R159 ;  /* 0x0000009fff9f7221 */ /* 0x000fc20000000000 */
[----:B-1----:R-:W4:Y:S01]  /*5ba0*/  LDL.LU R133, [R1+0x520] ;  /* 0x0005200001857983 */ /* 0x002f220000300800 */
        /* <DEDUP_REMOVED lines=96> */
[----:B-1----:R-:W4:Y:S04]  /*61b0*/  LDL.LU R140, [R1+0x504] ;  /* 0x00050400018c7983 */ /* 0x002f280000300800 */
[----:B------:R1:W-:Y:S01]  /*61c0*/  STL [R1+0x220], R141 ;  /* 0x0002208d01007387 */ /* 0x0003e20000100800 */
[----:B------:R-:W-:-:S03]  /*61d0*/  FADD R144, RZ, R144 ;  /* 0x00000090ff907221 */ /* 0x000fc60000000000 */
        /* <DEDUP_REMOVED lines=22> */
[----:B------:R1:W-:Y:S04]  /*6340*/  STL [R1+0x240], R149 ;  /* 0x0002409501007387 */ /* 0x0003e80000100800 */
[----:B-1----:R-:W4:Y:S04]  /*6350*/  LDL.LU R149, [R1+0x4e0] ;  /* 0x0004e00001957983 */ /* 0x002f280000300800 */
[----:B------:R1:W-:Y:S04]  /*6360*/  STL [R1+0x244], R150 ;  /* 0x0002449601007387 */ /* 0x0003e80000100800 */
[----:B-1----:R-:W4:Y:S04]  /*6370*/  LDL.LU R150, [R1+0x4dc] ;  /* 0x0004dc0001967983 */ /* 0x002f280000300800 */
[----:B------:R1:W-:Y:S04]  /*6380*/  STL [R1+0x248], R151 ;  /* 0x0002489701007387 */ /* 0x0003e80000100800 */
[----:B-1----:R-:W4:Y:S01]  /*6390*/  LDL.LU R151, [R1+0x4d8] ;  /* 0x0004d80001977983 */ /* 0x002f220000300800 */
[----:B------:R-:W-:-:S01]  /*63a0*/  FADD R19, RZ, R19 ;  /* 0x00000013ff137221 */ /* 0x000fc20000000000 */
[----:B------:R-:W-:Y:S01]  /*63b0*/  FADD R18, RZ, R18 ;  /* 0x00000012ff127221 */ /* 0x000fe20000000000 */
[----:B------:R-:W-:-:S03]  /*63c0*/  FADD R17, RZ, R17 ;  /* 0x00000011ff117221 */ /* 0x000fc60000000000 */
[----:B------:R1:W-:Y:S01]  /*63d0*/  STL [R1+0x24c], R19 ;  /* 0x00024c1301007387 */ /* 0x0003e20000100800 */
[----:B------:R-:W-:-:S03]  /*63e0*/  FADD R16, RZ, R16 ;  /* 0x00000010ff107221 */ /* 0x000fc60000000000 */
[----:B-1----:R1:W5:Y:S04]  /*63f0*/  LDL.LU R19, [R1+0x4d4] ;  /* 0x0004d40001137983 */ /* 0x0023680000300800 */
[----:B------:R1:W-:Y:S01]  /*6400*/  STL [R1+0x250], R18 ;  /* 0x0002501201007387 */ /* 0x0003e20000100800 */
[----:B------:R-:W-:-:S03]  /*6410*/  FADD R2, RZ, R2 ;  /* 0x00000002ff027221 */ /* 0x000fc60000000000 */
[----:B-1----:R1:W5:Y:S04]  /*6420*/  LDL.LU R18, [R1+0x4d0] ;  /* 0x0004d00001127983 */ /* 0x0023680000300800 */
[----:B------:R2:W-:Y:S04]  /*6430*/  STL [R1+0x254], R17 ;  /* 0x0002541101007387 */ /* 0x0005e80000100800 */
[----:B--2---:R1:W5:Y:S04]  /*6440*/  LDL.LU R17, [R1+0x4cc] ;  /* 0x0004cc0001117983 */ /* 0x0043680000300800 */
[----:B------:R2:W-:Y:S04]  /*6450*/  STL [R1+0x258], R16 ;  /* 0x0002581001007387 */ /* 0x0005e80000100800 */
[----:B--2---:R1:W5:Y:S04]  /*6460*/  LDL.LU R16, [R1+0x4c8] ;  /* 0x0004c80001107983 */ /* 0x0043680000300800 */
[----:B------:R2:W-:Y:S04]  /*6470*/  STL [R1+0x25c], R2 ;  /* 0x00025c0201007387 */ /* 0x0005e80000100800 */
[----:B--2---:R1:W5:Y:S04]  /*6480*/  LDL.LU R2, [R1+0x4c4] ;  /* 0x0004c40001027983 */ /* 0x0043680000300800 */
[----:B------:R2:W-:Y:S04]  /*6490*/  STL [R1+0x260], R21 ;  /* 0x0002601501007387 */ /* 0x0005e80000100800 */
[----:B------:R3:W-:Y:S01]  /*64a0*/  STL [R1+0x264], R20 ;  /* 0x0002641401007387 */ /* 0x0007e20000100800 */
[----:B--2---:R-:W-:-:S01]  /*64b0*/  FADD R21, RZ, R15 ;  /* 0x0000000fff157221 */ /* 0x004fc20000000000 */
[----:B------:R-:W-:Y:S01]  /*64c0*/  FADD R15, RZ, R13 ;  /* 0x0000000dff0f7221 */ /* 0x000fe20000000000 */
[----:B---3--:R-:W-:-:S01]  /*64d0*/  FADD R20, RZ, R14 ;  /* 0x0000000eff147221 */ /* 0x008fc20000000000 */
[----:B------:R-:W-:Y:S01]  /*64e0*/  FADD R14, RZ, R12 ;  /* 0x0000000cff0e7221 */ /* 0x000fe20000000000 */
[----:B------:R-:W-:-:S01]  /*64f0*/  FADD R13, RZ, R11 ;  /* 0x0000000bff0d7221 */ /* 0x000fc20000000000 */
[----:B------:R-:W-:Y:S01]  /*6500*/  STL [R1+0x268], R21 ;  /* 0x0002681501007387 */ /* 0x000fe20000100800 */
[----:B------:R-:W-:-:S01]  /*6510*/  FADD R12, RZ, R10 ;  /* 0x0000000aff0c7221 */ /* 0x000fc20000000000 */
[----:B------:R-:W-:Y:S01]  /*6520*/  FADD R11, RZ, R9 ;  /* 0x00000009ff0b7221 */ /* 0x000fe20000000000 */
[----:B------:R-:W-:-:S01]  /*6530*/  FADD R10, RZ, R8 ;  /* 0x00000008ff0a7221 */ /* 0x000fc20000000000 */
[----:B------:R-:W-:Y:S01]  /*6540*/  STL [R1+0x26c], R20 ;  /* 0x00026c1401007387 */ /* 0x000fe20000100800 */
[----:B------:R-:W-:-:S01]  /*6550*/  FADD R9, RZ, R7 ;  /* 0x00000007ff097221 */ /* 0x000fc20000000000 */
[----:B------:R-:W-:-:S02]  /*6560*/  FADD R8, RZ, R6 ;  /* 0x00000006ff087221 */ /* 0x000fc40000000000 */
[----:B------:R-:W-:Y:S01]  /*6570*/  STL [R1+0x270], R15 ;  /* 0x0002700f01007387 */ /* 0x000fe20000100800 */
[----:B------:R-:W-:-:S03]  /*6580*/  FADD R7, RZ, R5 ;  /* 0x00000005ff077221 */ /* 0x000fc60000000000 */
        /* <DEDUP_REMOVED lines=10> */
[----:B------:R-:W-:Y:S04]  /*6630*/  STL [R1+0x288], R9 ;  /* 0x0002880901007387 */ /* 0x000fe80000100800 */
[----:B------:R-:W-:Y:S04]  /*6640*/  STL [R1+0x28c], R8 ;  /* 0x00028c0801007387 */ /* 0x000fe80000100800 */
[----:B------:R-:W-:Y:S04]  /*6650*/  STL [R1+0x290], R7 ;  /* 0x0002900701007387 */ /* 0x000fe80000100800 */
[----:B------:R-:W-:Y:S04]  /*6660*/  STL [R1+0x294], R6 ;  /* 0x0002940601007387 */ /* 0x000fe80000100800 */
[----:B------:R-:W-:Y:S04]  /*6670*/  STL [R1+0x298], R5 ;  /* 0x0002980501007387 */ /* 0x000fe80000100800 */
[----:B------:R2:W-:Y:S04]  /*6680*/  STL [R1+0x29c], R4 ;  /* 0x00029c0401007387 */ /* 0x0005e80000100800 */
[----:B------:R3:W-:Y:S04]  /*6690*/  STL [R1+0x2a0], R3 ;  /* 0x0002a00301007387 */ /* 0x0007e80000100800 */
[----:B------:R1:W-:Y:S01]  /*66a0*/  STL [R1+0x2a4], R0 ;  /* 0x0002a40001007387 */ /* 0x0003e20000100800 */
[----:B--2---:R-:W-:-:S01]  /*66b0*/  FADD R4, RZ, R26 ;  /* 0x0000001aff047221 */ /* 0x004fc20000000000 */
[----:B---3--:R-:W-:-:S04]  /*66c0*/  FADD R3, RZ, R27 ;  /* 0x0000001bff037221 */ /* 0x008fc80000000000 */
[----:B------:R2:W-:Y:S01]  /*66d0*/  STL [R1+0x2a8], R4 ;  /* 0x0002a80401007387 */ /* 0x0005e20000100800 */
[----:B-1----:R-:W-:-:S03]  /*66e0*/  FADD R0, RZ, R28 ;  /* 0x0000001cff007221 */ /* 0x002fc60000000000 */
[----:B------:R1:W-:Y:S04]  /*66f0*/  STL [R1+0x2ac], R3 ;  /* 0x0002ac0301007387 */ /* 0x0003e80000100800 */
[----:B------:R3:W-:Y:S01]  /*6700*/  STL [R1+0x2b0], R0 ;  /* 0x0002b00001007387 */ /* 0x0007e20000100800 */
[----:B--2---:R-:W-:-:S01]  /*6710*/  FADD R4, RZ, R29 ;  /* 0x0000001dff047221 */ /* 0x004fc20000000000 */
[----:B-1----:R-:W-:-:S04]  /*6720*/  FADD R3, RZ, R30 ;  /* 0x0000001eff037221 */ /* 0x002fc80000000000 */
[----:B------:R1:W-:Y:S01]  /*6730*/  STL [R1+0x2b4], R4 ;  /* 0x0002b40401007387 */ /* 0x0003e20000100800 */
[----:B---3--:R-:W-:-:S03]  /*6740*/  FADD R0, RZ, R31 ;  /* 0x0000001fff007221 */ /* 0x008fc60000000000 */
[----:B------:R2:W-:Y:S04]  /*6750*/  STL [R1+0x2b8], R3 ;  /* 0x0002b80301007387 */ /* 0x0005e80000100800 */
[----:B------:R3:W-:Y:S01]  /*6760*/  STL [R1+0x2bc], R0 ;  /* 0x0002bc0001007387 */ /* 0x0007e20000100800 */
[----:B-1----:R-:W-:-:S01]  /*6770*/  FADD R4, RZ, R32 ;  /* 0x00000020ff047221 */ /* 0x002fc20000000000 */
[----:B--2---:R-:W-:-:S04]  /*6780*/  FADD R3, RZ, R33 ;  /* 0x00000021ff037221 */ /* 0x004fc80000000000 */
        /* <DEDUP_REMOVED lines=199> */
[----:B----4-:R-:W-:-:S03]  /*7400*/  FADD R0, RZ, R133 ;  /* 0x00000085ff007221 */ /* 0x010fc60000000000 */
        /* <DEDUP_REMOVED lines=38> */
[----:B------:R-:W-:-:S05]  /*7670*/  UMOV UR8, URZ ;  /* 0x0000003f00087c82 */ /* 0x000fca0008000000 */
.L_x_20:
[----:B------:R-:W-:Y:S01]  /*7680*/  UIADD3 UR10, UR51, 0x1, URZ ;  /* 0x00000001330a7890 */ /* 0x000fe2000fffe03f */
[----:B------:R-:W-:-:S03]  /*7690*/  UMOV UR5, 0x1 ;  /* 0x0000000100057882 */ /* 0x000fc60000000000 */
[----:B------:R-:W-:-:S04]  /*76a0*/  UISETP.NE.AND UP0, UPT, UR10, 0x6, UPT ;  /* 0x000000060a00788c */ /* 0x000fc8000bf05270 */
[----:B------:R-:W-:Y:S02]  /*76b0*/  USEL UR11, URZ, 0x1, UP0 ;  /* 0x000000013f0b7887 */ /* 0x000fe40008000000 */
[----:B------:R-:W-:Y:S02]  /*76c0*/  USEL UR10, UR10, URZ, UP0 ;  /* 0x0000003f0a0a7287 */ /* 0x000fe40008000000 */
[----:B------:R-:W-:-:S12]  /*76d0*/  ULOP3.LUT UR11, UR36, UR11, URZ, 0x3c, !UPT ;  /* 0x0000000b240b7292 */ /* 0x000fd8000f8e3c3f */
.L_x_15:
[----:B------:R-:W-:-:S04]  /*76e0*/  UISETP.LT.AND UP0, UPT, UR50, 0x1, UPT ;  /* 0x000000013200788c */ /* 0x000fc8000bf01270 */
[----:B------:R-:W-:-:S04]  /*76f0*/  USEL UR6, UR50, 0x1, UP0 ;  /* 0x0000000132067887 */ /* 0x000fc80008000000 */
[----:B------:R-:W-:-:S04]  /*7700*/  UIADD3 UR12, UR50, -UR6, URZ ;  /* 0x80000006320c7290 */ /* 0x000fc8000fffe03f */
[----:B------:R-:W-:-:S06]  /*7710*/  UISETP.GE.AND UP0, UPT, UR12, 0x1, UPT ;  /* 0x000000010c00788c */ /* 0x000fcc000bf06270 */
[----:B------:R-:W-:-:S13]  /*7720*/  PLOP3.LUT P0, PT, PT, PT, UP0, 0x80, 0x0 ;  /* 0x000000000000781c */ /* 0x000fda0003f0f008 */
[----:B------:R-:W-:Y:S05]  /*7730*/  @!P0 BRA `(.L_x_21) ;  /* 0x0000005c00d08947 */ /* 0x000fea0003800000 */
[----:B------:R-:W-:Y:S01]  /*7740*/  UMOV UR13, UR51 ;  /* 0x00000033000d7c82 */ /* 0x000fe20008000000 */
[----:B------:R-:W-:-:S05]  /*7750*/  ULDC UR16, c[0x0][0x50c] ;  /* 0x0001430000107ab9 */ /* 0x000fca0000000800 */
.L_x_29:
[----:B------:R-:W-:-:S06]  /*7760*/  UISETP.NE.AND UP0, UPT, UR49, 0x3, UPT ;  /* 0x000000033100788c */ /* 0x000fcc000bf05270 */
[----:B------:R-:W-:-:S13]  /*7770*/  PLOP3.LUT P1, PT, PT, PT, UP0, 0x80, 0x0 ;  /* 0x000000000000781c */ /* 0x000fda0003f2f008 */
[----:B-1---5:R-:W-:Y:S05]  /*7780*/  @!P1 BRA `(.L_x_22) ;  /* 0x0000000000049947 */ /* 0x022fea0003800000 */
[----:B------:R-:W-:Y:S01]  /*7790*/  BPT.TRAP 0x1 ;  /* 0x000000040000795c */ /* 0x000fe20000300000 */
.L_x_22:
[----:B------:R-:W-:Y:S01]  /*77a0*/  ULEA UR6, UR10, UR48, 0x3 ;  /* 0x000000300a067291 */ /* 0x000fe2000f8e183f */
[----:B-1----:R-:W-:-:S04]  /*77b0*/  MOV R0, UR11 ;  /* 0x0000000b00007c02 */ /* 0x002fc80008000f00 */
[----:B------:R-:W-:-:S04]  /*77c0*/  SHF.L.U32 R0, R0, 0x1f, RZ ;  /* 0x0000001f00007819 */ /* 0x000fc800000006ff */
[----:B------:R1:W3:Y:S01]  /*77d0*/  SYNCS.PHASECHK.TRANS64.TRYWAIT P0, [UR6], R0 ;  /* 0x00000000ff0075a7 */ /* 0x0002e20008000146 */
[----:B------:R-:W-:Y:S05]  /*77e0*/  @!P1 BRA `(.L_x_23) ;  /* 0x0000000000049947 */ /* 0x000fea0003800000 */
[----:B------:R-:W-:Y:S01]  /*77f0*/  BPT.TRAP 0x1 ;  /* 0x000000040000795c */ /* 0x000fe20000300000 */
.L_x_23:
[----:B---3--:R-:W-:Y:S05]  /*7800*/  @P0 BRA `(.L_x_24) ;  /* 0x0000000000080947 */ /* 0x008fea0003800000 */
[----:B------:R-:W3:Y:S02]  /*7810*/  SYNCS.PHASECHK.TRANS64.TRYWAIT P0, [UR6], R0 ;  /* 0x00000000ff0075a7 */ /* 0x000ee40008000146 */
[----:B---3--:R-:W-:Y:S05]  /*7820*/  @!P0 BRA `(.L_x_25) ;  /* 0x0000018c00c48947 */ /* 0x008fea0003800000 */
.L_x_24:
        /* <DEDUP_REMOVED lines=129> */
[----:B------:R-:W-:Y:S02]  /*8040*/  UISETP.NE.AND UP0, UPT, UR4, URZ, UPT ;  /* 0x0000003f0400728c */ /* 0x000fe4000bf05270 */
[----:B------:R-:W-:Y:S02]  /*8050*/  USHF.R.U32.HI UR6, URZ, 0x4, UR6 ;  /* 0x000000043f067899 */ /* 0x000fe40008011606 */
[----:B------:R-:W-:Y:S02]  /*8060*/  USEL UR5, UR5, URZ, !UP0 ;  /* 0x0000003f05057287 */ /* 0x000fe4000c000000 */
[----:B------:R-:W-:Y:S02]  /*8070*/  ULOP3.LUT UR6, UR6, 0x3fff, URZ, 0xc0, !UPT ;  /* 0x00003fff06067892 */ /* 0x000fe4000f8ec03f */
[----:B------:R-:W-:Y:S02]  /*8080*/  ULOP3.LUT UR14, UR9, 0x10000, URZ, 0xfc, !UPT ;  /* 0x00010000090e7892 */ /* 0x000fe4000f8efc3f */
[----:B------:R-:W-:-:S02]  /*8090*/  ULOP3.LUT UR6, UR6, 0x10000, URZ, 0xfc, !UPT ;  /* 0x0001000006067892 */ /* 0x000fc4000f8efc3f */
[----:B------:R-:W-:Y:S02]  /*80a0*/  UISETP.NE.U32.AND UP0, UPT, UR5, URZ, UPT ;  /* 0x0000003f0500728c */ /* 0x000fe4000bf05070 */
[----:B------:R-:W-:Y:S02]  /*80b0*/  ULEA UR14, UR10, UR14, 0xa ;  /* 0x0000000e0a0e7291 */ /* 0x000fe4000f8e503f */
[----:B------:R-:W-:Y:S01]  /*80c0*/  ULEA UR15, UR10, UR6, 0xa ;  /* 0x000000060a0f7291 */ /* 0x000fe2000f8e503f */
[----:B------:R-:W-:Y:S01]  /*80d0*/  UMOV UR5, 0x80000020 ;  /* 0x8000002000057882 */ /* 0x000fe20000000000 */
[----:B------:R-:W-:-:S03]  /*80e0*/  UMOV UR7, 0x80000020 ;  /* 0x8000002000077882 */ /* 0x000fc60000000000 */
[----:B------:R-:W-:Y:S02]  /*80f0*/  UMOV UR4, UR14 ;  /* 0x0000000e00047c82 */ /* 0x000fe40008000000 */
[----:B------:R-:W-:Y:S01]  /*8100*/  UMOV UR6, UR15 ;  /* 0x0000000f00067c82 */ /* 0x000fe20008000000 */
[----:B----4-:R-:W-:-:S06]  /*8110*/  WARPGROUP.ARRIVE ;  /* 0x00000000000079c5 */ /* 0x010fcc0000000000 */
[----:B------:R-:W-:Y:S03]  /*8120*/  QGMMA.64x256x32.F32.E4M3.E4M3 R108, gdesc[UR4], R108, UP0, gsb0 ;  /* 0x03e00000046c79f3 */ /* 0x000fe6000b80086c */
        /* <DEDUP_REMOVED lines=65> */
[----:B----4-:R-:W4:Y:S04]  /*8540*/  LDL.LU.64 R234, [R1+0x8c0] ;  /* 0x0008c00001ea7983 */ /* 0x010f280000300a00 */
[----:B------:R-:W2:Y:S04]  /*8550*/  LDL.LU.64 R232, [R1+0x8b8] ;  /* 0x0008b80001e87983 */ /* 0x000ea80000300a00 */
[----:B------:R-:W3:Y:S04]  /*8560*/  LDL.LU.64 R230, [R1+0x8b0] ;  /* 0x0008b00001e67983 */ /* 0x000ee80000300a00 */
        /* <DEDUP_REMOVED lines=60> */
[----:B------:R-:W3:Y:S01]  /*8930*/  LDL.LU.64 R108, [R1+0x6c8] ;  /* 0x0006c800016c7983 */ /* 0x000ee20000300a00 */
[----:B------:R-:W-:Y:S01]  /*8940*/  UIADD3 UR4, UR14, 0x200, URZ ;  /* 0x000002000e047890 */ /* 0x000fe2000fffe03f */
[----:B------:R-:W-:-:S02]  /*8950*/  UMOV UR5, 0x80000020 ;  /* 0x8000002000057882 */ /* 0x000fc40000000000 */
[----:B----4-:R-:W-:Y:S04]  /*8960*/  STL.64 [R1+0x6c0], R234 ;  /* 0x0006c0ea01007387 */ /* 0x010fe80000100a00 */
[----:B--2---:R-:W-:Y:S04]  /*8970*/  STL.64 [R1+0x6b8], R232 ;  /* 0x0006b8e801007387 */ /* 0x004fe80000100a00 */
[----:B---3--:R-:W-:Y:S04]  /*8980*/  STL.64 [R1+0x6b0], R230 ;  /* 0x0006b0e601007387 */ /* 0x008fe80000100a00 */
        /* <DEDUP_REMOVED lines=38> */
[----:B------:R-:W-:Y:S01]  /*8bf0*/  STL.64 [R1+0x578], R152 ;  /* 0x0005789801007387 */ /* 0x000fe20000100a00 */
[----:B------:R-:W-:-:S06]  /*8c00*/  WARPGROUP.ARRIVE ;  /* 0x00000000000079c5 */ /* 0x000fcc0000000000 */
[----:B------:R-:W-:Y:S03]  /*8c10*/  QGMMA.64x256x32.F32.E4M3.E4M3 R24, gdesc[UR4], R24, UP0, gsb0 ;  /* 0x03e00000041879f3 */ /* 0x000fe6000b800818 */
        /* <DEDUP_REMOVED lines=23> */
[----:B--2---:R-:W2:Y:S04]  /*8d90*/  LDL.LU.64 R108, [R1] ;  /* 0x00000000016c7983 */ /* 0x004ea80000300a00 */
[----:B------:R-:W2:Y:S04]  /*8da0*/  LDL.LU.64 R110, [R1+0x8] ;  /* 0x00000800016e7983 */ /* 0x000ea80000300a00 */
        /* <DEDUP_REMOVED lines=61> */
[----:B------:R-:W2:Y:S01]  /*9180*/  LDL.LU.64 R234, [R1+0x1f8] ;  /* 0x0001f80001ea7983 */ /* 0x000ea20000300a00 */
[----:B------:R-:W-:-:S02]  /*9190*/  UIADD3 UR4, UR14, 0x2, URZ ;  /* 0x000000020e047890 */ /* 0x000fc4000fffe03f */
[----:B------:R-:W-:Y:S01]  /*91a0*/  UIADD3 UR6, UR15, 0x2, URZ ;  /* 0x000000020f067890 */ /* 0x000fe2000fffe03f */
[----:B------:R-:W-:Y:S01]  /*91b0*/  UMOV UR5, 0x80000020 ;  /* 0x8000002000057882 */ /* 0x000fe20000000000 */
[----:B------:R-:W-:Y:S01]  /*91c0*/  UMOV UR7, 0x80000020 ;  /* 0x8000002000077882 */ /* 0x000fe20000000000 */
[----:B--2---:R-:W-:-:S06]  /*91d0*/  WARPGROUP.ARRIVE ;  /* 0x00000000000079c5 */ /* 0x004fcc0000000000 */
[----:B------:R-:W-:Y:S03]  /*91e0*/  QGMMA.64x256x32.F32.E4M3.E4M3 R108, gdesc[UR4], R108, gsb0 ;  /* 0x03e00000046c79f3 */ /* 0x000fe6000800086c */
[----:B------:R-:W-:Y:S02]  /*91f0*/  WARPGROUP.DEPBAR.LE gsb0, 0x0 ;  /* 0x00008000000079c5 */ /* 0x000fe40000010000 */
[----:B------:R-:W-:Y:S01]  /*9200*/  STL.64 [R1], R108 ;  /* 0x0000006c01007387 */ /* 0x000fe20000100a00 */
[----:B------:R-:W-:Y:S02]  /*9210*/  MOV R13, R234 ;  /* 0x000000ea000d7202 */ /* 0x000fe40000000f00 */
        /* <DEDUP_REMOVED lines=20> */
[----:B-1----:R-:W-:-:S03]  /*9360*/  MOV R0, R108 ;  /* 0x0000006c00007202 */ /* 0x002fc60000000f00 */
        /* <DEDUP_REMOVED lines=56> */
[----:B-1----:R1:W5:Y:S04]  /*96f0*/  LDL.LU.64 R234, [R1+0x6c0] ;  /* 0x0006c00001ea7983 */ /* 0x0023680000300a00 */
[----:B------:R1:W5:Y:S04]  /*9700*/  LDL.LU.64 R232, [R1+0x6b8] ;  /* 0x0006b80001e87983 */ /* 0x0003680000300a00 */
        /* <DEDUP_REMOVED lines=62> */
[----:B------:R-:W-:Y:S01]  /*9af0*/  UIADD3 UR4, UR14, 0x202, URZ ;  /* 0x000002020e047890 */ /* 0x000fe2000fffe03f */
[----:B------:R-:W-:Y:S01]  /*9b00*/  UMOV UR5, 0x80000020 ;  /* 0x8000002000057882 */ /* 0x000fe20000000000 */
[----:B------:R-:W-:-:S04]  /*9b10*/  UIADD3 UR8, UR8, 0x2, URZ ;  /* 0x0000000208087890 */ /* 0x000fc8000fffe03f */
[----:B------:R-:W-:Y:S01]  /*9b20*/  UISETP.NE.AND UP0, UPT, UR8, UR16, UPT ;  /* 0x000000100800728c */ /* 0x000fe2000bf05270 */
[----:B--2---:R-:W-:-:S06]  /*9b30*/  WARPGROUP.ARRIVE ;  /* 0x00000000000079c5 */ /* 0x004fcc0000000000 */
[----:B------:R-:W-:Y:S01]  /*9b40*/  QGMMA.64x256x32.F32.E4M3.E4M3 R24, gdesc[UR4], R24, gsb0 ;  /* 0x03e00000041879f3 */ /* 0x000fe20008000818 */
[----:B------:R-:W-:-:S06]  /*9b50*/  USEL UR4, URZ, 0x1, UP0 ;  /* 0x000000013f047887 */ /* 0x000fcc0008000000 */
[----:B------:R-:W-:Y:S01]  /*9b60*/  ISETP.NE.AND P0, PT, RZ, UR4, PT ;  /* 0x00000004ff007c0c */ /* 0x000fe2000bf05270 */
[----:B------:R-:W-:-:S12]  /*9b70*/  WARPGROUP.DEPBAR.LE gsb0, 0x0 ;  /* 0x00008000000079c5 */ /* 0x000fd80000010000 */
[----:B-1----:R-:W-:Y:S05]  /*9b80*/  @!P0 BRA `(.L_x_26) ;  /* 0x00000038005c8947 */ /* 0x002fea0003800000 */
[----:B------:R1:W-:Y:S04]  /*9b90*/  STL [R1+0x668], R51 ;  /* 0x0006683301007387 */ /* 0x0003e80000100800 */
[----:B------:R2:W-:Y:S01]  /*9ba0*/  STL [R1+0x664], R52 ;  /* 0x0006643401007387 */ /* 0x0005e20000100800 */
[----:B-1----:R-:W-:-:S03]  /*9bb0*/  MOV R51, R0 ;  /* 0x0000000000337202 */ /* 0x002fc60000000f00 */
[----:B--2---:R-:W2:Y:S04]  /*9bc0*/  LDL R52, [R1+0x4] ;  /* 0x0000040001347983 */ /* 0x004ea80000100800 */
[----:B------:R1:W-:Y:S04]  /*9bd0*/  STL [R1+0x660], R53 ;  /* 0x0006603501007387 */ /* 0x0003e80000100800 */
[----:B-1----:R-:W3:Y:S04]  /*9be0*/  LDL R53, [R1+0x8] ;  /* 0x0000080001357983 */ /* 0x002ee80000100800 */
        /* <DEDUP_REMOVED lines=156> */
[----:B------:R-:W4:Y:S04]  /*a5b0*/  LDL.LU R9, [R1+0x210] ;  /* 0x0002100001097983 */ /* 0x000f280000300800 */
[----:B------:R-:W4:Y:S04]  /*a5c0*/  LDL.LU R0, [R1+0x214] ;  /* 0x0002140001007983 */ /* 0x000f280000300800 */
        /* <DEDUP_REMOVED lines=11> */
[----:B-1----:R-:W4:Y:S04]  /*a680*/  LDL.LU R137, [R1+0x20c] ;  /* 0x00020c0001897983 */ /* 0x002f280000300800 */
        /* <DEDUP_REMOVED lines=37> */
[----:B-1----:R-:W4:Y:S01]  /*a8e0*/  LDL R2, [R1+0x144] ;  /* 0x0001440001027983 */ /* 0x002f220000100800 */
[----:B------:R-:W-:-:S01]  /*a8f0*/  FADD R22, R51, R22 ;  /* 0x0000001633167221 */ /* 0x000fc20000000000 */
[----:B--2---:R-:W-:Y:S01]  /*a900*/  FADD R23, R52, R23 ;  /* 0x0000001734177221 */ /* 0x004fe20000000000 */
[----:B---3--:R-:W-:-:S01]  /*a910*/  FADD R152, R53, R152 ;  /* 0x0000009835987221 */ /* 0x008fc20000000000 */
[----:B------:R-:W2:Y:S01]  /*a920*/  LDL.LU R51, [R1+0x668] ;  /* 0x0006680001337983 */ /* 0x000ea20000300800 */
[----:B----4-:R-:W-:-:S01]  /*a930*/  FADD R153, R54, R153 ;  /* 0x0000009936997221 */ /* 0x010fc20000000000 */
[----:B------:R-:W-:-:S02]  /*a940*/  FADD R154, R55, R154 ;  /* 0x0000009a379a7221 */ /* 0x000fc40000000000 */
[----:B------:R-:W3:Y:S01]  /*a950*/  LDL.LU R52, [R1+0x664] ;  /* 0x0006640001347983 */ /* 0x000ee20000300800 */
[----:B------:R-:W-:-:S03]  /*a960*/  FADD R155, R56, R155 ;  /* 0x0000009b389b7221 */ /* 0x000fc60000000000 */
[----:B------:R-:W4:Y:S01]  /*a970*/  LDL.LU R53, [R1+0x660] ;  /* 0x0006600001357983 */ /* 0x000f220000300800 */
        /* <DEDUP_REMOVED lines=142> */
[----:B------:R-:W-:-:S01]  /*b260*/  FADD R227, R128, R227 ;  /* 0x000000e380e37221 */ /* 0x000fc20000000000 */
[----:B------:R-:W-:Y:S02]  /*b270*/  FADD R148, R149, R148 ;  /* 0x0000009495947221 */ /* 0x000fe40000000000 */
[----:B------:R-:W4:Y:S01]  /*b280*/  LDL.LU R125, [R1+0x540] ;  /* 0x00054000017d7983 */ /* 0x000f220000300800 */
[----:B------:R-:W-:-:S01]  /*b290*/  FADD R228, R129, R228 ;  /* 0x000000e481e47221 */ /* 0x000fc20000000000 */
[----:B------:R-:W-:Y:S02]  /*b2a0*/  FADD R145, R147, R145 ;  /* 0x0000009193917221 */ /* 0x000fe40000000000 */
[----:B------:R-:W4:Y:S01]  /*b2b0*/  LDL.LU R126, [R1+0x53c] ;  /* 0x00053c00017e7983 */ /* 0x000f220000300800 */
[----:B------:R-:W-:-:S01]  /*b2c0*/  FADD R229, R130, R229 ;  /* 0x000000e582e57221 */ /* 0x000fc20000000000 */
[----:B------:R-:W-:-:S02]  /*b2d0*/  FADD R9, R135, R9 ;  /* 0x0000000987097221 */ /* 0x000fc40000000000 */
[----:B------:R-:W4:Y:S01]  /*b2e0*/  LDL.LU R127, [R1+0x538] ;  /* 0x00053800017f7983 */ /* 0x000f220000300800 */
[----:B------:R-:W-:-:S01]  /*b2f0*/  FADD R230, R131, R230 ;  /* 0x000000e683e67221 */ /* 0x000fc20000000000 */
[----:B------:R-:W-:Y:S02]  /*b300*/  FADD R141, R143, R141 ;  /* 0x0000008d8f8d7221 */ /* 0x000fe40000000000 */
[----:B------:R-:W4:Y:S01]  /*b310*/  LDL.LU R128, [R1+0x534] ;  /* 0x0005340001807983 */ /* 0x000f220000300800 */
[----:B------:R-:W-:-:S03]  /*b320*/  FADD R137, R139, R137 ;  /* 0x000000898b897221 */ /* 0x000fc60000000000 */
[----:B------:R-:W4:Y:S04]  /*b330*/  LDL.LU R129, [R1+0x530] ;  /* 0x0005300001817983 */ /* 0x000f280000300800 */
[----:B------:R-:W4:Y:S04]  /*b340*/  LDL.LU R130, [R1+0x52c] ;  /* 0x00052c0001827983 */ /* 0x000f280000300800 */
[----:B------:R-:W4:Y:S01]  /*b350*/  LDL.LU R131, [R1+0x528] ;  /* 0x0005280001837983 */ /* 0x000f220000300800 */
[----:B------:R-:W-:-:S01]  /*b360*/  FADD R0, R133, R0 ;  /* 0x0000000085007221 */ /* 0x000fc20000000000 */
[----:B------:R-:W-:Y:S01]  /*b370*/  FADD R236, R151, R236 ;  /* 0x000000ec97ec7221 */ /* 0x000fe20000000000 */
[----:B------:R-:W-:-:S01]  /*b380*/  FADD R235, R19, R235 ;  /* 0x000000eb13eb7221 */ /* 0x000fc20000000000 */
[----:B------:R-:W-:Y:S01]  /*b390*/  STL [R1+0x200], R148 ;  /* 0x0002009401007387 */ /* 0x000fe20000100800 */
[----:B------:R-:W-:-:S01]  /*b3a0*/  FADD R234, R18, R234 ;  /* 0x000000ea12ea7221 */ /* 0x000fc20000000000 */
[----:B------:R-:W-:Y:S01]  /*b3b0*/  FADD R233, R17, R233 ;  /* 0x000000e911e97221 */ /* 0x000fe20000000000 */
[----:B------:R-:W-:-:S01]  /*b3c0*/  FADD R232, R16, R232 ;  /* 0x000000e810e87221 */ /* 0x000fc20000000000 */
[----:B------:R-:W-:Y:S01]  /*b3d0*/  STL [R1+0x204], R145 ;  /* 0x0002049101007387 */ /* 0x000fe20000100800 */
[----:B------:R-:W-:-:S01]  /*b3e0*/  FADD R231, R2, R231 ;  /* 0x000000e702e77221 */ /* 0x000fc20000000000 */
[----:B------:R-:W-:-:S02]  /*b3f0*/  FADD R237, R150, R237 ;  /* 0x000000ed96ed7221 */ /* 0x000fc40000000000 */
[----:B------:R1:W-:Y:S04]  /*b400*/  STL [R1+0x210], R9 ;  /* 0x0002100901007387 */ /* 0x0003e80000100800 */
[----:B------:R-:W-:Y:S04]  /*b410*/  STL [R1+0x208], R141 ;  /* 0x0002088d01007387 */ /* 0x000fe80000100800 */
[----:B-1----:R-:W2:Y:S04]  /*b420*/  LDL.LU R9, [R1+0x238] ;  /* 0x0002380001097983 */ /* 0x002ea80000300800 */
[----:B------:R1:W-:Y:S04]  /*b430*/  STL [R1+0x20c], R137 ;  /* 0x00020c8901007387 */ /* 0x0003e80000100800 */
[----:B------:R-:W3:Y:S04]  /*b440*/  LDL.LU R133, [R1+0x218] ;  /* 0x0002180001857983 */ /* 0x000ee80000300800 */
[----:B------:R-:W4:Y:S04]  /*b450*/  LDL.LU R135, [R1+0x21c] ;  /* 0x00021c0001877983 */ /* 0x000f280000300800 */
[----:B-1----:R-:W2:Y:S04]  /*b460*/  LDL.LU R137, [R1+0x220] ;  /* 0x0002200001897983 */ /* 0x002ea80000300800 */
[----:B------:R1:W-:Y:S04]  /*b470*/  STL [R1+0x214], R0 ;  /* 0x0002140001007387 */ /* 0x0003e80000100800 */
[----:B------:R-:W2:Y:S04]  /*b480*/  LDL.LU R151, [R1+0x224] ;  /* 0x0002240001977983 */ /* 0x000ea80000300800 */
[----:B------:R-:W2:Y:S04]  /*b490*/  LDL.LU R19, [R1+0x228] ;  /* 0x0002280001137983 */ /* 0x000ea80000300800 */
[----:B------:R-:W2:Y:S04]  /*b4a0*/  LDL.LU R18, [R1+0x22c] ;  /* 0x00022c0001127983 */ /* 0x000ea80000300800 */
[----:B------:R-:W2:Y:S04]  /*b4b0*/  LDL.LU R17, [R1+0x230] ;  /* 0x0002300001117983 */ /* 0x000ea80000300800 */
[----:B------:R-:W2:Y:S04]  /*b4c0*/  LDL.LU R16, [R1+0x234] ;  /* 0x0002340001107983 */ /* 0x000ea80000300800 */
[----:B-1----:R-:W2:Y:S04]  /*b4d0*/  LDL.LU R0, [R1+0x23c] ;  /* 0x00023c0001007983 */ /* 0x002ea80000300800 */
[----:B------:R-:W2:Y:S04]  /*b4e0*/  LDL.LU R2, [R1+0x240] ;  /* 0x0002400001027983 */ /* 0x000ea80000300800 */
[----:B------:R-:W2:Y:S04]  /*b4f0*/  LDL R150, [R1+0x1a4] ;  /* 0x0001a40001967983 */ /* 0x000ea80000100800 */
[----:B------:R-:W2:Y:S04]  /*b500*/  LDL R148, [R1+0x1a8] ;  /* 0x0001a80001947983 */ /* 0x000ea80000100800 */
[----:B------:R-:W2:Y:S04]  /*b510*/  LDL R139, [R1+0x1ac] ;  /* 0x0001ac00018b7983 */ /* 0x000ea80000100800 */
[----:B------:R-:W2:Y:S04]  /*b520*/  LDL R141, [R1+0x1b0] ;  /* 0x0001b000018d7983 */ /* 0x000ea80000100800 */
[----:B------:R-:W2:Y:S04]  /*b530*/  LDL R143, [R1+0x1b4] ;  /* 0x0001b400018f7983 */ /* 0x000ea80000100800 */
[----:B------:R-:W2:Y:S04]  /*b540*/  LDL R145, [R1+0x1b8] ;  /* 0x0001b80001917983 */ /* 0x000ea80000100800 */
[----:B------:R-:W2:Y:S04]  /*b550*/  LDL R147, [R1+0x1bc] ;  /* 0x0001bc0001937983 */ /* 0x000ea80000100800 */
[----:B------:R-:W2:Y:S01]  /*b560*/  LDL R149, [R1+0x1c0] ;  /* 0x0001c00001957983 */ /* 0x000ea20000100800 */
[----:B---3--:R-:W-:-:S03]  /*b570*/  FADD R133, R132, R133 ;  /* 0x0000008584857221 */ /* 0x008fc60000000000 */
[----:B------:R-:W3:Y:S01]  /*b580*/  LDL.LU R132, [R1+0x524] ;  /* 0x0005240001847983 */ /* 0x000ee20000300800 */
[----:B----4-:R-:W-:-:S03]  /*b590*/  FADD R135, R134, R135 ;  /* 0x0000008786877221 */ /* 0x010fc60000000000 */
[----:B------:R1:W-:Y:S01]  /*b5a0*/  STL [R1+0x218], R133 ;  /* 0x0002188501007387 */ /* 0x0003e20000100800 */
[----:B--2---:R-:W-:-:S03]  /*b5b0*/  FADD R137, R136, R137 ;  /* 0x0000008988897221 */ /* 0x004fc60000000000 */
[----:B-1----:R-:W2:Y:S01]  /*b5c0*/  LDL.LU R133, [R1+0x520] ;  /* 0x0005200001857983 */ /* 0x002ea20000300800 */
[----:B------:R-:W-:-:S03]  /*b5d0*/  FADD R151, R138, R151 ;  /* 0x000000978a977221 */ /* 0x000fc60000000000 */
[----:B------:R-:W4:Y:S01]  /*b5e0*/  LDL.LU R134, [R1+0x51c] ;  /* 0x00051c0001867983 */ /* 0x000f220000300800 */
[----:B------:R-:W-:-:S03]  /*b5f0*/  FADD R19, R146, R19 ;  /* 0x0000001392137221 */ /* 0x000fc60000000000 */
[----:B------:R1:W-:Y:S01]  /*b600*/  STL [R1+0x21c], R135 ;  /* 0x00021c8701007387 */ /* 0x0003e20000100800 */
[----:B------:R-:W-:-:S01]  /*b610*/  FADD R18, R144, R18 ;  /* 0x0000001290127221 */ /* 0x000fc20000000000 */
[----:B------:R-:W-:Y:S02]  /*b620*/  FADD R17, R142, R17 ;  /* 0x000000118e117221 */ /* 0x000fe40000000000 */
[----:B-1----:R-:W4:Y:S04]  /*b630*/  LDL.LU R135, [R1+0x518] ;  /* 0x0005180001877983 */ /* 0x002f280000300800 */
[----:B------:R-:W4:Y:S04]  /*b640*/  LDL.LU R136, [R1+0x514] ;  /* 0x0005140001887983 */ /* 0x000f280000300800 */
[----:B------:R1:W-:Y:S01]  /*b650*/  STL [R1+0x220], R137 ;  /* 0x0002208901007387 */ /* 0x0003e20000100800 */
[----:B------:R-:W-:-:S01]  /*b660*/  FADD R16, R140, R16 ;  /* 0x000000108c107221 */ /* 0x000fc20000000000 */
[----:B------:R-:W-:Y:S01]  /*b670*/  FADD R9, R12, R9 ;  /* 0x000000090c097221 */ /* 0x000fe20000000000 */
[----:B------:R-:W-:-:S01]  /*b680*/  FADD R0, R7, R0 ;  /* 0x0000000007007221 */ /* 0x000fc20000000000 */
[----:B-1----:R-:W4:Y:S04]  /*b690*/  LDL.LU R137, [R1+0x510] ;  /* 0x0005100001897983 */ /* 0x002f280000300800 */
[----:B------:R-:W4:Y:S04]  /*b6a0*/  LDL.LU R138, [R1+0x50c] ;  /* 0x00050c00018a7983 */ /* 0x000f280000300800 */
[----:B------:R-:W-:Y:S04]  /*b6b0*/  STL [R1+0x224], R151 ;  /* 0x0002249701007387 */ /* 0x000fe80000100800 */
[----:B------:R1:W-:Y:S04]  /*b6c0*/  STL [R1+0x228], R19 ;  /* 0x0002281301007387 */ /* 0x0003e80000100800 */
[----:B------:R-:W-:Y:S04]  /*b6d0*/  STL [R1+0x22c], R18 ;  /* 0x00022c1201007387 */ /* 0x000fe80000100800 */
[----:B-1----:R-:W3:Y:S04]  /*b6e0*/  LDL.LU R19, [R1+0x244] ;  /* 0x0002440001137983 */ /* 0x002ee80000300800 */
[----:B------:R1:W-:Y:S01]  /*b6f0*/  STL [R1+0x230], R17 ;  /* 0x0002301101007387 */ /* 0x0003e20000100800 */
[----:B------:R-:W-:-:S03]  /*b700*/  FADD R2, R5, R2 ;  /* 0x0000000205027221 */ /* 0x000fc60000000000 */
[----:B-1----:R-:W2:Y:S04]  /*b710*/  LDL.LU R17, [R1+0x248] ;  /* 0x0002480001117983 */ /* 0x002ea80000300800 */
[----:B------:R-:W-:Y:S04]  /*b720*/  STL [R1+0x234], R16 ;  /* 0x0002341001007387 */ /* 0x000fe80000100800 */
[----:B------:R-:W-:Y:S04]  /*b730*/  STL [R1+0x238], R9 ;  /* 0x0002380901007387 */ /* 0x000fe80000100800 */
[----:B------:R1:W-:Y:S04]  /*b740*/  STL [R1+0x23c], R0 ;  /* 0x00023c0001007387 */ /* 0x0003e80000100800 */
[----:B-1----:R-:W4:Y:S04]  /*b750*/  LDL.LU R0, [R1+0x27c] ;  /* 0x00027c0001007983 */ /* 0x002f280000300800 */
[----:B------:R-:W4:Y:S04]  /*b760*/  LDL.LU R140, [R1+0x24c] ;  /* 0x00024c00018c7983 */ /* 0x000f280000300800 */
[----:B------:R-:W4:Y:S04]  /*b770*/  LDL.LU R142, [R1+0x250] ;  /* 0x00025000018e7983 */ /* 0x000f280000300800 */
[----:B------:R-:W4:Y:S04]  /*b780*/  LDL.LU R144, [R1+0x254] ;  /* 0x0002540001907983 */ /* 0x000f280000300800 */
[----:B------:R1:W-:Y:S04]  /*b790*/  STL [R1+0x240], R2 ;  /* 0x0002400201007387 */ /* 0x0003e80000100800 */
[----:B------:R-:W4:Y:S04]  /*b7a0*/  LDL.LU R146, [R1+0x258] ;  /* 0x0002580001927983 */ /* 0x000f280000300800 */
[----:B------:R-:W4:Y:S04]  /*b7b0*/  LDL.LU R151, [R1+0x25c] ;  /* 0x00025c0001977983 */ /* 0x000f280000300800 */
[----:B------:R-:W4:Y:S04]  /*b7c0*/  LDL.LU R18, [R1+0x260] ;  /* 0x0002600001127983 */ /* 0x000f280000300800 */
[----:B------:R-:W4:Y:S04]  /*b7d0*/  LDL.LU R16, [R1+0x264] ;  /* 0x0002640001107983 */ /* 0x000f280000300800 */
[----:B------:R-:W4:Y:S04]  /*b7e0*/  LDL.LU R12, [R1+0x268] ;  /* 0x00026800010c7983 */ /* 0x000f280000300800 */
[----:B------:R-:W4:Y:S04]  /*b7f0*/  LDL.LU R9, [R1+0x26c] ;  /* 0x00026c0001097983 */ /* 0x000f280000300800 */
[----:B------:R-:W4:Y:S04]  /*b800*/  LDL.LU R7, [R1+0x270] ;  /* 0x0002700001077983 */ /* 0x000f280000300800 */
[----:B------:R-:W4:Y:S04]  /*b810*/  LDL.LU R5, [R1+0x274] ;  /* 0x0002740001057983 */ /* 0x000f280000300800 */
[----:B-1----:R-:W4:Y:S01]  /*b820*/  LDL.LU R2, [R1+0x278] ;  /* 0x0002780001027983 */ /* 0x002f220000300800 */
[----:B---3--:R-:W-:-:S03]  /*b830*/  FADD R19, R150, R19 ;  /* 0x0000001396137221 */ /* 0x008fc60000000000 */
[----:B------:R-:W3:Y:S01]  /*b840*/  LDL R150, [R1+0x1e4] ;  /* 0x0001e40001967983 */ /* 0x000ee20000100800 */
[----:B--2---:R-:W-:-:S03]  /*b850*/  FADD R17, R148, R17 ;  /* 0x0000001194117221 */ /* 0x004fc60000000000 */
[----:B------:R-:W2:Y:S04]  /*b860*/  LDL R148, [R1+0x1e0] ;  /* 0x0001e00001947983 */ /* 0x000ea80000100800 */
[----:B------:R1:W-:Y:S04]  /*b870*/  STL [R1+0x244], R19 ;  /* 0x0002441301007387 */ /* 0x0003e80000100800 */
[----:B-1----:R-:W3:Y:S04]  /*b880*/  LDL R19, [R1+0x1e8] ;  /* 0x0001e80001137983 */ /* 0x002ee80000100800 */
[----:B------:R1:W-:Y:S01]  /*b890*/  STL [R1+0x248], R17 ;  /* 0x0002481101007387 */ /* 0x0003e20000100800 */
[----:B----4-:R-:W-:-:S03]  /*b8a0*/  FADD R140, R139, R140 ;  /* 0x0000008c8b8c7221 */ /* 0x010fc60000000000 */
[----:B-1----:R-:W4:Y:S01]  /*b8b0*/  LDL R17, [R1+0x1ec] ;  /* 0x0001ec0001117983 */ /* 0x002f220000100800 */
[----:B------:R-:W-:-:S03]  /*b8c0*/  FADD R142, R141, R142 ;  /* 0x0000008e8d8e7221 */ /* 0x000fc60000000000 */
[----:B------:R-:W4:Y:S01]  /*b8d0*/  LDL.LU R139, [R1+0x508] ;  /* 0x00050800018b7983 */ /* 0x000f220000300800 */
[----:B------:R-:W-:-:S03]  /*b8e0*/  FADD R144, R143, R144 ;  /* 0x000000908f907221 */ /* 0x000fc60000000000 */
[----:B------:R1:W-:Y:S01]  /*b8f0*/  STL [R1+0x24c], R140 ;  /* 0x00024c8c01007387 */ /* 0x0003e20000100800 */
[----:B------:R-:W-:-:S03]  /*b900*/  FADD R146, R145, R146 ;  /* 0x0000009291927221 */ /* 0x000fc60000000000 */
[----:B-1----:R-:W4:Y:S04]  /*b910*/  LDL.LU R140, [R1+0x504] ;  /* 0x00050400018c7983 */ /* 0x002f280000300800 */
[----:B------:R-:W4:Y:S04]  /*b920*/  LDL.LU R141, [R1+0x500] ;  /* 0x00050000018d7983 */ /* 0x000f280000300800 */
[----:B------:R1:W-:Y:S01]  /*b930*/  STL [R1+0x250], R142 ;  /* 0x0002508e01007387 */ /* 0x0003e20000100800 */
[----:B------:R-:W-:-:S01]  /*b940*/  FADD R151, R147, R151 ;  /* 0x0000009793977221 */ /* 0x000fc20000000000 */
[----:B------:R-:W-:Y:S01]  /*b950*/  FADD R18, R149, R18 ;  /* 0x0000001295127221 */ /* 0x000fe20000000000 */
[----:B------:R-:W-:-:S01]  /*b960*/  FADD R16, R20, R16 ;  /* 0x0000001014107221 */ /* 0x000fc20000000000 */
[----:B------:R-:W-:Y:S01]  /*b970*/  FADD R12, R14, R12 ;  /* 0x0000000c0e0c7221 */ /* 0x000fe20000000000 */
[----:B-1----:R-:W4:Y:S04]  /*b980*/  LDL.LU R142, [R1+0x4fc] ;  /* 0x0004fc00018e7983 */ /* 0x002f280000300800 */
[----:B------:R-:W4:Y:S04]  /*b990*/  LDL.LU R143, [R1+0x4f8] ;  /* 0x0004f800018f7983 */ /* 0x000f280000300800 */
[----:B------:R1:W-:Y:S01]  /*b9a0*/  STL [R1+0x254], R144 ;  /* 0x0002549001007387 */ /* 0x0003e20000100800 */
[----:B------:R-:W-:-:S01]  /*b9b0*/  FADD R9, R10, R9 ;  /* 0x000000090a097221 */ /* 0x000fc20000000000 */
[----:B------:R-:W-:-:S02]  /*b9c0*/  FADD R7, R8, R7 ;  /* 0x0000000708077221 */ /* 0x000fc40000000000 */
[----:B-1----:R-:W4:Y:S04]  /*b9d0*/  LDL.LU R144, [R1+0x4f4] ;  /* 0x0004f40001907983 */ /* 0x002f280000300800 */
[----:B------:R-:W4:Y:S04]  /*b9e0*/  LDL.LU R145, [R1+0x4f0] ;  /* 0x0004f00001917983 */ /* 0x000f280000300800 */
[----:B------:R1:W-:Y:S01]  /*b9f0*/  STL [R1+0x258], R146 ;  /* 0x0002589201007387 */ /* 0x0003e20000100800 */
[----:B------:R-:W-:-:S01]  /*ba00*/  FADD R5, R6, R5 ;  /* 0x0000000506057221 */ /* 0x000fc20000000000 */
[----:B------:R-:W-:-:S02]  /*ba10*/  FADD R2, R4, R2 ;  /* 0x0000000204027221 */ /* 0x000fc40000000000 */
[----:B-1----:R-:W4:Y:S04]  /*ba20*/  LDL.LU R146, [R1+0x4ec] ;  /* 0x0004ec0001927983 */ /* 0x002f280000300800 */
[----:B------:R-:W4:Y:S04]  /*ba30*/  LDL.LU R147, [R1+0x4e8] ;  /* 0x0004e80001937983 */ /* 0x000f280000300800 */
[----:B------:R1:W-:Y:S04]  /*ba40*/  STL [R1+0x25c], R151 ;  /* 0x00025c9701007387 */ /* 0x0003e80000100800 */
[----:B------:R1:W-:Y:S04]  /*ba50*/  STL [R1+0x260], R18 ;  /* 0x0002601201007387 */ /* 0x0003e80000100800 */
[----:B------:R1:W-:Y:S04]  /*ba60*/  STL [R1+0x264], R16 ;  /* 0x0002641001007387 */ /* 0x0003e80000100800 */
[----:B------:R1:W-:Y:S04]  /*ba70*/  STL [R1+0x268], R12 ;  /* 0x0002680c01007387 */ /* 0x0003e80000100800 */
[----:B------:R1:W-:Y:S04]  /*ba80*/  STL [R1+0x26c], R9 ;  /* 0x00026c0901007387 */ /* 0x0003e80000100800 */
[----:B------:R1:W-:Y:S01]  /*ba90*/  STL [R1+0x270], R7 ;  /* 0x0002700701007387 */ /* 0x0003e20000100800 */
[----:B------:R-:W-:-:S03]  /*baa0*/  FADD R0, R3, R0 ;  /* 0x0000000003007221 */ /* 0x000fc60000000000 */
[----:B------:R-:W2:Y:S04]  /*bab0*/  LDL.LU R149, [R1+0x280] ;  /* 0x0002800001957983 */ /* 0x000ea80000300800 */
[----:B------:R1:W-:Y:S04]  /*bac0*/  STL [R1+0x274], R5 ;  /* 0x0002740501007387 */ /* 0x0003e80000100800 */
[----:B-1----:R-:W3:Y:S04]  /*bad0*/  LDL.LU R151, [R1+0x284] ;  /* 0x0002840001977983 */ /* 0x002ee80000300800 */
[----:B------:R1:W-:Y:S04]  /*bae0*/  STL [R1+0x278], R2 ;  /* 0x0002780201007387 */ /* 0x0003e80000100800 */
        /* <DEDUP_REMOVED lines=14> */
[----:B-1----:R-:W4:Y:S04]  /*bbd0*/  LDL.LU R2, [R1+0x2bc] ;  /* 0x0002bc0001027983 */ /* 0x002f280000300800 */
[----:B------:R-:W4:Y:S01]  /*bbe0*/  LDL.LU R0, [R1+0x2c0] ;  /* 0x0002c00001007983 */ /* 0x000f220000300800 */
[----:B--2---:R-:W-:-:S03]  /*bbf0*/  FADD R149, R148, R149 ;  /* 0x0000009594957221 */ /* 0x004fc60000000000 */
[----:B------:R-:W2:Y:S04]  /*bc00*/  LDL.LU R148, [R1+0x4e4] ;  /* 0x0004e40001947983 */ /* 0x000ea80000300800 */
[----:B------:R1:W-:Y:S01]  /*bc10*/  STL [R1+0x280], R149 ;  /* 0x0002809501007387 */ /* 0x0003e20000100800 */
[----:B---3--:R-:W-:-:S03]  /*bc20*/  FADD R151, R150, R151 ;  /* 0x0000009796977221 */ /* 0x008fc60000000000 */
[----:B-1----:R-:W3:Y:S01]  /*bc30*/  LDL.LU R149, [R1+0x4e0] ;  /* 0x0004e00001957983 */ /* 0x002ee20000300800 */
[----:B----4-:R-:W-:-:S03]  /*bc40*/  FADD R18, R19, R18 ;  /* 0x0000001213127221 */ /* 0x010fc60000000000 */
[----:B------:R-:W4:Y:S04]  /*bc50*/  LDL.LU R150, [R1+0x4dc] ;  /* 0x0004dc0001967983 */ /* 0x000f280000300800 */
[----:B------:R1:W-:Y:S01]  /*bc60*/  STL [R1+0x284], R151 ;  /* 0x0002849701007387 */ /* 0x0003e20000100800 */
[----:B------:R-:W-:-:S01]  /*bc70*/  FADD R16, R17, R16 ;  /* 0x0000001011107221 */ /* 0x000fc20000000000 */
[----:B------:R-:W-:Y:S02]  /*bc80*/  FADD R20, R21, R20 ;  /* 0x0000001415147221 */ /* 0x000fe40000000000 */
[----:B-1----:R-:W4:Y:S01]  /*bc90*/  LDL.LU R151, [R1+0x4d8] ;  /* 0x0004d80001977983 */ /* 0x002f220000300800 */
[----:B------:R-:W-:-:S03]  /*bca0*/  FADD R14, R15, R14 ;  /* 0x0000000e0f0e7221 */ /* 0x000fc60000000000 */
[----:B------:R1:W5:Y:S01]  /*bcb0*/  LDL.LU R19, [R1+0x4d4] ;  /* 0x0004d40001137983 */ /* 0x0003620000300800 */
[----:B------:R-:W-:-:S03]  /*bcc0*/  FADD R12, R13, R12 ;  /* 0x0000000c0d0c7221 */ /* 0x000fc60000000000 */
[----:B------:R1:W-:Y:S01]  /*bcd0*/  STL [R1+0x288], R18 ;  /* 0x0002881201007387 */ /* 0x0003e20000100800 */
[----:B------:R-:W-:-:S01]  /*bce0*/  FADD R10, R11, R10 ;  /* 0x0000000a0b0a7221 */ /* 0x000fc20000000000 */
[----:B------:R-:W-:Y:S01]  /*bcf0*/  FADD R9, R24, R9 ;  /* 0x0000000918097221 */ /* 0x000fe20000000000 */
[----:B------:R-:W-:-:S01]  /*bd00*/  FADD R8, R25, R8 ;  /* 0x0000000819087221 */ /* 0x000fc20000000000 */
[----:B-1----:R1:W5:Y:S04]  /*bd10*/  LDL.LU R18, [R1+0x4d0] ;  /* 0x0004d00001127983 */ /* 0x0023680000300800 */
[----:B------:R1:W5:Y:S01]  /*bd20*/  LDL.LU R17, [R1+0x4cc] ;  /* 0x0004cc0001117983 */ /* 0x0003620000300800 */
[----:B------:R-:W-:-:S03]  /*bd30*/  FADD R7, R26, R7 ;  /* 0x000000071a077221 */ /* 0x000fc60000000000 */
[----:B------:R1:W-:Y:S01]  /*bd40*/  STL [R1+0x28c], R16 ;  /* 0x00028c1001007387 */ /* 0x0003e20000100800 */
[----:B------:R-:W-:-:S01]  /*bd50*/  FADD R6, R27, R6 ;  /* 0x000000061b067221 */ /* 0x000fc20000000000 */
[----:B------:R-:W-:Y:S01]  /*bd60*/  FADD R5, R28, R5 ;  /* 0x000000051c057221 */ /* 0x000fe20000000000 */
[----:B------:R-:W-:-:S01]  /*bd70*/  FADD R4, R29, R4 ;  /* 0x000000041d047221 */ /* 0x000fc20000000000 */
[----:B-1----:R1:W5:Y:S04]  /*bd80*/  LDL.LU R16, [R1+0x4c8] ;  /* 0x0004c80001107983 */ /* 0x0023680000300800 */
[----:B------:R1:W-:Y:S04]  /*bd90*/  STL [R1+0x290], R20 ;  /* 0x0002901401007387 */ /* 0x0003e80000100800 */
[----:B------:R1:W-:Y:S04]  /*bda0*/  STL [R1+0x294], R14 ;  /* 0x0002940e01007387 */ /* 0x0003e80000100800 */
[----:B------:R1:W-:Y:S01]  /*bdb0*/  STL [R1+0x298], R12 ;  /* 0x0002980c01007387 */ /* 0x0003e20000100800 */
[----:B------:R-:W-:-:S03]  /*bdc0*/  FADD R3, R30, R3 ;  /* 0x000000031e037221 */ /* 0x000fc60000000000 */
[----:B------:R1:W-:Y:S04]  /*bdd0*/  STL [R1+0x29c], R10 ;  /* 0x00029c0a01007387 */ /* 0x0003e80000100800 */
[----:B------:R1:W-:Y:S01]  /*bde0*/  STL [R1+0x2a0], R9 ;  /* 0x0002a00901007387 */ /* 0x0003e20000100800 */
[----:B------:R-:W-:-:S03]  /*bdf0*/  FADD R2, R31, R2 ;  /* 0x000000021f027221 */ /* 0x000fc60000000000 */
[----:B------:R1:W-:Y:S04]  /*be00*/  STL [R1+0x2a4], R8 ;  /* 0x0002a40801007387 */ /* 0x0003e80000100800 */
[----:B------:R1:W-:Y:S01]  /*be10*/  STL [R1+0x2a8], R7 ;  /* 0x0002a80701007387 */ /* 0x0003e20000100800 */
[----:B------:R-:W-:-:S03]  /*be20*/  FADD R0, R32, R0 ;  /* 0x0000000020007221 */ /* 0x000fc60000000000 */
[----:B------:R1:W-:Y:S04]  /*be30*/  STL [R1+0x2ac], R6 ;  /* 0x0002ac0601007387 */ /* 0x0003e80000100800 */
[----:B------:R1:W-:Y:S04]  /*be40*/  STL [R1+0x2b0], R5 ;  /* 0x0002b00501007387 */ /* 0x0003e80000100800 */
[----:B------:R1:W-:Y:S04]  /*be50*/  STL [R1+0x2b4], R4 ;  /* 0x0002b40401007387 */ /* 0x0003e80000100800 */
        /* <DEDUP_REMOVED lines=20> */
[----:B--2---:R-:W-:-:S01]  /*bfa0*/  FADD R21, R33, R21 ;  /* 0x0000001521157221 */ /* 0x004fc20000000000 */
[----:B---3--:R-:W-:-:S04]  /*bfb0*/  FADD R20, R34, R20 ;  /* 0x0000001422147221 */ /* 0x008fc80000000000 */
[----:B------:R1:W-:Y:S01]  /*bfc0*/  STL [R1+0x2c4], R21 ;  /* 0x0002c41501007387 */ /* 0x0003e20000100800 */
[----:B----4-:R-:W-:-:S03]  /*bfd0*/  FADD R15, R35, R15 ;  /* 0x0000000f230f7221 */ /* 0x010fc60000000000 */
[----:B------:R2:W-:Y:S01]  /*bfe0*/  STL [R1+0x2c8], R20 ;  /* 0x0002c81401007387 */ /* 0x0005e20000100800 */
[----:B------:R-:W-:-:S03]  /*bff0*/  FADD R14, R36, R14 ;  /* 0x0000000e240e7221 */ /* 0x000fc60000000000 */
        /* <DEDUP_REMOVED lines=24> */
[----:B-1----:R-:W4:Y:S01]  /*c180*/  LDL.LU R21, [R1+0x308] ;  /* 0x0003080001157983 */ /* 0x002f220000300800 */
[----:B------:R-:W-:-:S03]  /*c190*/  FADD R0, R49, R0 ;  /* 0x0000000031007221 */ /* 0x000fc60000000000 */
[----:B------:R1:W-:Y:S04]  /*c1a0*/  STL [R1+0x2fc], R3 ;  /* 0x0002fc0301007387 */ /* 0x0003e80000100800 */
[----:B--2---:R-:W2:Y:S04]  /*c1b0*/  LDL.LU R20, [R1+0x30c] ;  /* 0x00030c0001147983 */ /* 0x004ea80000300800 */
[----:B------:R1:W-:Y:S04]  /*c1c0*/  STL [R1+0x300], R2 ;  /* 0x0003000201007387 */ /* 0x0003e80000100800 */
[----:B---3--:R-:W3:Y:S04]  /*c1d0*/  LDL.LU R15, [R1+0x310] ;  /* 0x00031000010f7983 */ /* 0x008ee80000300800 */
[----:B------:R1:W-:Y:S04]  /*c1e0*/  STL [R1+0x304], R0 ;  /* 0x0003040001007387 */ /* 0x0003e80000100800 */
[----:B----4-:R-:W4:Y:S04]  /*c1f0*/  LDL.LU R14, [R1+0x314] ;  /* 0x00031400010e7983 */ /* 0x010f280000300800 */
        /* <DEDUP_REMOVED lines=11> */
[----:B------:R-:W4:Y:S04]  /*c2b0*/  LDL.LU R2, [R1+0x344] ;  /* 0x0003440001027983 */ /* 0x000f280000300800 */
[----:B------:R-:W4:Y:S01]  /*c2c0*/  LDL.LU R0, [R1+0x348] ;  /* 0x0003480001007983 */ /* 0x000f220000300800 */
[----:B------:R-:W-:-:S01]  /*c2d0*/  FADD R21, R50, R21 ;  /* 0x0000001532157221 */ /* 0x000fc20000000000 */
[----:B--2---:R-:W-:-:S04]  /*c2e0*/  FADD R20, R51, R20 ;  /* 0x0000001433147221 */ /* 0x004fc80000000000 */
[----:B------:R1:W-:Y:S01]  /*c2f0*/  STL [R1+0x308], R21 ;  /* 0x0003081501007387 */ /* 0x0003e20000100800 */
[----:B---3--:R-:W-:-:S03]  /*c300*/  FADD R15, R52, R15 ;  /* 0x0000000f340f7221 */ /* 0x008fc60000000000 */
        /* <DEDUP_REMOVED lines=202> */
[----:B------:R-:W-:Y:S01]  /*cfb0*/  STL [R1+0x418], R21 ;  /* 0x0004181501007387 */ /* 0x000fe20000100800 */
[----:B---3--:R-:W-:-:S03]  /*cfc0*/  FADD R15, R120, R15 ;  /* 0x0000000f780f7221 */ /* 0x008fc60000000000 */
[----:B------:R-:W-:Y:S01]  /*cfd0*/  STL [R1+0x41c], R20 ;  /* 0x00041c1401007387 */ /* 0x000fe20000100800 */
[----:B----4-:R-:W-:-:S03]  /*cfe0*/  FADD R14, R121, R14 ;  /* 0x0000000e790e7221 */ /* 0x010fc60000000000 */
[----:B------:R-:W-:Y:S01]  /*cff0*/  STL [R1+0x420], R15 ;  /* 0x0004200f01007387 */ /* 0x000fe20000100800 */
[----:B------:R-:W-:-:S03]  /*d000*/  FADD R13, R122, R13 ;  /* 0x0000000d7a0d7221 */ /* 0x000fc60000000000 */
        /* <DEDUP_REMOVED lines=19> */
[----:B------:R-:W-:-:S01]  /*d140*/  FADD R3, R132, R3 ;  /* 0x0000000384037221 */ /* 0x000fc20000000000 */
[----:B------:R-:W-:Y:S02]  /*d150*/  FADD R2, R133, R2 ;  /* 0x0000000285027221 */ /* 0x000fe40000000000 */
[----:B------:R-:W-:Y:S01]  /*d160*/  STL [R1+0x44c], R4 ;  /* 0x00044c0401007387 */ /* 0x000fe20000100800 */
[----:B------:R-:W-:-:S03]  /*d170*/  FADD R0, R134, R0 ;  /* 0x0000000086007221 */ /* 0x000fc60000000000 */
[----:B------:R1:W-:Y:S04]  /*d180*/  STL [R1+0x454], R2 ;  /* 0x0004540201007387 */ /* 0x0003e80000100800 */
[----:B------:R2:W-:Y:S04]  /*d190*/  STL [R1+0x450], R3 ;  /* 0x0004500301007387 */ /* 0x0005e80000100800 */
[----:B-1----:R-:W3:Y:S04]  /*d1a0*/  LDL.LU R2, [R1+0x45c] ;  /* 0x00045c0001027983 */ /* 0x002ee80000300800 */
        /* <DEDUP_REMOVED lines=15> */
[----:B--2---:R-:W2:Y:S04]  /*d2a0*/  LDL.LU R3, [R1+0x498] ;  /* 0x0004980001037983 */ /* 0x004ea80000300800 */
[----:B-1----:R-:W2:Y:S01]  /*d2b0*/  LDL.LU R0, [R1+0x49c] ;  /* 0x00049c0001007983 */ /* 0x002ea20000300800 */
[----:B------:R-:W-:Y:S01]  /*d2c0*/  UMOV UR8, URZ ;  /* 0x0000003f00087c82 */ /* 0x000fe20008000000 */
[----:B---3--:R-:W-:Y:S01]  /*d2d0*/  FADD R2, R135, R2 ;  /* 0x0000000287027221 */ /* 0x008fe20000000000 */
[----:B----4-:R-:W-:-:S04]  /*d2e0*/  FADD R21, R136, R21 ;  /* 0x0000001588157221 */ /* 0x010fc80000000000 */
[----:B------:R1:W-:Y:S01]  /*d2f0*/  STL [R1+0x45c], R2 ;  /* 0x00045c0201007387 */ /* 0x0003e20000100800 */
[----:B------:R-:W-:-:S03]  /*d300*/  FADD R20, R137, R20 ;  /* 0x0000001489147221 */ /* 0x000fc60000000000 */
[----:B-1----:R1:W5:Y:S01]  /*d310*/  LDL.LU R2, [R1+0x4c4] ;  /* 0x0004c40001027983 */ /* 0x0023620000300800 */
[----:B------:R-:W-:-:S01]  /*d320*/  FADD R15, R138, R15 ;  /* 0x0000000f8a0f7221 */ /* 0x000fc20000000000 */
[----:B------:R-:W-:Y:S02]  /*d330*/  FADD R14, R139, R14 ;  /* 0x0000000e8b0e7221 */ /* 0x000fe40000000000 */
        /* <DEDUP_REMOVED lines=21> */
[----:B--2---:R-:W-:-:S03]  /*d490*/  FADD R3, R150, R3 ;  /* 0x0000000396037221 */ /* 0x004fc60000000000 */
[----:B------:R1:W-:Y:S01]  /*d4a0*/  STL [R1+0x48c], R6 ;  /* 0x00048c0601007387 */ /* 0x0003e20000100800 */
[----:B------:R-:W-:-:S03]  /*d4b0*/  FADD R0, R0, R151 ;  /* 0x0000009700007221 */ /* 0x000fc60000000000 */
[----:B------:R1:W-:Y:S04]  /*d4c0*/  STL [R1+0x490], R5 ;  /* 0x0004900501007387 */ /* 0x0003e80000100800 */
[----:B------:R1:W-:Y:S04]  /*d4d0*/  STL [R1+0x494], R4 ;  /* 0x0004940401007387 */ /* 0x0003e80000100800 */
[----:B------:R1:W-:Y:S04]  /*d4e0*/  STL [R1+0x49c], R0 ;  /* 0x00049c0001007387 */ /* 0x0003e80000100800 */
[----:B------:R1:W-:Y:S02]  /*d4f0*/  STL [R1+0x498], R3 ;  /* 0x0004980301007387 */ /* 0x0003e40000100800 */
.L_x_26:
[----:B------:R-:W-:Y:S05]  /*d500*/  @!P1 BRA `(.L_x_27) ;  /* 0x0000000000049947 */ /* 0x000fea0003800000 */
[----:B------:R-:W-:Y:S01]  /*d510*/  BPT.TRAP 0x1 ;  /* 0x000000040000795c */ /* 0x000fe20000300000 */
.L_x_27:
[----:B------:R-:W-:Y:S02]  /*d520*/  UISETP.GT.U32.AND UP0, UPT, UR46, 0x1, UPT ;  /* 0x000000012e00788c */ /* 0x000fe4000bf04070 */
[----:B------:R-:W-:-:S04]  /*d530*/  ULEA UR5, UR13, UR48, 0x3 ;  /* 0x000000300d057291 */ /* 0x000fc8000f8e183f */
[----:B------:R-:W-:Y:S01]  /*d540*/  UIADD3 UR5, UR5, 0x30, URZ ;  /* 0x0000003005057890 */ /* 0x000fe2000fffe03f */
[----:B------:R-:W-:-:S03]  /*d550*/  PLOP3.LUT P0, PT, PT, PT, UP0, 0x80, 0x0 ;  /* 0x000000000000781c */ /* 0x000fc60003f0f008 */
[----:B------:R-:W-:-:S09]  /*d560*/  UPRMT UR5, URZ, 0x654, UR5 ;  /* 0x000006543f057896 */ /* 0x000fd20008000005 */
[----:B------:R-:W-:Y:S01]  /*d570*/  SYNCS.ARRIVE.TRANS64.RED.A1T0 RZ, [UR5], RZ ;  /* 0x000000ffffff79a7 */ /* 0x000fe20008100405 */
[----:B------:R-:W-:Y:S05]  /*d580*/  @P0 BRA `(.L_x_28) ;  /* 0x0000000000040947 */ /* 0x000fea0003800000 */
[----:B------:R-:W-:Y:S01]  /*d590*/  BPT.TRAP 0x1 ;  /* 0x000000040000795c */ /* 0x000fe20000300000 */
.L_x_28:
[----:B------:R-:W-:Y:S02]  /*d5a0*/  UISETP.GT.AND UP2, UPT, UR12, 0x1, UPT ;  /* 0x000000010c00788c */ /* 0x000fe4000bf44270 */
[----:B------:R-:W-:Y:S02]  /*d5b0*/  UIADD3 UR10, UR10, 0x1, URZ ;  /* 0x000000010a0a7890 */ /* 0x000fe4000fffe03f */
[----:B------:R-:W-:Y:S02]  /*d5c0*/  UIADD3 UR13, UR13, 0x1, URZ ;  /* 0x000000010d0d7890 */ /* 0x000fe4000fffe03f */
[----:B------:R-:W-:Y:S01]  /*d5d0*/  PLOP3.LUT P0, PT, PT, PT, UP2, 0x80, 0x0 ;  /* 0x000000000000781c */ /* 0x000fe20003f0f028 */
[----:B------:R-:W-:Y:S02]  /*d5e0*/  UISETP.NE.AND UP0, UPT, UR10, 0x6, UPT ;  /* 0x000000060a00788c */ /* 0x000fe4000bf05270 */
[----:B------:R-:W-:Y:S02]  /*d5f0*/  UIADD3 UR6, UR12, -0x1, URZ ;  /* 0xffffffff0c067890 */ /* 0x000fe4000fffe03f */
[----:B------:R-:W-:-:S02]  /*d600*/  USEL UR5, URZ, 0x1, UP0 ;  /* 0x000000013f057887 */ /* 0x000fc40008000000 */
[----:B------:R-:W-:Y:S02]  /*d610*/  UISETP.NE.AND UP1, UPT, UR13, 0x6, UPT ;  /* 0x000000060d00788c */ /* 0x000fe4000bf25270 */
[----:B------:R-:W-:Y:S02]  /*d620*/  ULOP3.LUT UR11, UR11, UR5, URZ, 0x3c, !UPT ;  /* 0x000000050b0b7292 */ /* 0x000fe4000f8e3c3f */
[----:B------:R-:W-:Y:S02]  /*d630*/  USEL UR10, UR10, URZ, UP0 ;  /* 0x0000003f0a0a7287 */ /* 0x000fe40008000000 */
[----:B------:R-:W-:Y:S01]  /*d640*/  USEL UR13, UR13, URZ, UP1 ;  /* 0x0000003f0d0d7287 */ /* 0x000fe20008800000 */
[----:B------:R-:W-:Y:S01]  /*d650*/  UMOV UR5, 0x1 ;  /* 0x0000000100057882 */ /* 0x000fe20000000000 */
[----:B------:R-:W-:Y:S01]  /*d660*/  UMOV UR12, UR6 ;  /* 0x00000006000c7c82 */ /* 0x000fe20008000000 */
[----:B------:R-:W-:Y:S09]  /*d670*/  @P0 BRA `(.L_x_29) ;  /* 0xffffffa000380947 */ /* 0x000ff2000383ffff */
.L_x_21:
[----:B------:R-:W-:-:S04]  /*d680*/  UISETP.NE.AND UP0, UPT, UR8, URZ, UPT ;  /* 0x0000003f0800728c */ /* 0x000fc8000bf05270 */
[----:B------:R-:W-:-:S06]  /*d690*/  USEL UR4, URZ, 0x1, !UP0 ;  /* 0x000000013f047887 */ /* 0x000fcc000c000000 */
[----:B------:R-:W-:-:S13]  /*d6a0*/  ISETP.NE.AND P0, PT, RZ, UR4, PT ;  /* 0x00000004ff007c0c */ /* 0x000fda000bf05270 */
[----:B------:R-:W-:Y:S05]  /*d6b0*/  @!P0 BRA `(.L_x_30) ;  /* 0x0000003800608947 */ /* 0x000fea0003800000 */
[----:B------:R3:W-:Y:S04]  /*d6c0*/  STL [R1+0x650], R57 ;  /* 0x0006503901007387 */ /* 0x0007e80000100800 */
[----:B---3--:R-:W3:Y:S04]  /*d6d0*/  LDL.LU R57, [R1] ;  /* 0x0000000001397983 */ /* 0x008ee80000300800 */
[----:B------:R4:W-:Y:S04]  /*d6e0*/  STL [R1+0x64c], R58 ;  /* 0x00064c3a01007387 */ /* 0x0009e80000100800 */
[----:B----4-:R-:W4:Y:S04]  /*d6f0*/  LDL.LU R58, [R1+0x4] ;  /* 0x00000400013a7983 */ /* 0x010f280000300800 */
[----:B------:R1:W-:Y:S04]  /*d700*/  STL [R1+0x648], R59 ;  /* 0x0006483b01007387 */ /* 0x0003e80000100800 */
[----:B-1----:R-:W2:Y:S04]  /*d710*/  LDL.LU R59, [R1+0x8] ;  /* 0x00000800013b7983 */ /* 0x002ea80000300800 */
        /* <DEDUP_REMOVED lines=122> */
[----:B------:R-:W2:Y:S04]  /*dec0*/  LDL.LU R21, [R1+0x178] ;  /* 0x0001780001157983 */ /* 0x000ea80000300800 */
        /* <DEDUP_REMOVED lines=77> */
[----:B-----5:R1:W-:Y:S01]  /*e3a0*/  STL [R1+0x4d4], R19 ;  /* 0x0004d41301007387 */ /* 0x0203e20000100800 */
[----:B---3--:R-:W-:-:S03]  /*e3b0*/  FADD R22, R57, R22 ;  /* 0x0000001639167221 */ /* 0x008fc60000000000 */
[----:B-1----:R-:W3:Y:S04]  /*e3c0*/  LDL.LU R19, [R1+0x110] ;  /* 0x0001100001137983 */ /* 0x002ee80000300800 */
[----:B------:R1:W-:Y:S01]  /*e3d0*/  STL [R1+0x4d0], R18 ;  /* 0x0004d01201007387 */ /* 0x0003e20000100800 */
[----:B----4-:R-:W-:Y:S01]  /*e3e0*/  FADD R23, R58, R23 ;  /* 0x000000173a177221 */ /* 0x010fe20000000000 */
[----:B--2---:R-:W-:Y:S02]  /*e3f0*/  FADD R152, R59, R152 ;  /* 0x000000983b987221 */ /* 0x004fe40000000000 */
[----:B-1----:R-:W2:Y:S04]  /*e400*/  LDL.LU R18, [R1+0x10c] ;  /* 0x00010c0001127983 */ /* 0x002ea80000300800 */
[----:B------:R1:W-:Y:S01]  /*e410*/  STL [R1+0x4cc], R17 ;  /* 0x0004cc1101007387 */ /* 0x0003e20000100800 */
[----:B------:R-:W-:Y:S01]  /*e420*/  FADD R153, R60, R153 ;  /* 0x000000993c997221 */ /* 0x000fe20000000000 */
[----:B------:R-:W-:-:S02]  /*e430*/  FADD R154, R61, R154 ;  /* 0x0000009a3d9a7221 */ /* 0x000fc40000000000 */
[----:B-1----:R-:W4:Y:S04]  /*e440*/  LDL.LU R17, [R1+0x108] ;  /* 0x0001080001117983 */ /* 0x002f280000300800 */
[----:B------:R1:W-:Y:S01]  /*e450*/  STL [R1+0x4c8], R16 ;  /* 0x0004c81001007387 */ /* 0x0003e20000100800 */
[----:B------:R-:W-:Y:S01]  /*e460*/  FADD R155, R62, R155 ;  /* 0x0000009b3e9b7221 */ /* 0x000fe20000000000 */
[----:B------:R-:W-:Y:S02]  /*e470*/  FADD R156, R63, R156 ;  /* 0x0000009c3f9c7221 */ /* 0x000fe40000000000 */
[----:B-1----:R-:W3:Y:S04]  /*e480*/  LDL.LU R16, [R1+0x104] ;  /* 0x0001040001107983 */ /* 0x002ee80000300800 */
[----:B------:R1:W-:Y:S01]  /*e490*/  STL [R1+0x4c4], R2 ;  /* 0x0004c40201007387 */ /* 0x0003e20000100800 */
[----:B------:R-:W-:Y:S01]  /*e4a0*/  FADD R157, R64, R157 ;  /* 0x0000009d409d7221 */ /* 0x000fe20000000000 */
[----:B------:R-:W-:-:S02]  /*e4b0*/  FADD R158, R65, R158 ;  /* 0x0000009e419e7221 */ /* 0x000fc40000000000 */
[----:B-1----:R-:W2:Y:S04]  /*e4c0*/  LDL.LU R2, [R1+0x100] ;  /* 0x0001000001027983 */ /* 0x002ea80000300800 */
[----:B------:R-:W2:Y:S04]  /*e4d0*/  LDL.LU R57, [R1+0x650] ;  /* 0x0006500001397983 */ /* 0x000ea80000300800 */
[----:B------:R-:W2:Y:S04]  /*e4e0*/  LDL.LU R58, [R1+0x64c] ;  /* 0x00064c00013a7983 */ /* 0x000ea80000300800 */
[----:B------:R-:W2:Y:S04]  /*e4f0*/  LDL.LU R59, [R1+0x648] ;  /* 0x00064800013b7983 */ /* 0x000ea80000300800 */
[----:B------:R-:W2:Y:S04]  /*e500*/  LDL.LU R60, [R1+0x644] ;  /* 0x00064400013c7983 */ /* 0x000ea80000300800 */
[----:B------:R-:W2:Y:S01]  /*e510*/  LDL.LU R61, [R1+0x640] ;  /* 0x00064000013d7983 */ /* 0x000ea20000300800 */
[----:B------:R-:W-:-:S03]  /*e520*/  FADD R159, R66, R159 ;  /* 0x0000009f429f7221 */ /* 0x000fc60000000000 */
        /* <DEDUP_REMOVED lines=105> */
[----:B------:R-:W-:Y:S01]  /*ebc0*/  FADD R211, R118, R211 ;  /* 0x000000d376d37221 */ /* 0x000fe20000000000 */
[----:B------:R-:W-:Y:S02]  /*ebd0*/  FADD R129, R130, R129 ;  /* 0x0000008182817221 */ /* 0x000fe40000000000 */
[----:B------:R-:W2:Y:S01]  /*ebe0*/  LDL.LU R115, [R1+0x568] ;  /* 0x0005680001737983 */ /* 0x000ea20000300800 */
[----:B------:R-:W-:Y:S01]  /*ebf0*/  FADD R212, R119, R212 ;  /* 0x000000d477d47221 */ /* 0x000fe20000000000 */
[----:B------:R-:W-:Y:S02]  /*ec00*/  FADD R127, R128, R127 ;  /* 0x0000007f807f7221 */ /* 0x000fe40000000000 */
[----:B------:R-:W2:Y:S01]  /*ec10*/  LDL.LU R116, [R1+0x564] ;  /* 0x0005640001747983 */ /* 0x000ea20000300800 */
[----:B------:R-:W-:Y:S01]  /*ec20*/  FADD R213, R120, R213 ;  /* 0x000000d578d57221 */ /* 0x000fe20000000000 */
[----:B------:R-:W-:-:S02]  /*ec30*/  FADD R125, R126, R125 ;  /* 0x0000007d7e7d7221 */ /* 0x000fc40000000000 */
        /* <DEDUP_REMOVED lines=8> */
[----:B------:R-:W-:Y:S01]  /*ecc0*/  FADD R12, R13, R12 ;  /* 0x0000000c0d0c7221 */ /* 0x000fe20000000000 */
[----:B------:R-:W-:Y:S01]  /*ecd0*/  FADD R10, R11, R10 ;  /* 0x0000000a0b0a7221 */ /* 0x000fe20000000000 */
[----:B------:R-:W-:Y:S01]  /*ece0*/  STL [R1+0x200], R131 ;  /* 0x0002008301007387 */ /* 0x000fe20000100800 */
        /* <DEDUP_REMOVED lines=19> */
[----:B------:R1:W-:Y:S01]  /*ee20*/  STL [R1+0x214], R121 ;  /* 0x0002147901007387 */ /* 0x0003e20000100800 */
        /* <DEDUP_REMOVED lines=9> */
[----:B---3--:R-:W-:Y:S01]  /*eec0*/  FADD R215, R16, R215 ;  /* 0x000000d710d77221 */ /* 0x008fe20000000000 */
[----:B----4-:R-:W-:Y:S01]  /*eed0*/  FADD R216, R17, R216 ;  /* 0x000000d811d87221 */ /* 0x010fe20000000000 */
[----:B------:R-:W-:Y:S01]  /*eee0*/  STL [R1+0x220], R12 ;  /* 0x0002200c01007387 */ /* 0x000fe20000100800 */
[----:B--2---:R-:W-:Y:S01]  /*eef0*/  FADD R217, R18, R217 ;  /* 0x000000d912d97221 */ /* 0x004fe20000000000 */
[----:B------:R-:W-:Y:S01]  /*ef00*/  FADD R218, R19, R218 ;  /* 0x000000da13da7221 */ /* 0x000fe20000000000 */
[----:B------:R-:W-:Y:S01]  /*ef10*/  FADD R219, R151, R219 ;  /* 0x000000db97db7221 */ /* 0x000fe20000000000 */
[----:B------:R-:W-:Y:S04]  /*ef20*/  STL [R1+0x224], R10 ;  /* 0x0002240a01007387 */ /* 0x000fe80000100800 */
[----:B------:R-:W-:Y:S01]  /*ef30*/  STL [R1+0x228], R8 ;  /* 0x0002280801007387 */ /* 0x000fe20000100800 */
[----:B------:R-:W-:-:S03]  /*ef40*/  FADD R214, R2, R214 ;  /* 0x000000d602d67221 */ /* 0x000fc60000000000 */
[----:B-1----:R-:W2:Y:S04]  /*ef50*/  LDL.LU R121, [R1+0x198] ;  /* 0x0001980001797983 */ /* 0x002ea80000300800 */
[----:B------:R-:W-:Y:S04]  /*ef60*/  STL [R1+0x22c], R6 ;  /* 0x00022c0601007387 */ /* 0x000fe80000100800 */
[----:B------:R-:W2:Y:S04]  /*ef70*/  LDL.LU R5, [R1+0x238] ;  /* 0x0002380001057983 */ /* 0x000ea80000300800 */
[----:B------:R1:W-:Y:S04]  /*ef80*/  STL [R1+0x230], R4 ;  /* 0x0002300401007387 */ /* 0x0003e80000100800 */
[----:B------:R-:W3:Y:S04]  /*ef90*/  LDL.LU R122, [R1+0x19c] ;  /* 0x00019c00017a7983 */ /* 0x000ee80000300800 */
[----:B------:R4:W-:Y:S04]  /*efa0*/  STL [R1+0x234], R0 ;  /* 0x0002340001007387 */ /* 0x0009e80000100800 */
[----:B-1----:R-:W3:Y:S04]  /*efb0*/  LDL.LU R4, [R1+0x23c] ;  /* 0x00023c0001047983 */ /* 0x002ee80000300800 */
[----:B------:R-:W3:Y:S04]  /*efc0*/  LDL.LU R123, [R1+0x1a0] ;  /* 0x0001a000017b7983 */ /* 0x000ee80000300800 */
[----:B------:R-:W3:Y:S04]  /*efd0*/  LDL.LU R3, [R1+0x240] ;  /* 0x0002400001037983 */ /* 0x000ee80000300800 */
[----:B------:R-:W3:Y:S04]  /*efe0*/  LDL.LU R124, [R1+0x1a4] ;  /* 0x0001a400017c7983 */ /* 0x000ee80000300800 */
        /* <DEDUP_REMOVED lines=44> */
[----:B------:R-:W4:Y:S01]  /*f2b0*/  LDL.LU R6, [R1+0x29c] ;  /* 0x00029c0001067983 */ /* 0x000f220000300800 */
[----:B--2---:R-:W-:-:S03]  /*f2c0*/  FADD R5, R121, R5 ;  /* 0x0000000579057221 */ /* 0x004fc60000000000 */
[----:B------:R-:W2:Y:S04]  /*f2d0*/  LDL.LU R121, [R1+0x550] ;  /* 0x0005500001797983 */ /* 0x000ea80000300800 */
[----:B------:R1:W-:Y:S04]  /*f2e0*/  STL [R1+0x238], R5 ;  /* 0x0002380501007387 */ /* 0x0003e80000100800 */
[----:B-1----:R-:W2:Y:S01]  /*f2f0*/  LDL.LU R5, [R1+0x2a0] ;  /* 0x0002a00001057983 */ /* 0x002ea20000300800 */
[----:B---3--:R-:W-:-:S03]  /*f300*/  FADD R4, R122, R4 ;  /* 0x000000047a047221 */ /* 0x008fc60000000000 */
[----:B------:R-:W3:Y:S01]  /*f310*/  LDL.LU R122, [R1+0x54c] ;  /* 0x00054c00017a7983 */ /* 0x000ee20000300800 */
[----:B------:R-:W-:-:S03]  /*f320*/  FADD R3, R123, R3 ;  /* 0x000000037b037221 */ /* 0x000fc60000000000 */
[----:B------:R1:W-:Y:S01]  /*f330*/  STL [R1+0x23c], R4 ;  /* 0x00023c0401007387 */ /* 0x0003e20000100800 */
[----:B----4-:R-:W-:-:S03]  /*f340*/  FADD R0, R124, R0 ;  /* 0x000000007c007221 */ /* 0x010fc60000000000 */
[----:B-1----:R-:W4:Y:S04]  /*f350*/  LDL.LU R4, [R1+0x2a4] ;  /* 0x0002a40001047983 */ /* 0x002f280000300800 */
[----:B------:R-:W3:Y:S01]  /*f360*/  LDL.LU R123, [R1+0x548] ;  /* 0x00054800017b7983 */ /* 0x000ee20000300800 */
[----:B------:R-:W-:-:S03]  /*f370*/  FADD R126, R125, R126 ;  /* 0x0000007e7d7e7221 */ /* 0x000fc60000000000 */
[----:B------:R1:W-:Y:S01]  /*f380*/  STL [R1+0x240], R3 ;  /* 0x0002400301007387 */ /* 0x0003e20000100800 */
[----:B------:R-:W-:-:S03]  /*f390*/  FADD R128, R127, R128 ;  /* 0x000000807f807221 */ /* 0x000fc60000000000 */
[----:B-1----:R-:W3:Y:S04]  /*f3a0*/  LDL.LU R3, [R1+0x2a8] ;  /* 0x0002a80001037983 */ /* 0x002ee80000300800 */
[----:B------:R-:W3:Y:S04]  /*f3b0*/  LDL.LU R124, [R1+0x544] ;  /* 0x00054400017c7983 */ /* 0x000ee80000300800 */
[----:B------:R1:W-:Y:S01]  /*f3c0*/  STL [R1+0x244], R0 ;  /* 0x0002440001007387 */ /* 0x0003e20000100800 */
[----:B------:R-:W-:Y:S01]  /*f3d0*/  FADD R130, R129, R130 ;  /* 0x0000008281827221 */ /* 0x000fe20000000000 */
[----:B------:R-:W-:-:S02]  /*f3e0*/  FADD R132, R131, R132 ;  /* 0x0000008483847221 */ /* 0x000fc40000000000 */
[----:B-1----:R-:W3:Y:S04]  /*f3f0*/  LDL.LU R0, [R1+0x2ac] ;  /* 0x0002ac0001007983 */ /* 0x002ee80000300800 */
[----:B------:R-:W3:Y:S04]  /*f400*/  LDL.LU R125, [R1+0x540] ;  /* 0x00054000017d7983 */ /* 0x000ee80000300800 */
[----:B------:R1:W-:Y:S01]  /*f410*/  STL [R1+0x248], R126 ;  /* 0x0002487e01007387 */ /* 0x0003e20000100800 */
[----:B------:R-:W-:-:S03]  /*f420*/  FADD R134, R133, R134 ;  /* 0x0000008685867221 */ /* 0x000fc60000000000 */
        /* <DEDUP_REMOVED lines=53> */
[----:B------:R-:W-:Y:S04]  /*f780*/  STL [R1+0x27c], R16 ;  /* 0x00027c1001007387 */ /* 0x000fe80000100800 */
[----:B------:R-:W-:Y:S04]  /*f790*/  STL [R1+0x280], R18 ;  /* 0x0002801201007387 */ /* 0x000fe80000100800 */
[----:B------:R1:W-:Y:S04]  /*f7a0*/  STL [R1+0x284], R151 ;  /* 0x0002849701007387 */ /* 0x0003e80000100800 */
[----:B------:R3:W-:Y:S04]  /*f7b0*/  STL [R1+0x288], R20 ;  /* 0x0002881401007387 */ /* 0x0007e80000100800 */
[----:B------:R3:W-:Y:S01]  /*f7c0*/  STL [R1+0x28c], R14 ;  /* 0x00028c0e01007387 */ /* 0x0007e20000100800 */
[----:B------:R-:W-:-:S03]  /*f7d0*/  FADD R6, R7, R6 ;  /* 0x0000000607067221 */ /* 0x000fc60000000000 */
[----:B-1----:R-:W3:Y:S04]  /*f7e0*/  LDL.LU R151, [R1+0x2b0] ;  /* 0x0002b00001977983 */ /* 0x002ee80000300800 */
[----:B------:R1:W-:Y:S04]  /*f7f0*/  STL [R1+0x290], R12 ;  /* 0x0002900c01007387 */ /* 0x0003e80000100800 */
[----:B------:R1:W-:Y:S01]  /*f800*/  STL [R1+0x294], R10 ;  /* 0x0002940a01007387 */ /* 0x0003e20000100800 */
[----:B--2---:R-:W-:-:S03]  /*f810*/  FADD R5, R24, R5 ;  /* 0x0000000518057221 */ /* 0x004fc60000000000 */
[----:B------:R-:W2:Y:S04]  /*f820*/  LDL.LU R19, [R1+0x2b4] ;  /* 0x0002b40001137983 */ /* 0x000ea80000300800 */
[----:B------:R1:W-:Y:S04]  /*f830*/  STL [R1+0x298], R8 ;  /* 0x0002980801007387 */ /* 0x0003e80000100800 */
[----:B------:R-:W2:Y:S01]  /*f840*/  LDL.LU R18, [R1+0x2b8] ;  /* 0x0002b80001127983 */ /* 0x000ea20000300800 */
[----:B----4-:R-:W-:-:S03]  /*f850*/  FADD R4, R25, R4 ;  /* 0x0000000419047221 */ /* 0x010fc60000000000 */
[----:B------:R4:W-:Y:S04]  /*f860*/  STL [R1+0x29c], R6 ;  /* 0x00029c0601007387 */ /* 0x0009e80000100800 */
[----:B------:R-:W2:Y:S01]  /*f870*/  LDL.LU R17, [R1+0x2bc] ;  /* 0x0002bc0001117983 */ /* 0x000ea20000300800 */
[----:B---3--:R-:W-:-:S03]  /*f880*/  FADD R3, R26, R3 ;  /* 0x000000031a037221 */ /* 0x008fc60000000000 */
[----:B------:R3:W-:Y:S04]  /*f890*/  STL [R1+0x2a0], R5 ;  /* 0x0002a00501007387 */ /* 0x0007e80000100800 */
[----:B------:R-:W2:Y:S04]  /*f8a0*/  LDL.LU R16, [R1+0x2c0] ;  /* 0x0002c00001107983 */ /* 0x000ea80000300800 */
[----:B------:R3:W-:Y:S01]  /*f8b0*/  STL [R1+0x2a4], R4 ;  /* 0x0002a40401007387 */ /* 0x0007e20000100800 */
[----:B------:R-:W-:-:S03]  /*f8c0*/  FADD R0, R27, R0 ;  /* 0x000000001b007221 */ /* 0x000fc60000000000 */
[----:B------:R-:W2:Y:S04]  /*f8d0*/  LDL.LU R2, [R1+0x2c4] ;  /* 0x0002c40001027983 */ /* 0x000ea80000300800 */
[----:B------:R3:W-:Y:S04]  /*f8e0*/  STL [R1+0x2a8], R3 ;  /* 0x0002a80301007387 */ /* 0x0007e80000100800 */
[----:B------:R-:W2:Y:S04]  /*f8f0*/  LDL.LU R27, [R1+0x2dc] ;  /* 0x0002dc00011b7983 */ /* 0x000ea80000300800 */
[----:B------:R-:W2:Y:S04]  /*f900*/  LDL.LU R26, [R1+0x2e0] ;  /* 0x0002e000011a7983 */ /* 0x000ea80000300800 */
[----:B------:R3:W-:Y:S04]  /*f910*/  STL [R1+0x2ac], R0 ;  /* 0x0002ac0001007387 */ /* 0x0007e80000100800 */
[----:B------:R-:W2:Y:S04]  /*f920*/  LDL.LU R25, [R1+0x2e4] ;  /* 0x0002e40001197983 */ /* 0x000ea80000300800 */
[----:B------:R-:W2:Y:S04]  /*f930*/  LDL.LU R24, [R1+0x2e8] ;  /* 0x0002e80001187983 */ /* 0x000ea80000300800 */
[----:B------:R-:W2:Y:S04]  /*f940*/  LDL.LU R21, [R1+0x2ec] ;  /* 0x0002ec0001157983 */ /* 0x000ea80000300800 */
[----:B------:R-:W2:Y:S04]  /*f950*/  LDL.LU R20, [R1+0x2f0] ;  /* 0x0002f00001147983 */ /* 0x000ea80000300800 */
[----:B------:R-:W2:Y:S04]  /*f960*/  LDL.LU R15, [R1+0x2f4] ;  /* 0x0002f400010f7983 */ /* 0x000ea80000300800 */
[----:B------:R-:W2:Y:S04]  /*f970*/  LDL.LU R14, [R1+0x2f8] ;  /* 0x0002f800010e7983 */ /* 0x000ea80000300800 */
[----:B------:R-:W2:Y:S04]  /*f980*/  LDL.LU R13, [R1+0x2fc] ;  /* 0x0002fc00010d7983 */ /* 0x000ea80000300800 */
[----:B-1----:R-:W2:Y:S04]  /*f990*/  LDL.LU R12, [R1+0x300] ;  /* 0x00030000010c7983 */ /* 0x002ea80000300800 */
[----:B------:R-:W2:Y:S04]  /*f9a0*/  LDL.LU R11, [R1+0x304] ;  /* 0x00030400010b7983 */ /* 0x000ea80000300800 */
[----:B------:R-:W2:Y:S04]  /*f9b0*/  LDL.LU R10, [R1+0x308] ;  /* 0x00030800010a7983 */ /* 0x000ea80000300800 */
[----:B------:R-:W2:Y:S04]  /*f9c0*/  LDL.LU R9, [R1+0x30c] ;  /* 0x00030c0001097983 */ /* 0x000ea80000300800 */
[----:B------:R-:W2:Y:S04]  /*f9d0*/  LDL.LU R8, [R1+0x310] ;  /* 0x0003100001087983 */ /* 0x000ea80000300800 */
[----:B------:R-:W2:Y:S04]  /*f9e0*/  LDL.LU R7, [R1+0x314] ;  /* 0x0003140001077983 */ /* 0x000ea80000300800 */
[----:B----4-:R-:W4:Y:S04]  /*f9f0*/  LDL.LU R6, [R1+0x318] ;  /* 0x0003180001067983 */ /* 0x010f280000300800 */
[----:B---3--:R-:W3:Y:S04]  /*fa00*/  LDL.LU R5, [R1+0x31c] ;  /* 0x00031c0001057983 */ /* 0x008ee80000300800 */
[----:B------:R-:W3:Y:S04]  /*fa10*/  LDL.LU R4, [R1+0x320] ;  /* 0x0003200001047983 */ /* 0x000ee80000300800 */
[----:B------:R-:W3:Y:S04]  /*fa20*/  LDL.LU R3, [R1+0x324] ;  /* 0x0003240001037983 */ /* 0x000ee80000300800 */
[----:B------:R-:W3:Y:S01]  /*fa30*/  LDL.LU R0, [R1+0x328] ;  /* 0x0003280001007983 */ /* 0x000ee20000300800 */
[----:B------:R-:W-:-:S05]  /*fa40*/  FADD R151, R28, R151 ;  /* 0x000000971c977221 */ /* 0x000fca0000000000 */
[----:B------:R1:W-:Y:S01]  /*fa50*/  STL [R1+0x2b0], R151 ;  /* 0x0002b09701007387 */ /* 0x0003e20000100800 */
[----:B--2---:R-:W-:-:S03]  /*fa60*/  FADD R19, R29, R19 ;  /* 0x000000131d137221 */ /* 0x004fc60000000000 */
[----:B-1----:R-:W2:Y:S04]  /*fa70*/  LDL.LU R151, [R1+0x4d8] ;  /* 0x0004d80001977983 */ /* 0x002ea80000300800 */
[----:B------:R-:W2:Y:S01]  /*fa80*/  LDL.LU R28, [R1+0x2d8] ;  /* 0x0002d800011c7983 */ /* 0x000ea20000300800 */
[----:B------:R-:W-:-:S03]  /*fa90*/  FADD R18, R30, R18 ;  /* 0x000000121e127221 */ /* 0x000fc60000000000 */
[----:B------:R1:W-:Y:S01]  /*faa0*/  STL [R1+0x2b4], R19 ;  /* 0x0002b41301007387 */ /* 0x0003e20000100800 */
[----:B------:R-:W-:-:S03]  /*fab0*/  FADD R17, R31, R17 ;  /* 0x000000111f117221 */ /* 0x000fc60000000000 */
[----:B-1----:R1:W5:Y:S04]  /*fac0*/  LDL.LU R19, [R1+0x4d4] ;  /* 0x0004d40001137983 */ /* 0x0023680000300800 */
[----:B------:R-:W2:Y:S01]  /*fad0*/  LDL.LU R29, [R1+0x2d4] ;  /* 0x0002d400011d7983 */ /* 0x000ea20000300800 */
[----:B------:R-:W-:-:S03]  /*fae0*/  FADD R16, R32, R16 ;  /* 0x0000001020107221 */ /* 0x000fc60000000000 */
[----:B------:R1:W-:Y:S04]  /*faf0*/  STL [R1+0x2b8], R18 ;  /* 0x0002b81201007387 */ /* 0x0003e80000100800 */
[----:B-1----:R1:W5:Y:S04]  /*fb00*/  LDL.LU R18, [R1+0x4d0] ;  /* 0x0004d00001127983 */ /* 0x0023680000300800 */
[----:B------:R-:W2:Y:S04]  /*fb10*/  LDL.LU R30, [R1+0x2d0] ;  /* 0x0002d000011e7983 */ /* 0x000ea80000300800 */
[----:B------:R1:W-:Y:S04]  /*fb20*/  STL [R1+0x2bc], R17 ;  /* 0x0002bc1101007387 */ /* 0x0003e80000100800 */
[----:B-1----:R1:W5:Y:S04]  /*fb30*/  LDL.LU R17, [R1+0x4cc] ;  /* 0x0004cc0001117983 */ /* 0x0023680000300800 */
[----:B------:R-:W2:Y:S04]  /*fb40*/  LDL.LU R31, [R1+0x2cc] ;  /* 0x0002cc00011f7983 */ /* 0x000ea80000300800 */
[----:B------:R1:W-:Y:S04]  /*fb50*/  STL [R1+0x2c0], R16 ;  /* 0x0002c01001007387 */ /* 0x0003e80000100800 */
[----:B-1----:R1:W5:Y:S04]  /*fb60*/  LDL.LU R16, [R1+0x4c8] ;  /* 0x0004c80001107983 */ /* 0x0023680000300800 */
[----:B------:R-:W2:Y:S01]  /*fb70*/  LDL.LU R32, [R1+0x2c8] ;  /* 0x0002c80001207983 */ /* 0x000ea20000300800 */
[----:B------:R-:W-:Y:S01]  /*fb80*/  FADD R2, R33, R2 ;  /* 0x0000000221027221 */ /* 0x000fe20000000000 */
[----:B------:R-:W-:Y:S01]  /*fb90*/  FADD R27, R39, R27 ;  /* 0x0000001b271b7221 */ /* 0x000fe20000000000 */
[----:B------:R-:W-:-:S03]  /*fba0*/  FADD R26, R40, R26 ;  /* 0x0000001a281a7221 */ /* 0x000fc60000000000 */
[----:B------:R1:W-:Y:S01]  /*fbb0*/  STL [R1+0x2c4], R2 ;  /* 0x0002c40201007387 */ /* 0x0003e20000100800 */
[----:B------:R-:W-:Y:S01]  /*fbc0*/  FADD R25, R41, R25 ;  /* 0x0000001929197221 */ /* 0x000fe20000000000 */
[----:B------:R-:W-:Y:S01]  /*fbd0*/  FADD R24, R42, R24 ;  /* 0x000000182a187221 */ /* 0x000fe20000000000 */
[----:B------:R-:W-:Y:S01]  /*fbe0*/  FADD R21, R43, R21 ;  /* 0x000000152b157221 */ /* 0x000fe20000000000 */
[----:B------:R-:W-:Y:S01]  /*fbf0*/  FADD R20, R44, R20 ;  /* 0x000000142c147221 */ /* 0x000fe20000000000 */
[----:B-1----:R1:W5:Y:S01]  /*fc00*/  LDL.LU R2, [R1+0x4c4] ;  /* 0x0004c40001027983 */ /* 0x0023620000300800 */
[----:B------:R-:W-:Y:S01]  /*fc10*/  FADD R15, R45, R15 ;  /* 0x0000000f2d0f7221 */ /* 0x000fe20000000000 */
        /* <DEDUP_REMOVED lines=8> */
[----:B----4-:R-:W-:Y:S01]  /*fca0*/  FADD R6, R54, R6 ;  /* 0x0000000636067221 */ /* 0x010fe20000000000 */
[----:B---3--:R-:W-:Y:S01]  /*fcb0*/  FADD R5, R55, R5 ;  /* 0x0000000537057221 */ /* 0x008fe20000000000 */
[----:B------:R-:W-:Y:S01]  /*fcc0*/  FADD R4, R56, R4 ;  /* 0x0000000438047221 */ /* 0x000fe20000000000 */
[----:B------:R-:W-:Y:S01]  /*fcd0*/  FADD R3, R57, R3 ;  /* 0x0000000339037221 */ /* 0x000fe20000000000 */
[----:B------:R-:W-:Y:S01]  /*fce0*/  FADD R0, R58, R0 ;  /* 0x000000003a007221 */ /* 0x000fe20000000000 */
[----:B--2---:R-:W-:Y:S01]  /*fcf0*/  FADD R28, R38, R28 ;  /* 0x0000001c261c7221 */ /* 0x004fe20000000000 */
[----:B------:R-:W-:Y:S01]  /*fd00*/  FADD R29, R37, R29 ;  /* 0x0000001d251d7221 */ /* 0x000fe20000000000 */
[----:B------:R-:W-:Y:S01]  /*fd10*/  FADD R30, R36, R30 ;  /* 0x0000001e241e7221 */ /* 0x000fe20000000000 */
[----:B------:R-:W-:Y:S01]  /*fd20*/  FADD R31, R35, R31 ;  /* 0x0000001f231f7221 */ /* 0x000fe20000000000 */
[----:B------:R-:W-:-:S05]  /*fd30*/  FADD R32, R34, R32 ;  /* 0x0000002022207221 */ /* 0x000fca0000000000 */
[----:B------:R2:W-:Y:S04]  /*fd40*/  STL [R1+0x2c8], R32 ;  /* 0x0002c82001007387 */ /* 0x0005e80000100800 */
        /* <DEDUP_REMOVED lines=21> */
[----:B------:R-:W4:Y:S04]  /*fea0*/  LDL.LU R38, [R1+0x32c] ;  /* 0x00032c0001267983 */ /* 0x000f280000300800 */
[----:B------:R1:W-:Y:S04]  /*feb0*/  STL [R1+0x320], R4 ;  /* 0x0003200401007387 */ /* 0x0003e80000100800 */
[----:B------:R-:W4:Y:S04]  /*fec0*/  LDL.LU R37, [R1+0x330] ;  /* 0x0003300001257983 */ /* 0x000f280000300800 */
[----:B------:R1:W-:Y:S04]  /*fed0*/  STL [R1+0x324], R3 ;  /* 0x0003240301007387 */ /* 0x0003e80000100800 */
[----:B------:R-:W4:Y:S04]  /*fee0*/  LDL.LU R36, [R1+0x334] ;  /* 0x0003340001247983 */ /* 0x000f280000300800 */
[----:B------:R1:W-:Y:S04]  /*fef0*/  STL [R1+0x328], R0 ;  /* 0x0003280001007387 */ /* 0x0003e80000100800 */
[----:B------:R-:W4:Y:S04]  /*ff00*/  LDL.LU R35, [R1+0x338] ;  /* 0x0003380001237983 */ /* 0x000f280000300800 */
[----:B------:R-:W4:Y:S04]  /*ff10*/  LDL.LU R34, [R1+0x33c] ;  /* 0x00033c0001227983 */ /* 0x000f280000300800 */
[----:B------:R-:W4:Y:S04]  /*ff20*/  LDL.LU R33, [R1+0x340] ;  /* 0x0003400001217983 */ /* 0x000f280000300800 */
[----:B--2---:R-:W2:Y:S04]  /*ff30*/  LDL.LU R32, [R1+0x344] ;  /* 0x0003440001207983 */ /* 0x004ea80000300800 */
[----:B---3--:R-:W3:Y:S04]  /*ff40*/  LDL.LU R31, [R1+0x348] ;  /* 0x00034800011f7983 */ /* 0x008ee80000300800 */
[----:B----4-:R-:W4:Y:S04]  /*ff50*/  LDL.LU R30, [R1+0x34c] ;  /* 0x00034c00011e7983 */ /* 0x010f280000300800 */
[----:B-1----:R-:W4:Y:S04]  /*ff60*/  LDL.LU R29, [R1+0x350] ;  /* 0x00035000011d7983 */ /* 0x002f280000300800 */
        /* <DEDUP_REMOVED lines=21> */
[----:B------:R-:W-:-:S05]  /*100c0*/  FADD R38, R59, R38 ;  /* 0x000000263b267221 */ /* 0x000fca0000000000 */
[----:B------:R1:W-:Y:S01]  /*100d0*/  STL [R1+0x32c], R38 ;  /* 0x00032c2601007387 */ /* 0x0003e20000100800 */
[----:B------:R-:W-:-:S05]  /*100e0*/  FADD R37, R60, R37 ;  /* 0x000000253c257221 */ /* 0x000fca0000000000 */
[----:B------:R1:W-:Y:S01]  /*100f0*/  STL [R1+0x330], R37 ;  /* 0x0003302501007387 */ /* 0x0003e20000100800 */
[----:B------:R-:W-:-:S05]  /*10100*/  FADD R36, R61, R36 ;  /* 0x000000243d247221 */ /* 0x000fca0000000000 */
[----:B------:R1:W-:Y:S01]  /*10110*/  STL [R1+0x334], R36 ;  /* 0x0003342401007387 */ /* 0x0003e20000100800 */
[----:B------:R-:W-:Y:S01]  /*10120*/  FADD R35, R62, R35 ;  /* 0x000000233e237221 */ /* 0x000fe20000000000 */
[----:B------:R-:W-:-:S04]  /*10130*/  FADD R34, R63, R34 ;  /* 0x000000223f227221 */ /* 0x000fc80000000000 */
[----:B------:R1:W-:Y:S01]  /*10140*/  STL [R1+0x338], R35 ;  /* 0x0003382301007387 */ /* 0x0003e20000100800 */
[----:B------:R-:W-:-:S03]  /*10150*/  FADD R33, R64, R33 ;  /* 0x0000002140217221 */ /* 0x000fc60000000000 */
[----:B------:R1:W-:Y:S01]  /*10160*/  STL [R1+0x33c], R34 ;  /* 0x00033c2201007387 */ /* 0x0003e20000100800 */
[----:B--2---:R-:W-:-:S03]  /*10170*/  FADD R32, R65, R32 ;  /* 0x0000002041207221 */ /* 0x004fc60000000000 */
        /* <DEDUP_REMOVED lines=49> */
[----:B------:R-:W4:Y:S04]  /*10490*/  LDL.LU R37, [R1+0x3ac] ;  /* 0x0003ac0001257983 */ /* 0x000f280000300800 */
[----:B------:R1:W-:Y:S04]  /*104a0*/  STL [R1+0x3a0], R3 ;  /* 0x0003a00301007387 */ /* 0x0003e80000100800 */
[----:B------:R-:W4:Y:S04]  /*104b0*/  LDL.LU R36, [R1+0x3b0] ;  /* 0x0003b00001247983 */ /* 0x000f280000300800 */
[----:B------:R1:W-:Y:S04]  /*104c0*/  STL [R1+0x3a4], R0 ;  /* 0x0003a40001007387 */ /* 0x0003e80000100800 */
[----:B------:R-:W4:Y:S04]  /*104d0*/  LDL.LU R35, [R1+0x3b4] ;  /* 0x0003b40001237983 */ /* 0x000f280000300800 */
[----:B------:R-:W4:Y:S04]  /*104e0*/  LDL.LU R34, [R1+0x3b8] ;  /* 0x0003b80001227983 */ /* 0x000f280000300800 */
[----:B--2---:R-:W2:Y:S04]  /*104f0*/  LDL.LU R33, [R1+0x3bc] ;  /* 0x0003bc0001217983 */ /* 0x004ea80000300800 */
[----:B---3--:R-:W3:Y:S04]  /*10500*/  LDL.LU R32, [R1+0x3c0] ;  /* 0x0003c00001207983 */ /* 0x008ee80000300800 */
        /* <DEDUP_REMOVED lines=24> */
[----:B------:R-:W-:Y:S01]  /*10690*/  FADD R38, R90, R38 ;  /* 0x000000265a267221 */ /* 0x000fe20000000000 */
[----:B------:R-:W-:-:S04]  /*106a0*/  FADD R37, R91, R37 ;  /* 0x000000255b257221 */ /* 0x000fc80000000000 */
        /* <DEDUP_REMOVED lines=148> */
[----:B------:R-:W-:Y:S01]  /*10ff0*/  FADD R3, R150, R3 ;  /* 0x0000000396037221 */ /* 0x000fe20000000000 */
[----:B------:R-:W-:-:S05]  /*11000*/  FADD R0, R0, R151 ;  /* 0x0000009700007221 */ /* 0x000fca0000000000 */
[----:B------:R1:W-:Y:S04]  /*11010*/  STL [R1+0x49c], R0 ;  /* 0x00049c0001007387 */ /* 0x0003e80000100800 */
[----:B------:R1:W-:Y:S04]  /*11020*/  STL [R1+0x494], R4 ;  /* 0x0004940401007387 */ /* 0x0003e80000100800 */
[----:B------:R1:W-:Y:S02]  /*11030*/  STL [R1+0x498], R3 ;  /* 0x0004980301007387 */ /* 0x0003e40000100800 */
.L_x_30:
[----:B-1----:R-:W1:Y:S02]  /*11040*/  LDC R0, c[0x0][0x28c] ;  /* 0x0000a300ff007b82 */ /* 0x002e640000000800 */
[----:B-1----:R-:W-:-:S13]  /*11050*/  ISETP.GE.AND P0, PT, R0, 0x1, PT ;  /* 0x000000010000780c */ /* 0x002fda0003f06270 */
[----:B------:R-:W-:Y:S05]  /*11060*/  @!P0 BRA `(.L_x_31) ;  /* 0x0000000000488947 */ /* 0x000fea0003800000 */
[----:B------:R-:W-:-:S06]  /*11070*/  UISETP.NE.AND UP0, UPT, UR49, 0x3, UPT ;  /* 0x000000033100788c */ /* 0x000fcc000bf05270 */
[----:B------:R-:W-:-:S13]  /*11080*/  PLOP3.LUT P0, PT, PT, PT, UP0, 0x80, 0x0 ;  /* 0x000000000000781c */ /* 0x000fda0003f0f008 */
[----:B------:R-:W-:Y:S05]  /*11090*/  @!P0 BRA `(.L_x_32) ;  /* 0x0000000000048947 */ /* 0x000fea0003800000 */
[----:B------:R-:W-:Y:S01]  /*110a0*/  BPT.TRAP 0x1 ;  /* 0x000000040000795c */ /* 0x000fe20000300000 */
.L_x_32:
[----:B------:R-:W-:-:S04]  /*110b0*/  UISETP.LT.AND UP0, UPT, UR50, 0x1, UPT ;  /* 0x000000013200788c */ /* 0x000fc8000bf01270 */
[----:B------:R-:W-:Y:S02]  /*110c0*/  USEL UR6, UR50, 0x1, UP0 ;  /* 0x0000000132067887 */ /* 0x000fe40008000000 */
[----:B------:R-:W-:Y:S02]  /*110d0*/  UISETP.GT.U32.AND UP0, UPT, UR46, 0x1, UPT ;  /* 0x000000012e00788c */ /* 0x000fe4000bf04070 */
[----:B------:R-:W-:-:S04]  /*110e0*/  UIADD3 UR6, UR51, UR50, -UR6 ;  /* 0x0000003233067290 */ /* 0x000fc8000fffe806 */
[----:B------:R-:W-:Y:S01]  /*110f0*/  UIMAD.WIDE.U32 UR4, UR6, -0x55555555, URZ ;  /* 0xaaaaaaab060478a5 */ /* 0x000fe2000f8e003f */
[----:B------:R-:W-:-:S03]  /*11100*/  PLOP3.LUT P0, PT, PT, PT, UP0, 0x80, 0x0 ;  /* 0x000000000000781c */ /* 0x000fc60003f0f008 */
[----:B------:R-:W-:-:S04]  /*11110*/  USHF.R.U32.HI UR4, URZ, 0x2, UR5 ;  /* 0x000000023f047899 */ /* 0x000fc80008011605 */
[----:B------:R-:W-:-:S04]  /*11120*/  UIMAD UR6, UR4, -0x6, UR6 ;  /* 0xfffffffa040678a4 */ /* 0x000fc8000f8e0206 */
[----:B------:R-:W-:-:S04]  /*11130*/  ULEA UR6, UR6, UR48, 0x3 ;  /* 0x0000003006067291 */ /* 0x000fc8000f8e183f */
[----:B------:R-:W-:-:S04]  /*11140*/  UIADD3 UR6, UR6, 0x30, URZ ;  /* 0x0000003006067890 */ /* 0x000fc8000fffe03f */
[----:B------:R-:W-:-:S09]  /*11150*/  UPRMT UR6, URZ, 0x654, UR6 ;  /* 0x000006543f067896 */ /* 0x000fd20008000006 */
[----:B------:R-:W-:Y:S01]  /*11160*/  SYNCS.ARRIVE.TRANS64.RED.A1T0 RZ, [UR6], RZ ;  /* 0x000000ffffff79a7 */ /* 0x000fe20008100406 */
[----:B------:R-:W-:Y:S05]  /*11170*/  @P0 BRA `(.L_x_31) ;  /* 0x0000000000040947 */ /* 0x000fea0003800000 */
[----:B------:R-:W-:Y:S01]  /*11180*/  BPT.TRAP 0x1 ;  /* 0x000000040000795c */ /* 0x000fe20000300000 */
.L_x_31:
[----:B------:R-:W3:Y:S01]  /*11190*/  LDL R24, [R1+0x4bc] ;  /* 0x0004bc0001187983 */ /* 0x000ee20000100800 */
[----:B------:R-:W-:Y:S02]  /*111a0*/  UIADD3 UR51, UR50, UR51, URZ ;  /* 0x0000003332337290 */ /* 0x000fe4000fffe03f */
[----:B------:R-:W-:Y:S02]  /*111b0*/  UIADD3 UR7, UR48, 0x100, URZ ;  /* 0x0000010030077890 */ /* 0x000fe4000fffe03f */
[----:B------:R-:W-:Y:S02]  /*111c0*/  UISETP.GT.U32.AND UP0, UPT, UR51, 0x5, UPT ;  /* 0x000000053300788c */ /* 0x000fe4000bf04070 */
[----:B------:R-:W-:Y:S02]  /*111d0*/  UISETP.GE.U32.AND UP1, UPT, UR50, 0x6, UPT ;  /* 0x000000063200788c */ /* 0x000fe4000bf26070 */
[----:B------:R-:W-:Y:S02]  /*111e0*/  UISETP.LT.U32.AND UP0, UPT, UR50, 0x6, UP0 ;  /* 0x000000063200788c */ /* 0x000fe40008701070 */
[----:B------:R-:W-:-:S02]  /*111f0*/  USHF.L.U32 UR41, UR52, 0x8, URZ ;  /* 0x0000000834297899 */ /* 0x000fc4000800063f */
[----:B------:R-:W-:Y:S02]  /*11200*/  USEL UR6, URZ, 0x1, !UP0 ;  /* 0x000000013f067887 */ /* 0x000fe4000c000000 */
[----:B------:R-:W-:Y:S02]  /*11210*/  ULOP3.LUT UP0, URZ, UR7, 0x9f, URZ, 0xc0, !UPT ;  /* 0x0000009f073f7892 */ /* 0x000fe4000f80c03f */
[----:B------:R-:W-:Y:S02]  /*11220*/  ULOP3.LUT UR36, UR36, UR6, URZ, 0x3c, !UPT ;  /* 0x0000000624247292 */ /* 0x000fe4000f8e3c3f */
[----:B------:R-:W-:Y:S02]  /*11230*/  @UP1 UIMAD.WIDE.U32 UR4, UR51, -0x55555555, URZ ;  /* 0xaaaaaaab330418a5 */ /* 0x000fe4000f8e003f */
[----:B------:R-:W-:Y:S02]  /*11240*/  PLOP3.LUT P0, PT, PT, PT, UP0, 0x80, 0x0 ;  /* 0x000000000000781c */ /* 0x000fe40003f0f008 */
[----:B------:R-:W-:-:S04]  /*11250*/  @UP1 USHF.R.U32.HI UR4, URZ, 0x2, UR5 ;  /* 0x000000023f041899 */ /* 0x000fc80008011605 */
[----:B------:R-:W-:Y:S01]  /*11260*/  @UP1 ULOP3.LUT UR36, UR36, 0x1, UR4, 0x78, !UPT ;  /* 0x0000000124241892 */ /* 0x000fe2000f8e7804 */
[----:B---3--:R-:W-:-:S13]  /*11270*/  R2UR UR42, R24 ;  /* 0x00000000182a72ca */ /* 0x008fda00000e0000 */
[----:B------:R-:W-:Y:S01]  /*11280*/  USHF.L.U32 UR42, UR42, 0x8, URZ ;  /* 0x000000082a2a7899 */ /* 0x000fe2000800063f */
[----:B------:R-:W-:Y:S11]  /*11290*/  @!P0 BRA `(.L_x_33) ;  /* 0x0000000000408947 */ /* 0x000ff60003800000 */
[----:B------:R-:W-:Y:S01]  /*112a0*/  MOV R14, 0x0 ;  /* 0x00000000000e7802 */ /* 0x000fe20000000f00 */
[----:B------:R-:W-:Y:S01]  /*112b0*/  ULDC.64 UR4, c[0x4][0x70] ;  /* 0x01001c0000047ab9 */ /* 0x000fe20000000a00 */
[----:B------:R-:W-:Y:S01]  /*112c0*/  ULDC.64 UR6, c[0x4][0x78] ;  /* 0x01001e0000067ab9 */ /* 0x000fe20000000a00 */
[----:B------:R-:W-:Y:S01]  /*112d0*/  ULDC.64 UR8, c[0x4][0x8] ;  /* 0x0100020000087ab9 */ /* 0x000fe20000000a00 */
[----:B------:R-:W-:Y:S02]  /*112e0*/  MOV R4, UR4 ;  /* 0x0000000400047c02 */ /* 0x000fe40008000f00 */
[----:B------:R-:W1:Y:S01]  /*112f0*/  LDC.64 R14, c[0x4][R14] ;  /* 0x010000000e0e7b82 */ /* 0x000e620000000a00 */
[----:B------:R-:W-:Y:S02]  /*11300*/  MOV R5, UR5 ;  /* 0x0000000500057c02 */ /* 0x000fe40008000f00 */
[----:B------:R-:W-:Y:S02]  /*11310*/  MOV R6, UR6 ;  /* 0x0000000600067c02 */ /* 0x000fe40008000f00 */
[----:B------:R-:W-:-:S02]  /*11320*/  MOV R7, UR7 ;  /* 0x0000000700077c02 */ /* 0x000fc40008000f00 */
[----:B------:R-:W-:Y:S02]  /*11330*/  MOV R10, UR8 ;  /* 0x00000008000a7c02 */ /* 0x000fe40008000f00 */
[----:B------:R-:W-:Y:S02]  /*11340*/  MOV R11, UR9 ;  /* 0x00000009000b7c02 */ /* 0x000fe40008000f00 */
[----:B------:R-:W-:Y:S02]  /*11350*/  MOV R8, 0x70 ;  /* 0x0000007000087802 */ /* 0x000fe40000000f00 */
[----:B------:R-:W-:Y:S02]  /*11360*/  MOV R12, 0x1 ;  /* 0x00000001000c7802 */ /* 0x000fe40000000f00 */
[----:B------:R-:W-:-:S07]  /*11370*/  MOV R13, RZ ;  /* 0x000000ff000d7202 */ /* 0x000fce0000000f00 */
[----:B------:R-:W-:-:S07]  /*11380*/  LEPC R20, `(.L_x_33) ;  /* 0x000000001014794e */ /* 0x000fce0000000000 */
[----:B-12--5:R-:W-:Y:S05]  /*11390*/  CALL.ABS.NOINC R14 ;  /* 0x000000000e007343 */ /* 0x026fea0003c00000 */
.L_x_33:
[----:B------:R-:W-:-:S04]  /*113a0*/  UIADD3 UR4, UR48, 0x4100, URZ ;  /* 0x0000410030047890 */ /* 0x000fc8000fffe03f */
[----:B------:R-:W-:-:S06]  /*113b0*/  ULOP3.LUT UP0, URZ, UR4, 0x9f, URZ, 0xc0, !UPT ;  /* 0x0000009f043f7892 */ /* 0x000fcc000f80c03f */
[----:B------:R-:W-:-:S13]  /*113c0*/  PLOP3.LUT P0, PT, PT, PT, UP0, 0x80, 0x0 ;  /* 0x000000000000781c */ /* 0x000fda0003f0f008 */
[----:B------:R-:W-:Y:S05]  /*113d0*/  @!P0 BRA `(.L_x_34) ;  /* 0x0000000000408947 */ /* 0x000fea0003800000 */
        /* <DEDUP_REMOVED lines=16> */
.L_x_34:
[----:B------:R-:W1:Y:S01]  /*114e0*/  S2R R21, SR_TID.X ;  /* 0x0000000000157919 */ /* 0x000e620000002100 */
[----:B------:R-:W3:Y:S01]  /*114f0*/  LDC.64 R4, c[0x0][0x590] ;  /* 0x00016400ff047b82 */ /* 0x000ee20000000a00 */
[----:B------:R-:W-:-:S07]  /*11500*/  ULDC UR4, c[0x0][0x284] ;  /* 0x0000a10000047ab9 */ /* 0x000fce0000000800 */
[----:B------:R-:W4:Y:S01]  /*11510*/  LDC R0, c[0x0][0x288] ;  /* 0x0000a200ff007b82 */ /* 0x000f220000000800 */
[----:B---3--:R-:W-:-:S04]  /*11520*/  ISETP.NE.U32.AND P1, PT, R4, RZ, PT ;  /* 0x000000ff0400720c */ /* 0x008fc80003f25070 */
[----:B------:R-:W-:Y:S02]  /*11530*/  ISETP.NE.AND.EX P1, PT, R5, RZ, PT, P1 ;  /* 0x000000ff0500720c */ /* 0x000fe40003f25310 */
[----:B-1----:R-:W-:Y:S02]  /*11540*/  SHF.R.U32.HI R15, RZ, 0x2, R21 ;  /* 0x00000002ff0f7819 */ /* 0x002fe40000011615 */
[C---:B------:R-:W-:Y:S02]  /*11550*/  LOP3.LUT R20, R21.reuse, 0xe0, RZ, 0xc0, !PT ;  /* 0x000000e015147812 */ /* 0x040fe400078ec0ff */
[----:B------:R-:W-:Y:S02]  /*11560*/  LOP3.LUT R3, R21, 0x3, RZ, 0xc0, !PT ;  /* 0x0000000315037812 */ /* 0x000fe400078ec0ff */
[----:B------:R-:W-:Y:S02]  /*11570*/  LOP3.LUT R15, R15, 0x7, RZ, 0xc0, !PT ;  /* 0x000000070f0f7812 */ /* 0x000fe400078ec0ff */
[----:B------:R-:W-:Y:S01]  /*11580*/  SHF.R.U32.HI R6, RZ, 0x1, R20 ;  /* 0x00000001ff067819 */ /* 0x000fe20000011614 */
[----:B----4-:R-:W-:Y:S01]  /*11590*/  IMAD R3, R3, -0x2, R0 ;  /* 0xfffffffe03037824 */ /* 0x010fe200078e0200 */
[----:B------:R-:W-:-:S02]  /*115a0*/  MOV R0, UR52 ;  /* 0x0000003400007c02 */ /* 0x000fc40008000f00 */
[----:B------:R-:W-:-:S03]  /*115b0*/  IADD3 R6, -R6, UR4, -R15 ;  /* 0x0000000406067c10 */ /* 0x000fc6000fffe90f */
[----:B------:R-:W-:Y:S02]  /*115c0*/  IMAD R14, R0, -0x100, R3 ;  /* 0xffffff00000e7824 */ /* 0x000fe400078e0203 */
[----:B------:R-:W-:Y:S01]  /*115d0*/  IMAD R6, R24, -0x100, R6 ;  /* 0xffffff0018067824 */ /* 0x000fe200078e0206 */
[----:B------:R-:W-:Y:S06]  /*115e0*/  @!P1 BRA `(.L_x_35) ;  /* 0x00000000008c9947 */ /* 0x000fec0003800000 */
[----:B------:R-:W-:Y:S02]  /*115f0*/  ULDC.64 UR4, c[0x0][0x588] ;  /* 0x0001620000047ab9 */ /* 0x000fe40000000a00 */
[----:B------:R-:W-:-:S04]  /*11600*/  ISETP.NE.U32.AND P0, PT, RZ, UR4, PT ;  /* 0x00000004ff007c0c */ /* 0x000fc8000bf05070 */
[----:B------:R-:W-:-:S13]  /*11610*/  ISETP.NE.AND.EX P0, PT, RZ, UR5, PT, P0 ;  /* 0x00000005ff007c0c */ /* 0x000fda000bf05300 */
[----:B------:R-:W-:Y:S05]  /*11620*/  @!P0 BRA `(.L_x_36) ;  /* 0x0000000000408947 */ /* 0x000fea0003800000 */
[----:B------:R-:W1:Y:S01]  /*11630*/  LDC.64 R8, c[0x0][0x588] ;  /* 0x00016200ff087b82 */ /* 0x000e620000000a00 */
[----:B-----5:R-:W-:-:S04]  /*11640*/  IMAD R2, R4, UR43, RZ ;  /* 0x0000002b04027c24 */ /* 0x020fc8000f8e02ff */
[----:B-1----:R-:W-:-:S05]  /*11650*/  IMAD.WIDE R2, R2, 0x4, R8 ;  /* 0x0000000402027825 */ /* 0x002fca00078e0208 */
[----:B------:R1:W3:Y:S01]  /*11660*/  LDG.E R7, desc[UR56][R2.64] ;  /* 0x0000003802077981 */ /* 0x0002e2000c1e1900 */
[----:B------:R-:W-:-:S04]  /*11670*/  MOV R0, 0x1 ;  /* 0x0000000100007802 */ /* 0x000fc80000000f00 */
[----:B------:R-:W-:Y:S02]  /*11680*/  PRMT R8, R0, 0x7610, R8 ;  /* 0x0000761000087816 */ /* 0x000fe40000000008 */
[----:B-1----:R-:W-:-:S03]  /*11690*/  MOV R3, 0x1 ;  /* 0x0000000100037802 */ /* 0x002fc60000000f00 */
[----:B------:R-:W-:Y:S01]  /*116a0*/  STL.S16 [R1+0x4c0], R8 ;  /* 0x0004c00801007387 */ /* 0x000fe20000100600 */
[----:B------:R-:W-:Y:S02]  /*116b0*/  MOV R2, 0x1 ;  /* 0x0000000100027802 */ /* 0x000fe40000000f00 */
[----:B------:R-:W-:Y:S01]  /*116c0*/  PRMT R0, R3, 0x7610, R0 ;  /* 0x0000761003007816 */ /* 0x000fe20000000000 */
[----:B---3--:R-:W-:Y:S04]  /*116d0*/  STL [R1+0x4a0], R7 ;  /* 0x0004a00701007387 */ /* 0x008fe80000100800 */
[----:B------:R1:W-:Y:S04]  /*116e0*/  STL.S16 [R1+0x4b8], R2 ;  /* 0x0004b80201007387 */ /* 0x0003e80000100600 */
[----:B------:R3:W-:Y:S04]  /*116f0*/  STL.S16 [R1+0x4b4], R0 ;  /* 0x0004b40001007387 */ /* 0x0007e80000100600 */
[----:B------:R3:W-:Y:S01]  /*11700*/  STL [R1+0x4b0], R7 ;  /* 0x0004b00701007387 */ /* 0x0007e20000100800 */
[----:B-1----:R-:W-:Y:S01]  /*11710*/  MOV R2, R7 ;  /* 0x0000000700027202 */ /* 0x002fe20000000f00 */
[----:B------:R-:W-:Y:S06]  /*11720*/  BRA `(.L_x_35) ;  /* 0x00000000003c7947 */ /* 0x000fec0003800000 */
.L_x_36:
[----:B------:R-:W-:Y:S01]  /*11730*/  MOV R0, 0x1 ;  /* 0x0000000100007802 */ /* 0x000fe20000000f00 */
[----:B------:R-:W-:Y:S01]  /*11740*/  ULDC UR4, c[0x0][0x580] ;  /* 0x0001600000047ab9 */ /* 0x000fe20000000800 */
[----:B-----5:R-:W-:Y:S02]  /*11750*/  MOV R2, 0x1 ;  /* 0x0000000100027802 */ /* 0x020fe40000000f00 */
[----:B------:R-:W-:Y:S02]  /*11760*/  PRMT R7, R0, 0x7610, R7 ;  /* 0x0000761000077816 */ /* 0x000fe40000000007 */
[----:B------:R-:W-:Y:S02]  /*11770*/  MOV R3, 0x1 ;  /* 0x0000000100037802 */ /* 0x000fe40000000f00 */
[----:B------:R-:W-:Y:S01]  /*11780*/  PRMT R0, R2, 0x7610, R0 ;  /* 0x0000761002007816 */ /* 0x000fe20000000000 */
[----:B------:R-:W-:Y:S01]  /*11790*/  STL.S16 [R1+0x4c0], R7 ;  /* 0x0004c00701007387 */ /* 0x000fe20000100600 */
[----:B------:R-:W-:-:S02]  /*117a0*/  PRMT R2, R3, 0x7610, R2 ;  /* 0x0000761003027816 */ /* 0x000fc40000000002 */
[----:B------:R-:W-:Y:S01]  /*117b0*/  MOV R3, UR4 ;  /* 0x0000000400037c02 */ /* 0x000fe20008000f00 */
[----:B------:R1:W-:Y:S04]  /*117c0*/  STL.S16 [R1+0x4b8], R0 ;  /* 0x0004b80001007387 */ /* 0x0003e80000100600 */
[----:B------:R3:W-:Y:S04]  /*117d0*/  STL.S16 [R1+0x4b4], R2 ;  /* 0x0004b40201007387 */ /* 0x0007e80000100600 */
[----:B------:R4:W-:Y:S01]  /*117e0*/  STL [R1+0x4a0], R3 ;  /* 0x0004a00301007387 */ /* 0x0009e20000100800 */
[----:B-1----:R-:W-:-:S02]  /*117f0*/  MOV R0, UR4 ;  /* 0x0000000400007c02 */ /* 0x002fc40008000f00 */
[----:B---3--:R-:W-:-:S03]  /*11800*/  MOV R2, UR4 ;  /* 0x0000000400027c02 */ /* 0x008fc60008000f00 */
[----:B------:R4:W-:Y:S04]  /*11810*/  STL [R1+0x4b0], R0 ;  /* 0x0004b00001007387 */ /* 0x0009e80000100800 */
.L_x_35:
[----:B------:R-:W1:Y:S02]  /*11820*/  LDC.64 R8, c[0x0][0x5b0] ;  /* 0x00016c00ff087b82 */ /* 0x000e640000000a00 */
[----:B-1----:R-:W-:-:S04]  /*11830*/  ISETP.NE.U32.AND P0, PT, R8, RZ, PT ;  /* 0x000000ff0800720c */ /* 0x002fc80003f05070 */
[----:B------:R-:W-:-:S13]  /*11840*/  ISETP.NE.AND.EX P0, PT, R9, RZ, PT, P0 ;  /* 0x000000ff0900720c */ /* 0x000fda0003f05300 */
[----:B------:R-:W-:Y:S05]  /*11850*/  @!P0 BRA `(.L_x_37) ;  /* 0x00000000002c8947 */ /* 0x000fea0003800000 */
[----:B------:R-:W-:Y:S02]  /*11860*/  ULDC.64 UR4, c[0x0][0x5a8] ;  /* 0x00016a0000047ab9 */ /* 0x000fe40000000a00 */
[----:B------:R-:W-:-:S04]  /*11870*/  ISETP.NE.U32.AND P0, PT, RZ, UR4, PT ;  /* 0x00000004ff007c0c */ /* 0x000fc8000bf05070 */
[----:B------:R-:W-:-:S13]  /*11880*/  ISETP.NE.AND.EX P0, PT, RZ, UR5, PT, P0 ;  /* 0x00000005ff007c0c */ /* 0x000fda000bf05300 */
[----:B------:R-:W-:Y:S05]  /*11890*/  @!P0 BRA `(.L_x_38) ;  /* 0x0000000000148947 */ /* 0x000fea0003800000 */
[----:B------:R-:W1:Y:S01]  /*118a0*/  LDC.64 R10, c[0x0][0x5a8] ;  /* 0x00016a00ff0a7b82 */ /* 0x000e620000000a00 */
[----:B------:R-:W-:-:S04]  /*118b0*/  IMAD R8, R8, UR43, RZ ;  /* 0x0000002b08087c24 */ /* 0x000fc8000f8e02ff */
[----:B-1----:R-:W-:-:S05]  /*118c0*/  IMAD.WIDE R8, R8, 0x4, R10 ;  /* 0x0000000408087825 */ /* 0x002fca00078e020a */
[----:B-----5:R1:W5:Y:S01]  /*118d0*/  LDG.E R16, desc[UR56][R8.64] ;  /* 0x0000003808107981 */ /* 0x020362000c1e1900 */
[----:B------:R-:W-:Y:S05]  /*118e0*/  BRA `(.L_x_37) ;  /* 0x0000000000087947 */ /* 0x000fea0003800000 */
.L_x_38:
[----:B------:R-:W-:Y:S02]  /*118f0*/  ULDC UR4, c[0x0][0x5a0] ;  /* 0x0001680000047ab9 */ /* 0x000fe40000000800 */
[----:B-----5:R-:W-:-:S07]  /*11900*/  MOV R16, UR4 ;  /* 0x0000000400107c02 */ /* 0x020fce0008000f00 */
.L_x_37:
[----:B-1----:R-:W2:Y:S01]  /*11910*/  LDL R8, [R1+0x4b4] ;  /* 0x0004b40001087983 */ /* 0x002ea20000100800 */
[----:B------:R-:W1:Y:S01]  /*11920*/  LDC.64 R10, c[0x0][0x5c0] ;  /* 0x00017000ff0a7b82 */ /* 0x000e620000000a00 */
[----:B------:R-:W-:Y:S02]  /*11930*/  ULDC.64 UR4, c[0x0][0x588] ;  /* 0x0001620000047ab9 */ /* 0x000fe40000000a00 */
[----:B---3--:R-:W3:Y:S04]  /*11940*/  LDL.LU R7, [R1+0x4b0] ;  /* 0x0004b00001077983 */ /* 0x008ee80000300800 */
[----:B----4-:R-:W4:Y:S01]  /*11950*/  LDL R0, [R1+0x4a0] ;  /* 0x0004a00001007983 */ /* 0x010f220000100800 */
[----:B------:R-:W1:Y:S01]  /*11960*/  LDC R3, c[0x0][0x5c8] ;  /* 0x00017200ff037b82 */ /* 0x000e620000000800 */
[----:B------:R-:W-:-:S02]  /*11970*/  ISETP.NE.U32.AND P3, PT, RZ, UR4, PT ;  /* 0x00000004ff007c0c */ /* 0x000fc4000bf65070 */
[----:B------:R-:W-:Y:S02]  /*11980*/  ISETP.EQ.U32.AND P2, PT, R4, RZ, PT ;  /* 0x000000ff0400720c */ /* 0x000fe40003f42070 */
[----:B------:R-:W-:Y:S02]  /*11990*/  ISETP.NE.AND.EX P3, PT, RZ, UR5, PT, P3 ;  /* 0x00000005ff007c0c */ /* 0x000fe4000bf65330 */
[----:B------:R-:W-:Y:S02]  /*119a0*/  MOV R12, 0x1 ;  /* 0x00000001000c7802 */ /* 0x000fe40000000f00 */
[----:B------:R-:W-:Y:S02]  /*119b0*/  ISETP.EQ.OR.EX P2, PT, R5, RZ, !P3, P2 ;  /* 0x000000ff0500720c */ /* 0x000fe40005f42720 */
[----:B------:R-:W-:Y:S02]  /*119c0*/  PLOP3.LUT P3, PT, P3, PT, PT, 0x8, 0x0 ;  /* 0x000000000000781c */ /* 0x000fe40001f6e170 */
[----:B------:R-:W-:-:S02]  /*119d0*/  MOV R31, 0x1 ;  /* 0x00000001001f7802 */ /* 0x000fc40000000f00 */
[----:B-1----:R-:W-:-:S04]  /*119e0*/  ISETP.NE.U32.AND P0, PT, R10, RZ, PT ;  /* 0x000000ff0a00720c */ /* 0x002fc80003f05070 */
[----:B------:R-:W-:-:S04]  /*119f0*/  ISETP.NE.AND.EX P0, PT, R11, RZ, PT, P0 ;  /* 0x000000ff0b00720c */ /* 0x000fc80003f05300 */
[----:B------:R-:W-:Y:S02]  /*11a00*/  FSEL R3, R3, RZ, !P0 ;  /* 0x000000ff03037208 */ /* 0x000fe40004000000 */
[----:B--2---:R-:W-:-:S04]  /*11a10*/  LOP3.LUT P4, RZ, R8, 0xff, RZ, 0xc0, !PT ;  /* 0x000000ff08ff7812 */ /* 0x004fc8000788c0ff */
[-C--:B---3-5:R-:W-:Y:S02]  /*11a20*/  FSEL R13, R2, R7.reuse, !P4 ;  /* 0x00000007020d7208 */ /* 0x0a8fe40006000000 */
[C---:B----4-:R-:W-:Y:S02]  /*11a30*/  FSEL R7, R0.reuse, R7, !P1 ;  /* 0x0000000700077208 */ /* 0x050fe40004800000 */
[----:B------:R-:W-:-:S03]  /*11a40*/  FSEL R13, R0, R13, !P1 ;  /* 0x0000000d000d7208 */ /* 0x000fc60004800000 */
[----:B------:R1:W-:Y:S01]  /*11a50*/  STL [R1+0x4b0], R7 ;  /* 0x0004b00701007387 */ /* 0x0003e20000100800 */
[----:B------:R-:W-:Y:S05]  /*11a60*/  @!P2 BRA `(.L_x_39) ;  /* 0x00000000004ca947 */ /* 0x000fea0003800000 */
[----:B------:R-:W-:Y:S04]  /*11a70*/  BSSY B0, `(.L_x_40) ;  /* 0x0000011000007945 */ /* 0x000fe80003800000 */
[----:B------:R-:W-:Y:S05]  /*11a80*/  @!P1 BRA `(.L_x_41) ;  /* 0x0000000000309947 */ /* 0x000fea0003800000 */
[----:B-1----:R-:W2:Y:S01]  /*11a90*/  LDL R7, [R1+0x4b8] ;  /* 0x0004b80001077983 */ /* 0x002ea20000100800 */
[----:B------:R-:W-:Y:S02]  /*11aa0*/  PRMT R5, RZ, 0x7610, R5 ;  /* 0x00007610ff057816 */ /* 0x000fe40000000005 */
[----:B------:R-:W-:-:S03]  /*11ab0*/  PLOP3.LUT P2, PT, P3, PT, PT, 0x80, 0x0 ;  /* 0x000000000000781c */ /* 0x000fc60001f4f070 */
[----:B------:R1:W-:Y:S01]  /*11ac0*/  STL.S16 [R1+0x4b4], R5 ;  /* 0x0004b40501007387 */ /* 0x0003e20000100600 */
[----:B--2---:R-:W-:-:S13]  /*11ad0*/  LOP3.LUT P4, RZ, R7, 0xff, RZ, 0xc0, !PT ;  /* 0x000000ff07ff7812 */ /* 0x004fda000788c0ff */
[----:B-1----:R-:W-:Y:S05]  /*11ae0*/  @!P4 BRA `(.L_x_42) ;  /* 0x000000000024c947 */ /* 0x002fea0003800000 */
[----:B------:R-:W-:Y:S01]  /*11af0*/  PRMT R4, R7, 0x7610, R4 ;  /* 0x0000761007047816 */ /* 0x000fe20000000004 */
[----:B------:R1:W-:Y:S01]  /*11b00*/  STL [R1+0x4b0], R0 ;  /* 0x0004b00001007387 */ /* 0x0003e20000100800 */
[----:B------:R-:W-:Y:S02]  /*11b10*/  FSETP.EQ.AND P2, PT, R0, RZ, PT ;  /* 0x000000ff0000720b */ /* 0x000fe40003f42000 */
[----:B------:R-:W-:Y:S01]  /*11b20*/  MOV R13, R0 ;  /* 0x00000000000d7202 */ /* 0x000fe20000000f00 */
[----:B------:R1:W-:Y:S01]  /*11b30*/  STL.S16 [R1+0x4b4], R4 ;  /* 0x0004b40401007387 */ /* 0x0003e20000100600 */
[----:B------:R-:W-:Y:S09]  /*11b40*/  BRA `(.L_x_42) ;  /* 0x00000000000c7947 */ /* 0x000ff20003800000 */
.L_x_41:
[----:B------:R2:W-:Y:S01]  /*11b50*/  STL [R1+0x4b0], R0 ;  /* 0x0004b00001007387 */ /* 0x0005e20000100800 */
[----:B------:R-:W-:Y:S02]  /*11b60*/  FSETP.EQ.AND P2, PT, R0, RZ, PT ;  /* 0x000000ff0000720b */ /* 0x000fe40003f42000 */
[----:B------:R-:W-:-:S11]  /*11b70*/  MOV R13, R0 ;  /* 0x00000000000d7202 */ /* 0x000fd60000000f00 */
.L_x_42:
[----:B------:R-:W-:Y:S05]  /*11b80*/  BSYNC B0 ;  /* 0x0000000000007941 */ /* 0x000fea0003800000 */
.L_x_40:
[----:B------:R-:W-:-:S07]  /*11b90*/  SEL R12, RZ, 0x1, P2 ;  /* 0x00000001ff0c7807 */ /* 0x000fce0001000000 */
.L_x_39:
[----:B------:R-:W-:Y:S04]  /*11ba0*/  BSSY B0, `(.L_x_43) ;  /* 0x0000014000007945 */ /* 0x000fe80003800000 */
[----:B------:R-:W-:Y:S05]  /*11bb0*/  @!P1 BRA `(.L_x_44) ;  /* 0x00000000003c9947 */ /* 0x000fea0003800000 */
[----:B------:R-:W3:Y:S01]  /*11bc0*/  LDL R5, [R1+0x4c0] ;  /* 0x0004c00001057983 */ /* 0x000ee20000100800 */
[----:B------:R-:W-:Y:S02]  /*11bd0*/  PRMT R8, RZ, 0x7610, R8 ;  /* 0x00007610ff087816 */ /* 0x000fe40000000008 */
[----:B------:R-:W-:-:S03]  /*11be0*/  PRMT R9, RZ, 0x7610, R9 ;  /* 0x00007610ff097816 */ /* 0x000fc60000000009 */
[----:B------:R4:W-:Y:S04]  /*11bf0*/  STL.S16 [R1+0x4b4], R8 ;  /* 0x0004b40801007387 */ /* 0x0009e80000100600 */
[----:B------:R4:W-:Y:S01]  /*11c00*/  STL.S16 [R1+0x4b8], R9 ;  /* 0x0004b80901007387 */ /* 0x0009e20000100600 */
[----:B---3--:R-:W-:-:S13]  /*11c10*/  LOP3.LUT P1, RZ, R5, 0xff, RZ, 0xc0, !PT ;  /* 0x000000ff05ff7812 */ /* 0x008fda000782c0ff */
[----:B----4-:R-:W-:Y:S05]  /*11c20*/  @!P1 BRA `(.L_x_45) ;  /* 0x00000000002c9947 */ /* 0x010fea0003800000 */
[C---:B-1----:R-:W-:Y:S01]  /*11c30*/  PRMT R7, R5.reuse, 0x7610, R7 ;  /* 0x0000761005077816 */ /* 0x042fe20000000007 */
[----:B------:R4:W-:Y:S01]  /*11c40*/  STL [R1+0x4b0], R0 ;  /* 0x0004b00001007387 */ /* 0x0009e20000100800 */
[----:B------:R-:W-:Y:S02]  /*11c50*/  PRMT R4, R5, 0x7610, R4 ;  /* 0x0000761005047816 */ /* 0x000fe40000000004 */
[----:B------:R-:W-:Y:S01]  /*11c60*/  FSETP.EQ.AND P3, PT, R0, RZ, PT ;  /* 0x000000ff0000720b */ /* 0x000fe20003f62000 */
[----:B------:R4:W-:Y:S01]  /*11c70*/  STL.S16 [R1+0x4b8], R7 ;  /* 0x0004b80701007387 */ /* 0x0009e20000100600 */
[----:B------:R-:W-:-:S03]  /*11c80*/  MOV R13, R0 ;  /* 0x00000000000d7202 */ /* 0x000fc60000000f00 */
[----:B------:R4:W-:Y:S01]  /*11c90*/  STL.S16 [R1+0x4b4], R4 ;  /* 0x0004b40401007387 */ /* 0x0009e20000100600 */
[----:B------:R-:W-:Y:S07]  /*11ca0*/  BRA `(.L_x_45) ;  /* 0x00000000000c7947 */ /* 0x000fee0003800000 */
.L_x_44:
[----:B------:R3:W-:Y:S01]  /*11cb0*/  STL [R1+0x4b0], R0 ;  /* 0x0004b00001007387 */ /* 0x0007e20000100800 */
[----:B------:R-:W-:Y:S02]  /*11cc0*/  FSETP.EQ.AND P3, PT, R0, RZ, PT ;  /* 0x000000ff0000720b */ /* 0x000fe40003f62000 */
[----:B------:R-:W-:-:S11]  /*11cd0*/  MOV R13, R0 ;  /* 0x00000000000d7202 */ /* 0x000fd60000000f00 */
.L_x_45:
[----:B------:R-:W-:Y:S05]  /*11ce0*/  BSYNC B0 ;  /* 0x0000000000007941 */ /* 0x000fea0003800000 */
.L_x_43:
[-C--:B------:R-:W-:Y:S02]  /*11cf0*/  MOV R5, R3.reuse ;  /* 0x0000000300057202 */ /* 0x080fe40000000f00 */
[-C--:B-1--4-:R-:W-:Y:S02]  /*11d00*/  MOV R7, R3.reuse ;  /* 0x0000000300077202 */ /* 0x092fe40000000f00 */
[----:B------:R-:W-:Y:S01]  /*11d10*/  MOV R9, R3 ;  /* 0x0000000300097202 */ /* 0x000fe20000000f00 */
[----:B------:R-:W-:Y:S06]  /*11d20*/  @!P0 BRA `(.L_x_46) ;  /* 0x0000000000888947 */ /* 0x000fec0003800000 */
[----:B------:R-:W1:Y:S01]  /*11d30*/  LDC.64 R8, c[0x0][0x5d0] ;  /* 0x00017400ff087b82 */ /* 0x000e620000000a00 */
[----:B--23--:R-:W-:Y:S01]  /*11d40*/  SHF.R.U32.HI R0, RZ, 0x5, R20 ;  /* 0x00000005ff007819 */ /* 0x00cfe20000011614 */
[----:B------:R-:W-:-:S03]  /*11d50*/  USHF.R.S32.HI UR4, URZ, 0x1f, UR43 ;  /* 0x0000001f3f047899 */ /* 0x000fc6000801142b */
[----:B------:R-:W-:-:S04]  /*11d60*/  SHF.L.U32 R0, R0, 0x4, RZ ;  /* 0x0000000400007819 */ /* 0x000fc800000006ff */
[----:B------:R-:W-:-:S04]  /*11d70*/  LOP3.LUT R0, R0, 0xfffffff0, R15, 0xe2, !PT ;  /* 0xfffffff000007812 */ /* 0x000fc800078ee20f */
[----:B------:R-:W-:Y:S02]  /*11d80*/  IADD3 R4, R0, UR42, RZ ;  /* 0x0000002a00047c10 */ /* 0x000fe4000fffe0ff */
[----:B------:R-:W-:Y:S02]  /*11d90*/  MOV R0, RZ ;  /* 0x000000ff00007202 */ /* 0x000fe40000000f00 */
[----:B------:R-:W-:-:S03]  /*11da0*/  SHF.R.S32.HI R5, RZ, 0x1f, R4 ;  /* 0x0000001fff057819 */ /* 0x000fc60000011404 */
[----:B-1----:R-:W-:-:S04]  /*11db0*/  IMAD.WIDE.U32 R4, R8, UR43, R4 ;  /* 0x0000002b08047c25 */ /* 0x002fc8000f8e0004 */
[----:B------:R-:W-:Y:S01]  /*11dc0*/  IMAD R8, R8, UR4, RZ ;  /* 0x0000000408087c24 */ /* 0x000fe2000f8e02ff */
[----:B------:R-:W-:-:S03]  /*11dd0*/  IADD3 R4, P0, R4, R10, RZ ;  /* 0x0000000a04047210 */ /* 0x000fc60007f1e0ff */
[----:B------:R-:W-:-:S05]  /*11de0*/  IMAD R8, R9, UR43, R8 ;  /* 0x0000002b09087c24 */ /* 0x000fca000f8e0208 */
[----:B------:R-:W-:Y:S02]  /*11df0*/  IADD3.X R5, R11, R5, R8, P0, !PT ;  /* 0x000000050b057210 */ /* 0x000fe400007fe408 */
[----:B------:R-:W-:-:S04]  /*11e00*/  ISETP.GE.AND P0, PT, R14, 0x1, PT ;  /* 0x000000010e00780c */ /* 0x000fc80003f06270 */
[C---:B------:R-:W-:Y:S02]  /*11e10*/  ISETP.LT.OR P1, PT, R6.reuse, 0x9, !P0 ;  /* 0x000000090600780c */ /* 0x040fe40004721670 */
[C---:B------:R-:W-:Y:S02]  /*11e20*/  ISETP.LT.OR P4, PT, R6.reuse, 0x1, !P0 ;  /* 0x000000010600780c */ /* 0x040fe40004781670 */
[C---:B------:R-:W-:Y:S02]  /*11e30*/  ISETP.LT.OR P2, PT, R6.reuse, 0x81, !P0 ;  /* 0x000000810600780c */ /* 0x040fe40004741670 */
[----:B------:R-:W-:-:S07]  /*11e40*/  ISETP.LT.OR P0, PT, R6, 0x89, !P0 ;  /* 0x000000890600780c */ /* 0x000fce0004701670 */
[----:B------:R-:W2:Y:S04]  /*11e50*/  @!P1 LDG.E.U8 R3, desc[UR56][R4.64+0x8] ;  /* 0x0000083804039981 */ /* 0x000ea8000c1e1100 */
[----:B------:R-:W3:Y:S04]  /*11e60*/  @!P4 LDG.E.U8 R0, desc[UR56][R4.64] ;  /* 0x000000380400c981 */ /* 0x000ee8000c1e1100 */
[----:B------:R-:W4:Y:S04]  /*11e70*/  @!P2 LDG.E.U8 R6, desc[UR56][R4.64+0x80] ;  /* 0x000080380406a981 */ /* 0x000f28000c1e1100 */
[----:B------:R-:W5:Y:S01]  /*11e80*/  @!P0 LDG.E.U8 R4, desc[UR56][R4.64+0x88] ;  /* 0x0000883804048981 */ /* 0x000f62000c1e1100 */
[----:B--2---:R-:W-:-:S04]  /*11e90*/  @!P1 SHF.L.U32 R3, R3, 0x8, RZ ;  /* 0x0000000803039819 */ /* 0x004fc800000006ff */
[----:B---3--:R-:W-:-:S04]  /*11ea0*/  @!P1 LOP3.LUT R0, R0, R3, RZ, 0xfc, !PT ;  /* 0x0000000300009212 */ /* 0x008fc800078efcff */
[----:B------:R-:W-:-:S04]  /*11eb0*/  @!P2 LOP3.LUT R3, R0, 0xff00ffff, RZ, 0xc0, !PT ;  /* 0xff00ffff0003a812 */ /* 0x000fc800078ec0ff */
[----:B----4-:R-:W-:-:S04]  /*11ec0*/  @!P2 LEA R0, R6, R3, 0x10 ;  /* 0x000000030600a211 */ /* 0x010fc800078e80ff */
[----:B------:R-:W-:-:S04]  /*11ed0*/  @!P0 LOP3.LUT R3, R0, 0xffffff, RZ, 0xc0, !PT ;  /* 0x00ffffff00038812 */ /* 0x000fc800078ec0ff */
[----:B-----5:R-:W-:-:S04]  /*11ee0*/  @!P0 PRMT R0, R4, 0x654, R3 ;  /* 0x0000065404008816 */ /* 0x020fc80000000003 */
[-C--:B------:R-:W-:Y:S02]  /*11ef0*/  F2FP.F16.E4M3.UNPACK_B R4, R0.reuse ;  /* 0x00000000ff04723e */ /* 0x080fe400020006ff */
[----:B------:R-:W-:-:S03]  /*11f00*/  F2FP.F16.E4M3.UNPACK_B R0, R0.H1 ;  /* 0x00000000ff00723e */ /* 0x000fc600030006ff */
[--C-:B------:R-:W-:Y:S02]  /*11f10*/  HADD2.F32 R3, -RZ, R4.reuse.H0_H0 ;  /* 0x20000004ff037230 */ /* 0x100fe40000004100 */
[----:B------:R-:W-:Y:S02]  /*11f20*/  HADD2.F32 R5, -RZ, R4.H1_H1 ;  /* 0x30000004ff057230 */ /* 0x000fe40000004100 */
[--C-:B------:R-:W-:Y:S02]  /*11f30*/  HADD2.F32 R7, -RZ, R0.reuse.H0_H0 ;  /* 0x20000000ff077230 */ /* 0x100fe40000004100 */
[----:B------:R-:W-:-:S07]  /*11f40*/  HADD2.F32 R9, -RZ, R0.H1_H1 ;  /* 0x30000000ff097230 */ /* 0x000fce0000004100 */
.L_x_46:
[----:B------:R-:W-:Y:S01]  /*11f50*/  PRMT R12, R12, 0x9910, RZ ;  /* 0x000099100c0c7816 */ /* 0x000fe200000000ff */
[----:B------:R-:W-:Y:S01]  /*11f60*/  BSSY B0, `(.L_x_47) ;  /* 0x000003d000007945 */ /* 0x000fe20003800000 */
[----:B--23--:R-:W-:Y:S02]  /*11f70*/  MOV R0, RZ ;  /* 0x000000ff00007202 */ /* 0x00cfe40000000f00 */
[----:B------:R-:W-:Y:S02]  /*11f80*/  ISETP.NE.AND P1, PT, R12, RZ, PT ;  /* 0x000000ff0c00720c */ /* 0x000fe40003f25270 */
[----:B------:R-:W-:Y:S02]  /*11f90*/  MOV R4, RZ ;  /* 0x000000ff00047202 */ /* 0x000fe40000000f00 */
[----:B------:R-:W-:Y:S02]  /*11fa0*/  MOV R6, RZ ;  /* 0x000000ff00067202 */ /* 0x000fe40000000f00 */
[----:B------:R-:W-:-:S07]  /*11fb0*/  MOV R8, RZ ;  /* 0x000000ff00087202 */ /* 0x000fce0000000f00 */
[----:B------:R-:W-:Y:S05]  /*11fc0*/  @!P1 BRA `(.L_x_48) ;  /* 0x0000000000d89947 */ /* 0x000fea0003800000 */
[----:B------:R-:W-:-:S04]  /*11fd0*/  MOV R0, UR44 ;  /* 0x0000002c00007c02 */ /* 0x000fc80008000f00 */
[----:B------:R-:W-:-:S13]  /*11fe0*/  ISETP.NE.AND P2, PT, R0, 0x3, PT ;  /* 0x000000030000780c */ /* 0x000fda0003f45270 */
[----:B------:R-:W-:Y:S05]  /*11ff0*/  @!P2 BRA `(.L_x_49) ;  /* 0x000000000004a947 */ /* 0x000fea0003800000 */
[----:B------:R-:W-:Y:S01]  /*12000*/  BPT.TRAP 0x1 ;  /* 0x000000040000795c */ /* 0x000fe20000300000 */
.L_x_49:
[----:B------:R-:W-:Y:S01]  /*12010*/  LEA R10, R18, UR48, 0x3 ;  /* 0x00000030120a7c11 */ /* 0x000fe2000f8e18ff */
[----:B------:R-:W-:Y:S01]  /*12020*/  BSSY B1, `(.L_x_50) ;  /* 0x0000004000017945 */ /* 0x000fe20003800000 */
[----:B------:R-:W-:-:S04]  /*12030*/  SHF.L.U32 R0, R19, 0x1f, RZ ;  /* 0x0000001f13007819 */ /* 0x000fc800000006ff */
[----:B------:R-:W1:Y:S02]  /*12040*/  SYNCS.PHASECHK.TRANS64.TRYWAIT P0, [R10+URZ+0x60], R0 ;  /* 0x000060000a0075a7 */ /* 0x000e64000800017f */
[----:B-1----:R-:W-:Y:S05]  /*12050*/  @!P0 BRA `(.L_x_51) ;  /* 0x000000e400d08947 */ /* 0x002fea0003800000 */
.L_x_373:
[----:B------:R-:W-:Y:S05]  /*12060*/  BSYNC B1 ;  /* 0x0000000000017941 */ /* 0x000fea0003800000 */
.L_x_50:
[----:B------:R-:W-:Y:S01]  /*12070*/  BSSY B1, `(.L_x_52) ;  /* 0x000001a000017945 */ /* 0x000fe20003800000 */
[----:B-1----:R-:W-:Y:S02]  /*12080*/  MOV R0, RZ ;  /* 0x000000ff00007202 */ /* 0x002fe40000000f00 */
[----:B------:R-:W-:Y:S02]  /*12090*/  MOV R4, RZ ;  /* 0x000000ff00047202 */ /* 0x000fe40000000f00 */
[----:B------:R-:W-:Y:S02]  /*120a0*/  MOV R6, RZ ;  /* 0x000000ff00067202 */ /* 0x000fe40000000f00 */
[----:B------:R-:W-:Y:S01]  /*120b0*/  MOV R8, RZ ;  /* 0x000000ff00087202 */ /* 0x000fe20000000f00 */
[----:B------:R-:W-:Y:S06]  /*120c0*/  @P3 BRA `(.L_x_53) ;  /* 0x0000000000503947 */ /* 0x000fec0003800000 */
[----:B------:R-:W-:Y:S01]  /*120d0*/  LEA R0, R18, R17, 0xc ;  /* 0x0000001112007211 */ /* 0x000fe200078e60ff */
[----:B------:R-:W1:Y:S04]  /*120e0*/  S2R R11, SR_TID.X ;  /* 0x00000000000b7919 */ /* 0x000e680000002100 */
[----:B------:R-:W-:Y:S04]  /*120f0*/  LDS.U16 R4, [R0+UR48+0x200] ;  /* 0x0002003000047984 */ /* 0x000fe80008000400 */
[----:B------:R-:W2:Y:S04]  /*12100*/  LDS.U16 R8, [R0+UR48+0x100] ;  /* 0x0001003000087984 */ /* 0x000ea80008000400 */
[----:B------:R-:W-:Y:S01]  /*12110*/  LDS.U16 R6, [R0+UR48+0x108] ;  /* 0x0001083000067984 */ /* 0x000fe20008000400 */
[----:B-1----:R-:W-:-:S04]  /*12120*/  SHF.R.U32.HI R11, RZ, 0x4, R11 ;  /* 0x00000004ff0b7819 */ /* 0x002fc8000001160b */
[----:B------:R-:W-:Y:S02]  /*12130*/  LOP3.LUT P0, RZ, R11, 0x1, RZ, 0xc0, !PT ;  /* 0x000000010bff7812 */ /* 0x000fe4000780c0ff */
[----:B------:R-:W-:-:S04]  /*12140*/  MOV R11, 0x8 ;  /* 0x00000008000b7802 */ /* 0x000fc80000000f00 */
[----:B------:R-:W-:Y:S02]  /*12150*/  SEL R11, R11, 0xfffffff8, !P0 ;  /* 0xfffffff80b0b7807 */ /* 0x000fe40004000000 */
[----:B--2---:R-:W-:Y:S02]  /*12160*/  PRMT R8, R8, 0x5410, R4 ;  /* 0x0000541008087816 */ /* 0x004fe40000000004 */
[----:B------:R1:W2:Y:S02]  /*12170*/  LDS.U16 R4, [R0+UR48+0x208] ;  /* 0x0002083000047984 */ /* 0x0002a40008000400 */
[----:B-1----:R-:W-:-:S04]  /*12180*/  IADD3 R0, R0, UR48, RZ ;  /* 0x0000003000007c10 */ /* 0x002fc8000fffe0ff */
[----:B------:R-:W-:-:S05]  /*12190*/  LEA R0, R11, R0, 0x1 ;  /* 0x000000000b007211 */ /* 0x000fca00078e08ff */
[----:B------:R-:W-:Y:S01]  /*121a0*/  LDS.U16 R11, [R0+0x200] ;  /* 0x00020000000b7984 */ /* 0x000fe20000000400 */
[----:B--2---:R-:W-:-:S03]  /*121b0*/  PRMT R6, R6, 0x5410, R4 ;  /* 0x0000541006067816 */ /* 0x004fc60000000004 */
[----:B------:R-:W1:Y:S02]  /*121c0*/  LDS.U16 R4, [R0+0x100] ;  /* 0x0001000000047984 */ /* 0x000e640000000400 */
[----:B-1----:R-:W-:Y:S02]  /*121d0*/  PRMT R4, R4, 0x5410, R11 ;  /* 0x0000541004047816 */ /* 0x002fe4000000000b */
[----:B------:R-:W-:Y:S04]  /*121e0*/  LDS.U16 R11, [R0+0x208] ;  /* 0x00020800000b7984 */ /* 0x000fe80000000400 */
[----:B------:R-:W1:Y:S02]  /*121f0*/  LDS.U16 R0, [R0+0x108] ;  /* 0x0001080000007984 */ /* 0x000e640000000400 */
[----:B-1----:R-:W-:-:S07]  /*12200*/  PRMT R0, R0, 0x5410, R11 ;  /* 0x0000541000007816 */ /* 0x002fce000000000b */
.L_x_53:
[----:B------:R-:W-:Y:S05]  /*12210*/  BSYNC B1 ;  /* 0x0000000000017941 */ /* 0x000fea0003800000 */
.L_x_52:
[----:B------:R-:W-:Y:S01]  /*12220*/  @!PT LDS RZ, [RZ] ;  /* 0x00000000fffff984 */ /* 0x000fe20000000800 */
[----:B------:R-:W-:Y:S01]  /*12230*/  @!PT LDS RZ, [RZ] ;  /* 0x00000000fffff984 */ /* 0x000fe20000000800 */
[----:B------:R-:W-:Y:S01]  /*12240*/  @!PT LDS RZ, [RZ] ;  /* 0x00000000fffff984 */ /* 0x000fe20000000800 */
[----:B------:R-:W-:Y:S01]  /*12250*/  @!PT LDS RZ, [RZ] ;  /* 0x00000000fffff984 */ /* 0x000fe20000000800 */
[----:B------:R1:W-:Y:S06]  /*12260*/  MEMBAR.ALL.CTA ;  /* 0x0000000000007992 */ /* 0x0003ec0000008000 */
[----:B-1----:R-:W1:Y:S01]  /*12270*/  FENCE.VIEW.ASYNC.S ;  /* 0x00000000000073c6 */ /* 0x002e620000000000 */
[----:B------:R-:W-:Y:S05]  /*12280*/  @!P2 BRA `(.L_x_54) ;  /* 0x000000000004a947 */ /* 0x000fea0003800000 */
[----:B------:R-:W-:Y:S01]  /*12290*/  BPT.TRAP 0x1 ;  /* 0x000000040000795c */ /* 0x000fe20000300000 */
.L_x_54:
[----:B------:R-:W2:Y:S01]  /*122a0*/  S2R R11, SR_CgaCtaId ;  /* 0x00000000000b7919 */ /* 0x000ea20000008800 */
[----:B------:R-:W-:Y:S02]  /*122b0*/  IADD3 R10, R10, 0x80, RZ ;  /* 0x000000800a0a7810 */ /* 0x000fe40007ffe0ff */
[----:B------:R-:W-:-:S04]  /*122c0*/  IADD3 R18, R18, 0x1, RZ ;  /* 0x0000000112127810 */ /* 0x000fc80007ffe0ff */
[----:B------:R-:W-:-:S04]  /*122d0*/  ISETP.NE.AND P0, PT, R18, 0x4, PT ;  /* 0x000000041200780c */ /* 0x000fc80003f05270 */
[----:B------:R-:W-:Y:S02]  /*122e0*/  SEL R18, R18, RZ, P0 ;  /* 0x000000ff12127207 */ /* 0x000fe40000000000 */
[----:B--2---:R-:W-:-:S04]  /*122f0*/  PRMT R10, R11, 0x654, R10 ;  /* 0x000006540b0a7816 */ /* 0x004fc8000000000a */
[----:B-1----:R1:W-:Y:S02]  /*12300*/  SYNCS.ARRIVE.TRANS64.RED.A1T0 RZ, [R10+URZ], RZ ;  /* 0x000000ff0aff79a7 */ /* 0x0023e4000810043f */
[----:B-1----:R-:W-:-:S04]  /*12310*/  SEL R10, RZ, 0x1, P0 ;  /* 0x00000001ff0a7807 */ /* 0x002fc80000000000 */
[----:B------:R-:W-:-:S07]  /*12320*/  LOP3.LUT R19, R19, R10, RZ, 0x3c, !PT ;  /* 0x0000000a13137212 */ /* 0x000fce00078e3cff */
.L_x_48:
[----:B------:R-:W-:Y:S05]  /*12330*/  BSYNC B0 ;  /* 0x0000000000007941 */ /* 0x000fea0003800000 */
.L_x_47:
[----:B------:R-:W-:Y:S01]  /*12340*/  F2FP.F16.E4M3.UNPACK_B R10, R8 ;  /* 0x00000008ff0a723e */ /* 0x000fe200020006ff */
[C---:B------:R-:W-:Y:S01]  /*12350*/  FFMA R22, R16.reuse, R22, R3 ;  /* 0x0000001610167223 */ /* 0x040fe20000000003 */
[C---:B------:R-:W-:Y:S01]  /*12360*/  FFMA R152, R16.reuse, R152, R5 ;  /* 0x0000009810987223 */ /* 0x040fe20000000005 */
[C---:B------:R-:W-:Y:S01]  /*12370*/  FFMA R154, R16.reuse, R154, R3 ;  /* 0x0000009a109a7223 */ /* 0x040fe20000000003 */
[C-C-:B------:R-:W-:Y:S01]  /*12380*/  FFMA R157, R16.reuse, R157, R5.reuse ;  /* 0x0000009d109d7223 */ /* 0x140fe20000000005 */
[--C-:B------:R-:W-:Y:S01]  /*12390*/  HADD2.F32 R11, -RZ, R10.reuse.H0_H0 ;  /* 0x2000000aff0b7230 */ /* 0x100fe20000004100 */
[----:B------:R-:W1:Y:S01]  /*123a0*/  S2R R24, SR_TID.X ;  /* 0x0000000000187919 */ /* 0x000e620000002100 */
[C---:B------:R-:W-:Y:S01]  /*123b0*/  FFMA R156, R16.reuse, R156, R5 ;  /* 0x0000009c109c7223 */ /* 0x040fe20000000005 */
[C-C-:B------:R-:W-:Y:S01]  /*123c0*/  FFMA R159, R16.reuse, R159, R3.reuse ;  /* 0x0000009f109f7223 */ /* 0x140fe20000000003 */
[----:B------:R-:W-:Y:S01]  /*123d0*/  FFMA R158, R16, R158, R3 ;  /* 0x0000009e109e7223 */ /* 0x000fe20000000003 */
[----:B------:R-:W-:Y:S01]  /*123e0*/  FFMA R22, R11, R2, R22 ;  /* 0x000000020b167223 */ /* 0x000fe20000000016 */
[----:B------:R-:W-:-:S02]  /*123f0*/  HADD2.F32 R11, -RZ, R10.H1_H1 ;  /* 0x3000000aff0b7230 */ /* 0x000fc40000004100 */
[C---:B------:R-:W-:Y:S01]  /*12400*/  FFMA R10, R16.reuse, R23, R3 ;  /* 0x00000017100a7223 */ /* 0x040fe20000000003 */
[C-C-:B------:R-:W-:Y:S01]  /*12410*/  FFMA R161, R16.reuse, R161, R5.reuse ;  /* 0x000000a110a17223 */ /* 0x140fe20000000005 */
[C---:B------:R-:W-:Y:S01]  /*12420*/  FFMA R160, R16.reuse, R160, R5 ;  /* 0x000000a010a07223 */ /* 0x040fe20000000005 */
[C-C-:B------:R-:W-:Y:S01]  /*12430*/  FFMA R163, R16.reuse, R163, R3.reuse ;  /* 0x000000a310a37223 */ /* 0x140fe20000000003 */
[----:B------:R-:W-:Y:S01]  /*12440*/  FFMA R10, R11, R2, R10 ;  /* 0x000000020b0a7223 */ /* 0x000fe2000000000a */
[----:B------:R-:W-:-:S04]  /*12450*/  FFMA R162, R16, R162, R3 ;  /* 0x000000a210a27223 */ /* 0x000fc80000000003 */
[----:B------:R-:W-:Y:S02]  /*12460*/  F2FP.SATFINITE.E4M3.F32.PACK_AB_MERGE_C R22, R10, R22, RZ ;  /* 0x000000160a16723e */ /* 0x000fe400048070ff */
[----:B------:R-:W-:-:S05]  /*12470*/  F2FP.F16.E4M3.UNPACK_B R10, R8.H1 ;  /* 0x00000008ff0a723e */ /* 0x000fca00030006ff */
[----:B------:R-:W-:-:S05]  /*12480*/  HADD2.F32 R11, -RZ, R10.H0_H0 ;  /* 0x2000000aff0b7230 */ /* 0x000fca0000004100 */
[----:B------:R-:W-:Y:S01]  /*12490*/  FFMA R152, R11, R2, R152 ;  /* 0x000000020b987223 */ /* 0x000fe20000000098 */
[----:B------:R-:W-:Y:S02]  /*124a0*/  HADD2.F32 R11, -RZ, R10.H1_H1 ;  /* 0x3000000aff0b7230 */ /* 0x000fe40000004100 */
[----:B------:R-:W-:Y:S01]  /*124b0*/  FFMA R10, R16, R153, R5 ;  /* 0x00000099100a7223 */ /* 0x000fe20000000005 */
[----:B-1----:R-:W-:-:S03]  /*124c0*/  LOP3.LUT R24, R24, 0xff, RZ, 0xc0, !PT ;  /* 0x000000ff18187812 */ /* 0x002fc600078ec0ff */
[----:B------:R-:W-:Y:S01]  /*124d0*/  FFMA R10, R11, R2, R10 ;  /* 0x000000020b0a7223 */ /* 0x000fe2000000000a */
[----:B------:R-:W-:-:S04]  /*124e0*/  IADD3 R24, R24, 0x1f, RZ ;  /* 0x0000001f18187810 */ /* 0x000fc80007ffe0ff */
[----:B------:R-:W-:Y:S02]  /*124f0*/  F2FP.SATFINITE.E4M3.F32.PACK_AB_MERGE_C R152, R10, R152, RZ ;  /* 0x000000980a98723e */ /* 0x000fe400048070ff */
[----:B------:R-:W-:Y:S02]  /*12500*/  F2FP.F16.E4M3.UNPACK_B R10, R6 ;  /* 0x00000006ff0a723e */ /* 0x000fe400020006ff */
[----:B------:R-:W-:-:S03]  /*12510*/  ISETP.GT.U32.AND P0, PT, R24, 0x3e, PT ;  /* 0x0000003e1800780c */ /* 0x000fc60003f04070 */
[----:B------:R-:W-:-:S05]  /*12520*/  HADD2.F32 R11, -RZ, R10.H0_H0 ;  /* 0x2000000aff0b7230 */ /* 0x000fca0000004100 */
[----:B------:R-:W-:Y:S01]  /*12530*/  FFMA R154, R11, R2, R154 ;  /* 0x000000020b9a7223 */ /* 0x000fe2000000009a */
[----:B------:R-:W-:Y:S02]  /*12540*/  HADD2.F32 R11, -RZ, R10.H1_H1 ;  /* 0x3000000aff0b7230 */ /* 0x000fe40000004100 */
[----:B------:R-:W-:-:S04]  /*12550*/  FFMA R10, R16, R155, R3 ;  /* 0x0000009b100a7223 */ /* 0x000fc80000000003 */
[----:B------:R-:W-:-:S05]  /*12560*/  FFMA R10, R11, R2, R10 ;  /* 0x000000020b0a7223 */ /* 0x000fca000000000a */
[----:B------:R-:W-:Y:S02]  /*12570*/  F2FP.SATFINITE.E4M3.F32.PACK_AB_MERGE_C R154, R10, R154, RZ ;  /* 0x0000009a0a9a723e */ /* 0x000fe400048070ff */
[----:B------:R-:W-:-:S05]  /*12580*/  F2FP.F16.E4M3.UNPACK_B R10, R6.H1 ;  /* 0x00000006ff0a723e */ /* 0x000fca00030006ff */
[--C-:B------:R-:W-:Y:S02]  /*12590*/  HADD2.F32 R11, -RZ, R10.reuse.H0_H0 ;  /* 0x2000000aff0b7230 */ /* 0x100fe40000004100 */
[----:B------:R-:W-:-:S03]  /*125a0*/  HADD2.F32 R10, -RZ, R10.H1_H1 ;  /* 0x3000000aff0a7230 */ /* 0x000fc60000004100 */
[-C--:B------:R-:W-:Y:S02]  /*125b0*/  FFMA R156, R11, R2.reuse, R156 ;  /* 0x000000020b9c7223 */ /* 0x080fe4000000009c */
[----:B------:R-:W-:Y:S01]  /*125c0*/  FFMA R20, R10, R2, R157 ;  /* 0x000000020a147223 */ /* 0x000fe2000000009d */
[----:B------:R-:W-:-:S04]  /*125d0*/  F2FP.F16.E4M3.UNPACK_B R10, R4 ;  /* 0x00000004ff0a723e */ /* 0x000fc800020006ff */
[----:B------:R-:W-:Y:S01]  /*125e0*/  F2FP.SATFINITE.E4M3.F32.PACK_AB_MERGE_C R20, R20, R156, RZ ;  /* 0x0000009c1414723e */ /* 0x000fe200048070ff */
[--C-:B------:R-:W-:Y:S02]  /*125f0*/  HADD2.F32 R11, -RZ, R10.reuse.H0_H0 ;  /* 0x2000000aff0b7230 */ /* 0x100fe40000004100 */
[----:B------:R-:W-:-:S03]  /*12600*/  HADD2.F32 R10, -RZ, R10.H1_H1 ;  /* 0x3000000aff0a7230 */ /* 0x000fc60000004100 */
[-C--:B------:R-:W-:Y:S02]  /*12610*/  FFMA R158, R11, R2.reuse, R158 ;  /* 0x000000020b9e7223 */ /* 0x080fe4000000009e */
[----:B------:R-:W-:Y:S01]  /*12620*/  FFMA R15, R10, R2, R159 ;  /* 0x000000020a0f7223 */ /* 0x000fe2000000009f */
[----:B------:R-:W-:-:S04]  /*12630*/  F2FP.F16.E4M3.UNPACK_B R10, R4.H1 ;  /* 0x00000004ff0a723e */ /* 0x000fc800030006ff */
[----:B------:R-:W-:Y:S01]  /*12640*/  F2FP.SATFINITE.E4M3.F32.PACK_AB_MERGE_C R15, R15, R158, RZ ;  /* 0x0000009e0f0f723e */ /* 0x000fe200048070ff */
        /* <DEDUP_REMOVED lines=8> */
[----:B------:R-:W-:Y:S01]  /*126d0*/  FFMA R162, R11, R2, R162 ;  /* 0x000000020ba27223 */ /* 0x000fe200000000a2 */
[----:B------:R-:W-:Y:S01]  /*126e0*/  FFMA R11, R16, R164, R5 ;  /* 0x000000a4100b7223 */ /* 0x000fe20000000005 */
[----:B------:R-:W-:Y:S01]  /*126f0*/  FFMA R12, R10, R2, R163 ;  /* 0x000000020a0c7223 */ /* 0x000fe200000000a3 */
[----:B------:R-:W-:-:S04]  /*12700*/  F2FP.F16.E4M3.UNPACK_B R10, R0.H1 ;  /* 0x00000000ff0a723e */ /* 0x000fc800030006ff */
[----:B------:R-:W-:Y:S01]  /*12710*/  F2FP.SATFINITE.E4M3.F32.PACK_AB_MERGE_C R12, R12, R162, RZ ;  /* 0x000000a20c0c723e */ /* 0x000fe200048070ff */
[--C-:B------:R-:W-:Y:S02]  /*12720*/  HADD2.F32 R23, -RZ, R10.reuse.H0_H0 ;  /* 0x2000000aff177230 */ /* 0x100fe40000004100 */
[----:B------:R-:W-:Y:S02]  /*12730*/  HADD2.F32 R21, -RZ, R10.H1_H1 ;  /* 0x3000000aff157230 */ /* 0x000fe40000004100 */
[----:B------:R-:W-:Y:S01]  /*12740*/  FFMA R10, R16, R165, R5 ;  /* 0x000000a5100a7223 */ /* 0x000fe20000000005 */
[----:B------:R-:W-:-:S03]  /*12750*/  FFMA R11, R23, R2, R11 ;  /* 0x00000002170b7223 */ /* 0x000fc6000000000b */
[----:B------:R-:W-:-:S05]  /*12760*/  FFMA R10, R21, R2, R10 ;  /* 0x00000002150a7223 */ /* 0x000fca000000000a */
[----:B------:R-:W-:Y:S01]  /*12770*/  F2FP.SATFINITE.E4M3.F32.PACK_AB_MERGE_C R11, R10, R11, RZ ;  /* 0x0000000b0a0b723e */ /* 0x000fe200048070ff */
[----:B------:R-:W-:Y:S06]  /*12780*/  @P0 BRA `(.L_x_55) ;  /* 0x0000000000040947 */ /* 0x000fec0003800000 */
[----:B------:R-:W-:-:S04]  /*12790*/  DEPBAR.LE SB0, 0x1 ;  /* 0x000080400000791a */ /* 0x000fc80000000000 */
.L_x_55:
[----:B------:R-:W1:Y:S01]  /*127a0*/  S2R R10, SR_TID.X ;  /* 0x00000000000a7919 */ /* 0x000e620000002100 */
[----:B------:R-:W-:Y:S05]  /*127b0*/  WARPSYNC.ALL ;  /* 0x0000000000007948 */ /* 0x000fea0003800000 */
[----:B------:R-:W-:Y:S06]  /*127c0*/  BAR.SYNC.DEFER_BLOCKING 0x1, 0x100 ;  /* 0x0044000000007b1d */ /* 0x000fec0000010000 */
[----:B------:R-:W-:Y:S01]  /*127d0*/  BSSY B0, `(.L_x_56) ;  /* 0x000001c000007945 */ /* 0x000fe20003800000 */
[----:B------:R2:W-:Y:S01]  /*127e0*/  STS.U16 [R17+UR48+0x4100], R22 ;  /* 0x0041001611007988 */ /* 0x0005e20008000430 */
[----:B-1----:R-:W-:-:S02]  /*127f0*/  SHF.R.U32.HI R21, RZ, 0x4, R10 ;  /* 0x00000004ff157819 */ /* 0x002fc4000001160a */
[----:B------:R-:W-:Y:S01]  /*12800*/  IADD3 R10, R17, UR48, RZ ;  /* 0x00000030110a7c10 */ /* 0x000fe2000fffe0ff */
[----:B------:R2:W-:Y:S01]  /*12810*/  STS.U16 [R17+UR48+0x4200], R152 ;  /* 0x0042009811007988 */ /* 0x0005e20008000430 */
[----:B------:R-:W-:Y:S02]  /*12820*/  LOP3.LUT P2, RZ, R21, 0x1, RZ, 0xc0, !PT ;  /* 0x0000000115ff7812 */ /* 0x000fe4000784c0ff */
[----:B------:R-:W-:Y:S01]  /*12830*/  MOV R21, 0x8 ;  /* 0x0000000800157802 */ /* 0x000fe20000000f00 */
[----:B------:R2:W-:Y:S03]  /*12840*/  STS.U16 [R17+UR48+0x4108], R154 ;  /* 0x0041089a11007988 */ /* 0x0005e60008000430 */
[----:B------:R-:W-:Y:S01]  /*12850*/  SEL R21, R21, 0xfffffff8, !P2 ;  /* 0xfffffff815157807 */ /* 0x000fe20005000000 */
[----:B------:R2:W-:Y:S03]  /*12860*/  STS.U16 [R17+UR48+0x4208], R20 ;  /* 0x0042081411007988 */ /* 0x0005e60008000430 */
[----:B------:R-:W-:-:S05]  /*12870*/  LEA R10, R21, R10, 0x1 ;  /* 0x0000000a150a7211 */ /* 0x000fca00078e08ff */
[----:B------:R2:W-:Y:S04]  /*12880*/  STS.U16 [R10+0x4100], R15 ;  /* 0x0041000f0a007388 */ /* 0x0005e80000000400 */
[----:B------:R2:W-:Y:S04]  /*12890*/  STS.U16 [R10+0x4200], R14 ;  /* 0x0042000e0a007388 */ /* 0x0005e80000000400 */
[----:B------:R2:W-:Y:S04]  /*128a0*/  STS.U16 [R10+0x4108], R12 ;  /* 0x0041080c0a007388 */ /* 0x0005e80000000400 */
[----:B------:R2:W-:Y:S01]  /*128b0*/  STS.U16 [R10+0x4208], R11 ;  /* 0x0042080b0a007388 */ /* 0x0005e20000000400 */
[----:B------:R-:W-:Y:S01]  /*128c0*/  @!PT LDS RZ, [RZ] ;  /* 0x00000000fffff984 */ /* 0x000fe20000000800 */
[----:B------:R-:W-:Y:S01]  /*128d0*/  @!PT LDS RZ, [RZ] ;  /* 0x00000000fffff984 */ /* 0x000fe20000000800 */
[----:B------:R-:W-:Y:S01]  /*128e0*/  @!PT LDS RZ, [RZ] ;  /* 0x00000000fffff984 */ /* 0x000fe20000000800 */
[----:B------:R-:W-:Y:S01]  /*128f0*/  @!PT LDS RZ, [RZ] ;  /* 0x00000000fffff984 */ /* 0x000fe20000000800 */
[----:B------:R1:W-:Y:S06]  /*12900*/  MEMBAR.ALL.CTA ;  /* 0x0000000000007992 */ /* 0x0003ec0000008000 */
[----:B-1----:R-:W1:Y:S02]  /*12910*/  FENCE.VIEW.ASYNC.S ;  /* 0x00000000000073c6 */ /* 0x002e640000000000 */
[----:B-1----:R-:W-:Y:S06]  /*12920*/  BAR.SYNC.DEFER_BLOCKING 0x1, 0x100 ;  /* 0x0044000000007b1d */ /* 0x002fec0000010000 */
[----:B------:R-:W-:Y:S05]  /*12930*/  @P0 BRA `(.L_x_57) ;  /* 0x0000000000140947 */ /* 0x000fea0003800000 */
[----:B------:R-:W-:Y:S02]  /*12940*/  UIADD3 UR4, UP0, UR58, 0x4f0, URZ ;  /* 0x000004f03a047890 */ /* 0x000fe4000ff1e03f */
[----:B------:R-:W-:Y:S02]  /*12950*/  UIADD3 UR40, UR48, 0x4100, URZ ;  /* 0x0000410030287890 */ /* 0x000fe4000fffe03f */
[----:B------:R-:W-:-:S09]  /*12960*/  UIADD3.X UR5, URZ, UR59, URZ, UP0, !UPT ;  /* 0x0000003b3f057290 */ /* 0x000fd200087fe43f */
[----:B------:R1:W-:Y:S02]  /*12970*/  UTMASTG.3D [UR40], [UR4] ;  /* 0x00000028040073b5 */ /* 0x0003e40008010000 */
[----:B-1----:R0:W-:Y:S02]  /*12980*/  UTMACMDFLUSH ;  /* 0x00000000000079b7 */ /* 0x0021e40000000000 */
.L_x_57:
[----:B------:R-:W-:Y:S05]  /*12990*/  BSYNC B0 ;  /* 0x0000000000007941 */ /* 0x000fea0003800000 */
.L_x_56:
[----:B------:R-:W-:Y:S04]  /*129a0*/  BSSY B0, `(.L_x_58) ;  /* 0x0000034000007945 */ /* 0x000fe80003800000 */
[----:B------:R-:W-:Y:S05]  /*129b0*/  @!P1 BRA `(.L_x_59) ;  /* 0x0000000000c89947 */ /* 0x000fea0003800000 */
[----:B--2---:R-:W-:-:S04]  /*129c0*/  MOV R11, UR44 ;  /* 0x0000002c000b7c02 */ /* 0x004fc80008000f00 */
[----:B------:R-:W-:-:S13]  /*129d0*/  ISETP.NE.AND P2, PT, R11, 0x3, PT ;  /* 0x000000030b00780c */ /* 0x000fda0003f45270 */
[----:B------:R-:W-:Y:S05]  /*129e0*/  @!P2 BRA `(.L_x_60) ;  /* 0x000000000004a947 */ /* 0x000fea0003800000 */
[----:B------:R-:W-:Y:S01]  /*129f0*/  BPT.TRAP 0x1 ;  /* 0x000000040000795c */ /* 0x000fe20000300000 */
.L_x_60:
[----:B------:R-:W-:Y:S01]  /*12a00*/  LEA R11, R18, UR48, 0x3 ;  /* 0x00000030120b7c11 */ /* 0x000fe2000f8e18ff */
[----:B------:R-:W-:Y:S01]  /*12a10*/  BSSY B1, `(.L_x_61) ;  /* 0x0000004000017945 */ /* 0x000fe20003800000 */
[----:B------:R-:W-:-:S04]  /*12a20*/  SHF.L.U32 R12, R19, 0x1f, RZ ;  /* 0x0000001f130c7819 */ /* 0x000fc800000006ff */
[----:B------:R-:W1:Y:S02]  /*12a30*/  SYNCS.PHASECHK.TRANS64.TRYWAIT P4, [R11+URZ+0x60], R12 ;  /* 0x0000600c0b0075a7 */ /* 0x000e64000808017f */
[----:B-1----:R-:W-:Y:S05]  /*12a40*/  @!P4 BRA `(.L_x_62) ;  /* 0x000000dc0068c947 */ /* 0x002fea0003800000 */
.L_x_374:
[----:B------:R-:W-:Y:S05]  /*12a50*/  BSYNC B1 ;  /* 0x0000000000017941 */ /* 0x000fea0003800000 */
.L_x_61:
[----:B------:R-:W-:Y:S04]  /*12a60*/  BSSY B1, `(.L_x_63) ;  /* 0x0000016000017945 */ /* 0x000fe80003800000 */
[----:B------:R-:W-:Y:S05]  /*12a70*/  @P3 BRA `(.L_x_64) ;  /* 0x0000000000503947 */ /* 0x000fea0003800000 */
[----:B------:R-:W-:Y:S01]  /*12a80*/  LEA R0, R18, R17, 0xc ;  /* 0x0000001112007211 */ /* 0x000fe200078e60ff */
[----:B------:R-:W2:Y:S04]  /*12a90*/  S2R R14, SR_TID.X ;  /* 0x00000000000e7919 */ /* 0x000ea80000002100 */
[----:B------:R-:W-:Y:S04]  /*12aa0*/  LDS.U16 R4, [R0+UR48+0x200] ;  /* 0x0002003000047984 */ /* 0x000fe80008000400 */
[----:B------:R-:W3:Y:S04]  /*12ab0*/  LDS.U16 R8, [R0+UR48+0x100] ;  /* 0x0001003000087984 */ /* 0x000ee80008000400 */
[----:B------:R-:W-:Y:S01]  /*12ac0*/  LDS.U16 R6, [R0+UR48+0x108] ;  /* 0x0001083000067984 */ /* 0x000fe20008000400 */
[----:B--2---:R-:W-:-:S04]  /*12ad0*/  SHF.R.U32.HI R14, RZ, 0x4, R14 ;  /* 0x00000004ff0e7819 */ /* 0x004fc8000001160e */
[----:B------:R-:W-:Y:S02]  /*12ae0*/  LOP3.LUT P4, RZ, R14, 0x1, RZ, 0xc0, !PT ;  /* 0x000000010eff7812 */ /* 0x000fe4000788c0ff */
[----:B------:R-:W-:-:S04]  /*12af0*/  MOV R14, 0x8 ;  /* 0x00000008000e7802 */ /* 0x000fc80000000f00 */
[----:B------:R-:W-:Y:S02]  /*12b00*/  SEL R14, R14, 0xfffffff8, !P4 ;  /* 0xfffffff80e0e7807 */ /* 0x000fe40006000000 */
[----:B---3--:R-:W-:Y:S02]  /*12b10*/  PRMT R8, R8, 0x5410, R4 ;  /* 0x0000541008087816 */ /* 0x008fe40000000004 */
[----:B------:R2:W3:Y:S02]  /*12b20*/  LDS.U16 R4, [R0+UR48+0x208] ;  /* 0x0002083000047984 */ /* 0x0004e40008000400 */
[----:B--2---:R-:W-:-:S04]  /*12b30*/  IADD3 R0, R0, UR48, RZ ;  /* 0x0000003000007c10 */ /* 0x004fc8000fffe0ff */
[----:B------:R-:W-:-:S05]  /*12b40*/  LEA R0, R14, R0, 0x1 ;  /* 0x000000000e007211 */ /* 0x000fca00078e08ff */
[----:B-1----:R-:W-:Y:S01]  /*12b50*/  LDS.U16 R12, [R0+0x200] ;  /* 0x00020000000c7984 */ /* 0x002fe20000000400 */
[----:B---3--:R-:W-:-:S03]  /*12b60*/  PRMT R6, R6, 0x5410, R4 ;  /* 0x0000541006067816 */ /* 0x008fc60000000004 */
[----:B------:R-:W1:Y:S02]  /*12b70*/  LDS.U16 R4, [R0+0x100] ;  /* 0x0001000000047984 */ /* 0x000e640000000400 */
[----:B-1----:R-:W-:Y:S02]  /*12b80*/  PRMT R4, R4, 0x5410, R12 ;  /* 0x0000541004047816 */ /* 0x002fe4000000000c */
[----:B------:R-:W-:Y:S04]  /*12b90*/  LDS.U16 R12, [R0+0x208] ;  /* 0x00020800000c7984 */ /* 0x000fe80000000400 */
[----:B------:R-:W1:Y:S02]  /*12ba0*/  LDS.U16 R0, [R0+0x108] ;  /* 0x0001080000007984 */ /* 0x000e640000000400 */
[----:B-1----:R-:W-:-:S07]  /*12bb0*/  PRMT R0, R0, 0x5410, R12 ;  /* 0x0000541000007816 */ /* 0x002fce000000000c */
.L_x_64:
[----:B------:R-:W-:Y:S05]  /*12bc0*/  BSYNC B1 ;  /* 0x0000000000017941 */ /* 0x000fea0003800000 */
.L_x_63:
[----:B------:R-:W-:Y:S01]  /*12bd0*/  @!PT LDS RZ, [RZ] ;  /* 0x00000000fffff984 */ /* 0x000fe20000000800 */
[----:B------:R-:W-:Y:S01]  /*12be0*/  @!PT LDS RZ, [RZ] ;  /* 0x00000000fffff984 */ /* 0x000fe20000000800 */
[----:B------:R-:W-:Y:S01]  /*12bf0*/  @!PT LDS RZ, [RZ] ;  /* 0x00000000fffff984 */ /* 0x000fe20000000800 */
[----:B------:R-:W-:Y:S01]  /*12c00*/  @!PT LDS RZ, [RZ] ;  /* 0x00000000fffff984 */ /* 0x000fe20000000800 */
[----:B------:R2:W-:Y:S06]  /*12c10*/  MEMBAR.ALL.CTA ;  /* 0x0000000000007992 */ /* 0x0005ec0000008000 */
[----:B--2---:R-:W2:Y:S01]  /*12c20*/  FENCE.VIEW.ASYNC.S ;  /* 0x00000000000073c6 */ /* 0x004ea20000000000 */
[----:B------:R-:W-:Y:S05]  /*12c30*/  @!P2 BRA `(.L_x_65) ;  /* 0x000000000004a947 */ /* 0x000fea0003800000 */
[----:B------:R-:W-:Y:S01]  /*12c40*/  BPT.TRAP 0x1 ;  /* 0x000000040000795c */ /* 0x000fe20000300000 */
.L_x_65:
[----:B-1----:R-:W1:Y:S01]  /*12c50*/  S2R R12, SR_CgaCtaId ;  /* 0x00000000000c7919 */ /* 0x002e620000008800 */
[----:B------:R-:W-:Y:S02]  /*12c60*/  IADD3 R11, R11, 0x80, RZ ;  /* 0x000000800b0b7810 */ /* 0x000fe40007ffe0ff */
[----:B------:R-:W-:-:S04]  /*12c70*/  IADD3 R18, R18, 0x1, RZ ;  /* 0x0000000112127810 */ /* 0x000fc80007ffe0ff */
[----:B------:R-:W-:-:S04]  /*12c80*/  ISETP.NE.AND P2, PT, R18, 0x4, PT ;  /* 0x000000041200780c */ /* 0x000fc80003f45270 */
[----:B------:R-:W-:Y:S02]  /*12c90*/  SEL R18, R18, RZ, P2 ;  /* 0x000000ff12127207 */ /* 0x000fe40001000000 */
[----:B-1----:R-:W-:-:S04]  /*12ca0*/  PRMT R11, R12, 0x654, R11 ;  /* 0x000006540c0b7816 */ /* 0x002fc8000000000b */
[----:B--2---:R1:W-:Y:S02]  /*12cb0*/  SYNCS.ARRIVE.TRANS64.RED.A1T0 RZ, [R11+URZ], RZ ;  /* 0x000000ff0bff79a7 */ /* 0x0043e4000810043f */
[----:B-1----:R-:W-:-:S04]  /*12cc0*/  SEL R11, RZ, 0x1, P2 ;  /* 0x00000001ff0b7807 */ /* 0x002fc80001000000 */
[----:B------:R-:W-:-:S07]  /*12cd0*/  LOP3.LUT R19, R19, R11, RZ, 0x3c, !PT ;  /* 0x0000000b13137212 */ /* 0x000fce00078e3cff */
.L_x_59:
[----:B------:R-:W-:Y:S05]  /*12ce0*/  BSYNC B0 ;  /* 0x0000000000007941 */ /* 0x000fea0003800000 */
.L_x_58:
[----:B--2---:R-:W2:Y:S04]  /*12cf0*/  LDL.LU R12, [R1+0x2a0] ;  /* 0x0002a000010c7983 */ /* 0x004ea80000300800 */
[----:B------:R-:W3:Y:S04]  /*12d00*/  LDL.LU R15, [R1+0x2a4] ;  /* 0x0002a400010f7983 */ /* 0x000ee80000300800 */
[----:B------:R-:W4:Y:S04]  /*12d10*/  LDL.LU R23, [R1+0x2a8] ;  /* 0x0002a80001177983 */ /* 0x000f280000300800 */
[----:B------:R-:W5:Y:S04]  /*12d20*/  LDL.LU R22, [R1+0x2ac] ;  /* 0x0002ac0001167983 */ /* 0x000f680000300800 */
[----:B------:R-:W5:Y:S01]  /*12d30*/  LDL.LU R21, [R1+0x2b0] ;  /* 0x0002b00001157983 */ /* 0x000f620000300800 */
[----:B------:R-:W-:-:S03]  /*12d40*/  F2FP.F16.E4M3.UNPACK_B R11, R8 ;  /* 0x00000008ff0b723e */ /* 0x000fc600020006ff */
[----:B------:R-:W5:Y:S02]  /*12d50*/  LDL.LU R20, [R1+0x2b4] ;  /* 0x0002b40001147983 */ /* 0x000f640000300800 */
[----:B------:R-:W-:Y:S02]  /*12d60*/  HADD2.F32 R14, -RZ, R11.H0_H0 ;  /* 0x2000000bff0e7230 */ /* 0x000fe40000004100 */
[----:B------:R-:W5:Y:S01]  /*12d70*/  LDL.LU R25, [R1+0x2b8] ;  /* 0x0002b80001197983 */ /* 0x000f620000300800 */
[----:B--2---:R-:W-:-:S04]  /*12d80*/  FFMA R12, R16, R12, R7 ;  /* 0x0000000c100c7223 */ /* 0x004fc80000000007 */
[-C--:B------:R-:W-:Y:S01]  /*12d90*/  FFMA R12, R14, R2.reuse, R12 ;  /* 0x000000020e0c7223 */ /* 0x080fe2000000000c */
[----:B------:R-:W-:Y:S02]  /*12da0*/  HADD2.F32 R14, -RZ, R11.H1_H1 ;  /* 0x3000000bff0e7230 */ /* 0x000fe40000004100 */
[----:B---3--:R-:W-:Y:S02]  /*12db0*/  FFMA R11, R16, R15, R7 ;  /* 0x0000000f100b7223 */ /* 0x008fe40000000007 */
[----:B------:R-:W2:Y:S02]  /*12dc0*/  LDL.LU R15, [R1+0x2bc] ;  /* 0x0002bc00010f7983 */ /* 0x000ea40000300800 */
[----:B------:R-:W-:Y:S02]  /*12dd0*/  FFMA R11, R14, R2, R11 ;  /* 0x000000020e0b7223 */ /* 0x000fe4000000000b */
[----:B------:R-:W3:Y:S03]  /*12de0*/  LDL.LU R34, [R1+0x2c0] ;  /* 0x0002c00001227983 */ /* 0x000ee60000300800 */
[----:B------:R-:W-:Y:S01]  /*12df0*/  F2FP.SATFINITE.E4M3.F32.PACK_AB_MERGE_C R29, R11, R12, RZ ;  /* 0x0000000c0b1d723e */ /* 0x000fe200048070ff */
[----:B------:R-:W3:Y:S01]  /*12e00*/  LDL.LU R24, [R1+0x2c4] ;  /* 0x0002c40001187983 */ /* 0x000ee20000300800 */
[----:B------:R-:W-:Y:S01]  /*12e10*/  F2FP.F16.E4M3.UNPACK_B R11, R8.H1 ;  /* 0x00000008ff0b723e */ /* 0x000fe200030006ff */
[----:B----4-:R-:W-:-:S02]  /*12e20*/  FFMA R12, R16, R23, R9 ;  /* 0x00000017100c7223 */ /* 0x010fc40000000009 */
[----:B------:R-:W4:Y:S02]  /*12e30*/  LDL.LU R23, [R1+0x2c8] ;  /* 0x0002c80001177983 */ /* 0x000f240000300800 */
[----:B------:R-:W-:-:S05]  /*12e40*/  HADD2.F32 R14, -RZ, R11.H0_H0 ;  /* 0x2000000bff0e7230 */ /* 0x000fca0000004100 */
[----:B------:R-:W-:Y:S01]  /*12e50*/  FFMA R12, R14, R2, R12 ;  /* 0x000000020e0c7223 */ /* 0x000fe2000000000c */
[----:B------:R-:W-:Y:S02]  /*12e60*/  HADD2.F32 R14, -RZ, R11.H1_H1 ;  /* 0x3000000bff0e7230 */ /* 0x000fe40000004100 */
[----:B-----5:R-:W-:Y:S02]  /*12e70*/  FFMA R11, R16, R22, R9 ;  /* 0x00000016100b7223 */ /* 0x020fe40000000009 */
[----:B------:R-:W5:Y:S02]  /*12e80*/  LDL.LU R22, [R1+0x2cc] ;  /* 0x0002cc0001167983 */ /* 0x000f640000300800 */
[----:B------:R-:W-:Y:S02]  /*12e90*/  FFMA R11, R14, R2, R11 ;  /* 0x000000020e0b7223 */ /* 0x000fe4000000000b */
[----:B------:R-:W4:Y:S03]  /*12ea0*/  LDL.LU R30, [R1+0x2d0] ;  /* 0x0002d000011e7983 */ /* 0x000f260000300800 */
[----:B------:R-:W-:Y:S01]  /*12eb0*/  F2FP.SATFINITE.E4M3.F32.PACK_AB_MERGE_C R28, R11, R12, RZ ;  /* 0x0000000c0b1c723e */ /* 0x000fe200048070ff */
[----:B------:R-:W-:-:S02]  /*12ec0*/  FFMA R12, R16, R21, R7 ;  /* 0x00000015100c7223 */ /* 0x000fc40000000007 */
[----:B------:R-:W4:Y:S04]  /*12ed0*/  LDL.LU R21, [R1+0x2d4] ;  /* 0x0002d40001157983 */ /* 0x000f280000300800 */
[----:B------:R-:W4:Y:S04]  /*12ee0*/  LDL.LU R33, [R1+0x2d8] ;  /* 0x0002d80001217983 */ /* 0x000f280000300800 */
[----:B------:R-:W4:Y:S01]  /*12ef0*/  LDL.LU R32, [R1+0x2dc] ;  /* 0x0002dc0001207983 */ /* 0x000f220000300800 */
[----:B------:R-:W-:-:S05]  /*12f00*/  F2FP.F16.E4M3.UNPACK_B R11, R6 ;  /* 0x00000006ff0b723e */ /* 0x000fca00020006ff */
        /* <DEDUP_REMOVED lines=8> */
[----:B------:R-:W-:Y:S02]  /*12f90*/  HADD2.F32 R20, -RZ, R11.H1_H1 ;  /* 0x3000000bff147230 */ /* 0x000fe40000004100 */
[----:B------:R-:W-:-:S04]  /*12fa0*/  FFMA R12, R16, R25, R9 ;  /* 0x00000019100c7223 */ /* 0x000fc80000000009 */
[----:B------:R-:W-:Y:S01]  /*12fb0*/  FFMA R26, R26, R2, R12 ;  /* 0x000000021a1a7223 */ /* 0x000fe2000000000c */
[----:B--2---:R-:W-:-:S04]  /*12fc0*/  FFMA R11, R16, R15, R9 ;  /* 0x0000000f100b7223 */ /* 0x004fc80000000009 */
[----:B------:R-:W-:Y:S01]  /*12fd0*/  FFMA R20, R20, R2, R11 ;  /* 0x0000000214147223 */ /* 0x000fe2000000000b */
[----:B------:R-:W-:-:S05]  /*12fe0*/  F2FP.F16.E4M3.UNPACK_B R11, R4 ;  /* 0x00000004ff0b723e */ /* 0x000fca00020006ff */
[--C-:B------:R-:W-:Y:S02]  /*12ff0*/  HADD2.F32 R25, -RZ, R11.reuse.H0_H0 ;  /* 0x2000000bff197230 */ /* 0x100fe40000004100 */
[----:B------:R-:W-:Y:S02]  /*13000*/  HADD2.F32 R15, -RZ, R11.H1_H1 ;  /* 0x3000000bff0f7230 */ /* 0x000fe40000004100 */
[----:B---3--:R-:W-:-:S04]  /*13010*/  FFMA R11, R16, R24, R7 ;  /* 0x00000018100b7223 */ /* 0x008fc80000000007 */
[----:B------:R-:W-:Y:S01]  /*13020*/  FFMA R15, R15, R2, R11 ;  /* 0x000000020f0f7223 */ /* 0x000fe2000000000b */
[----:B------:R-:W-:-:S05]  /*13030*/  F2FP.F16.E4M3.UNPACK_B R11, R4.H1 ;  /* 0x00000004ff0b723e */ /* 0x000fca00030006ff */
[--C-:B------:R-:W-:Y:S02]  /*13040*/  HADD2.F32 R24, -RZ, R11.reuse.H0_H0 ;  /* 0x2000000bff187230 */ /* 0x100fe40000004100 */
[----:B------:R-:W-:Y:S02]  /*13050*/  HADD2.F32 R14, -RZ, R11.H1_H1 ;  /* 0x3000000bff0e7230 */ /* 0x000fe40000004100 */
[C---:B-----5:R-:W-:Y:S01]  /*13060*/  FFMA R11, R16.reuse, R22, R9 ;  /* 0x00000016100b7223 */ /* 0x060fe20000000009 */
[----:B------:R-:W-:-:S03]  /*13070*/  FFMA R12, R16, R34, R7 ;  /* 0x00000022100c7223 */ /* 0x000fc60000000007 */
[----:B------:R-:W-:Y:S01]  /*13080*/  FFMA R14, R14, R2, R11 ;  /* 0x000000020e0e7223 */ /* 0x000fe2000000000b */
[----:B------:R-:W-:Y:S01]  /*13090*/  F2FP.F16.E4M3.UNPACK_B R11, R0 ;  /* 0x00000000ff0b723e */ /* 0x000fe200020006ff */
[----:B------:R-:W-:Y:S01]  /*130a0*/  FFMA R25, R25, R2, R12 ;  /* 0x0000000219197223 */ /* 0x000fe2000000000c */
[----:B----4-:R-:W-:-:S03]  /*130b0*/  FFMA R12, R16, R23, R9 ;  /* 0x00000017100c7223 */ /* 0x010fc60000000009 */
[--C-:B------:R-:W-:Y:S02]  /*130c0*/  HADD2.F32 R23, -RZ, R11.reuse.H0_H0 ;  /* 0x2000000bff177230 */ /* 0x100fe40000004100 */
[----:B------:R-:W-:Y:S02]  /*130d0*/  HADD2.F32 R22, -RZ, R11.H1_H1 ;  /* 0x3000000bff167230 */ /* 0x000fe40000004100 */
[--C-:B------:R-:W-:Y:S01]  /*130e0*/  FFMA R11, R16, R21, R7.reuse ;  /* 0x00000015100b7223 */ /* 0x100fe20000000007 */
[----:B------:R-:W-:Y:S01]  /*130f0*/  FFMA R24, R24, R2, R12 ;  /* 0x0000000218187223 */ /* 0x000fe2000000000c */
[----:B------:R-:W-:Y:S02]  /*13100*/  FFMA R12, R16, R30, R7 ;  /* 0x0000001e100c7223 */ /* 0x000fe40000000007 */
[----:B------:R-:W-:Y:S01]  /*13110*/  FFMA R22, R22, R2, R11 ;  /* 0x0000000216167223 */ /* 0x000fe2000000000b */
[----:B------:R-:W-:Y:S01]  /*13120*/  F2FP.F16.E4M3.UNPACK_B R11, R0.H1 ;  /* 0x00000000ff0b723e */ /* 0x000fe200030006ff */
[----:B------:R-:W-:Y:S01]  /*13130*/  FFMA R23, R23, R2, R12 ;  /* 0x0000000217177223 */ /* 0x000fe2000000000c */
[----:B------:R-:W-:-:S03]  /*13140*/  FFMA R12, R16, R33, R9 ;  /* 0x00000021100c7223 */ /* 0x000fc60000000009 */
[--C-:B------:R-:W-:Y:S02]  /*13150*/  HADD2.F32 R21, -RZ, R11.reuse.H0_H0 ;  /* 0x2000000bff157230 */ /* 0x100fe40000004100 */
[----:B------:R-:W-:Y:S02]  /*13160*/  HADD2.F32 R30, -RZ, R11.H1_H1 ;  /* 0x3000000bff1e7230 */ /* 0x000fe40000004100 */
[----:B------:R-:W-:Y:S01]  /*13170*/  FFMA R11, R16, R32, R9 ;  /* 0x00000020100b7223 */ /* 0x000fe20000000009 */
[----:B------:R-:W-:-:S03]  /*13180*/  FFMA R21, R21, R2, R12 ;  /* 0x0000000215157223 */ /* 0x000fc6000000000c */
[----:B------:R-:W-:Y:S01]  /*13190*/  FFMA R11, R30, R2, R11 ;  /* 0x000000021e0b7223 */ /* 0x000fe2000000000b */
[----:B------:R-:W-:Y:S02]  /*131a0*/  F2FP.SATFINITE.E4M3.F32.PACK_AB_MERGE_C R20, R20, R26, RZ ;  /* 0x0000001a1414723e */ /* 0x000fe400048070ff */
[----:B------:R-:W-:Y:S02]  /*131b0*/  F2FP.SATFINITE.E4M3.F32.PACK_AB_MERGE_C R15, R15, R25, RZ ;  /* 0x000000190f0f723e */ /* 0x000fe400048070ff */
[----:B------:R-:W-:Y:S02]  /*131c0*/  F2FP.SATFINITE.E4M3.F32.PACK_AB_MERGE_C R14, R14, R24, RZ ;  /* 0x000000180e0e723e */ /* 0x000fe400048070ff */
[----:B------:R-:W-:Y:S02]  /*131d0*/  F2FP.SATFINITE.E4M3.F32.PACK_AB_MERGE_C R12, R22, R23, RZ ;  /* 0x00000017160c723e */ /* 0x000fe400048070ff */
[----:B------:R-:W-:Y:S01]  /*131e0*/  F2FP.SATFINITE.E4M3.F32.PACK_AB_MERGE_C R11, R11, R21, RZ ;  /* 0x000000150b0b723e */ /* 0x000fe200048070ff */
[----:B------:R-:W-:Y:S06]  /*131f0*/  @P0 BRA `(.L_x_66) ;  /* 0x0000000000040947 */ /* 0x000fec0003800000 */
[----:B------:R-:W-:-:S04]  /*13200*/  DEPBAR.LE SB0, 0x1 ;  /* 0x000080400000791a */ /* 0x000fc80000000000 */
.L_x_66:
[----:B------:R-:W-:Y:S05]  /*13210*/  WARPSYNC.ALL ;  /* 0x0000000000007948 */ /* 0x000fea0003800000 */
[----:B------:R-:W-:Y:S06]  /*13220*/  BAR.SYNC.DEFER_BLOCKING 0x1, 0x100 ;  /* 0x0044000000007b1d */ /* 0x000fec0000010000 */
[----:B------:R-:W-:Y:S01]  /*13230*/  BSSY B0, `(.L_x_67) ;  /* 0x0000019000007945 */ /* 0x000fe20003800000 */
[----:B------:R1:W-:Y:S04]  /*13240*/  STS.U16 [R17+UR48+0x5100], R29 ;  /* 0x0051001d11007988 */ /* 0x0003e80008000430 */
[----:B------:R1:W-:Y:S04]  /*13250*/  STS.U16 [R17+UR48+0x5200], R28 ;  /* 0x0052001c11007988 */ /* 0x0003e80008000430 */
[----:B------:R1:W-:Y:S04]  /*13260*/  STS.U16 [R17+UR48+0x5108], R27 ;  /* 0x0051081b11007988 */ /* 0x0003e80008000430 */
[----:B------:R1:W-:Y:S04]  /*13270*/  STS.U16 [R17+UR48+0x5208], R20 ;  /* 0x0052081411007988 */ /* 0x0003e80008000430 */
        /* <DEDUP_REMOVED lines=9> */
[----:B--2---:R-:W2:Y:S02]  /*13310*/  FENCE.VIEW.ASYNC.S ;  /* 0x00000000000073c6 */ /* 0x004ea40000000000 */
[----:B--2---:R-:W-:Y:S06]  /*13320*/  BAR.SYNC.DEFER_BLOCKING 0x1, 0x100 ;  /* 0x0044000000007b1d */ /* 0x004fec0000010000 */
[----:B-1----:R-:W-:Y:S05]  /*13330*/  @P0 BRA `(.L_x_68) ;  /* 0x0000000000200947 */ /* 0x002fea0003800000 */
[----:B------:R-:W-:Y:S02]  /*13340*/  UIADD3 UR8, UP0, UR58, 0x4f0, URZ ;  /* 0x000004f03a087890 */ /* 0x000fe4000ff1e03f */
[----:B------:R-:W-:Y:S02]  /*13350*/  UIADD3 UR6, UR42, 0x80, URZ ;  /* 0x000000802a067890 */ /* 0x000fe4000fffe03f */
[----:B------:R-:W-:Y:S02]  /*13360*/  UIADD3 UR4, UR48, 0x5100, URZ ;  /* 0x0000510030047890 */ /* 0x000fe4000fffe03f */
[----:B------:R-:W-:Y:S01]  /*13370*/  UIADD3.X UR9, URZ, UR59, URZ, UP0, !UPT ;  /* 0x0000003b3f097290 */ /* 0x000fe200087fe43f */
[----:B------:R-:W-:Y:S01]  /*13380*/  UMOV UR5, UR41 ;  /* 0x0000002900057c82 */ /* 0x000fe20008000000 */
[----:B------:R-:W-:-:S07]  /*13390*/  UMOV UR7, UR43 ;  /* 0x0000002b00077c82 */ /* 0x000fce0008000000 */
[----:B------:R1:W-:Y:S02]  /*133a0*/  UTMASTG.3D [UR4], [UR8] ;  /* 0x00000004080073b5 */ /* 0x0003e40008010000 */
[----:B-1----:R0:W-:Y:S02]  /*133b0*/  UTMACMDFLUSH ;  /* 0x00000000000079b7 */ /* 0x0021e40000000000 */
.L_x_68:
[----:B------:R-:W-:Y:S05]  /*133c0*/  BSYNC B0 ;  /* 0x0000000000007941 */ /* 0x000fea0003800000 */
.L_x_67:
[----:B------:R-:W-:Y:S01]  /*133d0*/  BSSY B0, `(.L_x_69) ;  /* 0x0000038000007945 */ /* 0x000fe20003800000 */
[----:B------:R-:W-:Y:S02]  /*133e0*/  MOV R11, R18 ;  /* 0x00000012000b7202 */ /* 0x000fe40000000f00 */
[----:B------:R-:W-:Y:S01]  /*133f0*/  MOV R12, R19 ;  /* 0x00000013000c7202 */ /* 0x000fe20000000f00 */
[----:B------:R-:W-:Y:S06]  /*13400*/  @!P1 BRA `(.L_x_70) ;  /* 0x0000000000d09947 */ /* 0x000fec0003800000 */
[----:B------:R-:W-:-:S04]  /*13410*/  MOV R11, UR44 ;  /* 0x0000002c000b7c02 */ /* 0x000fc80008000f00 */
[----:B------:R-:W-:-:S13]  /*13420*/  ISETP.NE.AND P2, PT, R11, 0x3, PT ;  /* 0x000000030b00780c */ /* 0x000fda0003f45270 */
[----:B------:R-:W-:Y:S05]  /*13430*/  @!P2 BRA `(.L_x_71) ;  /* 0x000000000004a947 */ /* 0x000fea0003800000 */
[----:B------:R-:W-:Y:S01]  /*13440*/  BPT.TRAP 0x1 ;  /* 0x000000040000795c */ /* 0x000fe20000300000 */
.L_x_71:
[----:B------:R-:W-:Y:S01]  /*13450*/  LEA R11, R18, UR48, 0x3 ;  /* 0x00000030120b7c11 */ /* 0x000fe2000f8e18ff */
[----:B------:R-:W-:Y:S01]  /*13460*/  BSSY B1, `(.L_x_72) ;  /* 0x0000004000017945 */ /* 0x000fe20003800000 */
[----:B------:R-:W-:-:S04]  /*13470*/  SHF.L.U32 R12, R19, 0x1f, RZ ;  /* 0x0000001f130c7819 */ /* 0x000fc800000006ff */
[----:B------:R-:W1:Y:S02]  /*13480*/  SYNCS.PHASECHK.TRANS64.TRYWAIT P4, [R11+URZ+0x60], R12 ;  /* 0x0000600c0b0075a7 */ /* 0x000e64000808017f */
[----:B-1----:R-:W-:Y:S05]  /*13490*/  @!P4 BRA `(.L_x_73) ;  /* 0x000000d000e8c947 */ /* 0x002fea0003800000 */
.L_x_375:
[----:B------:R-:W-:Y:S05]  /*134a0*/  BSYNC B1 ;  /* 0x0000000000017941 */ /* 0x000fea0003800000 */
.L_x_72:
        /* <DEDUP_REMOVED lines=22> */
.L_x_75:
[----:B------:R-:W-:Y:S05]  /*13610*/  BSYNC B1 ;  /* 0x0000000000017941 */ /* 0x000fea0003800000 */
.L_x_74:
        /* <DEDUP_REMOVED lines=8> */
.L_x_76:
[----:B-1----:R-:W1:Y:S01]  /*136a0*/  S2R R12, SR_CgaCtaId ;  /* 0x00000000000c7919 */ /* 0x002e620000008800 */
[----:B------:R-:W-:-:S04]  /*136b0*/  IADD3 R11, R11, 0x80, RZ ;  /* 0x000000800b0b7810 */ /* 0x000fc80007ffe0ff */
[----:B-1----:R-:W-:-:S04]  /*136c0*/  PRMT R11, R12, 0x654, R11 ;  /* 0x000006540c0b7816 */ /* 0x002fc8000000000b */
[----:B--2---:R1:W-:Y:S02]  /*136d0*/  SYNCS.ARRIVE.TRANS64.RED.A1T0 RZ, [R11+URZ], RZ ;  /* 0x000000ff0bff79a7 */ /* 0x0043e4000810043f */
[----:B-1----:R-:W-:-:S04]  /*136e0*/  IADD3 R11, R18, 0x1, RZ ;  /* 0x00000001120b7810 */ /* 0x002fc80007ffe0ff */
[----:B------:R-:W-:-:S04]  /*136f0*/  ISETP.NE.AND P2, PT, R11, 0x4, PT ;  /* 0x000000040b00780c */ /* 0x000fc80003f45270 */
[----:B------:R-:W-:Y:S02]  /*13700*/  SEL R12, RZ, 0x1, P2 ;  /* 0x00000001ff0c7807 */ /* 0x000fe40001000000 */
[----:B------:R-:W-:Y:S02]  /*13710*/  SEL R11, R11, RZ, P2 ;  /* 0x000000ff0b0b7207 */ /* 0x000fe40001000000 */
[----:B------:R-:W-:Y:S02]  /*13720*/  LOP3.LUT R12, R19, R12, RZ, 0x3c, !PT ;  /* 0x0000000c130c7212 */ /* 0x000fe400078e3cff */
[----:B------:R-:W-:Y:S02]  /*13730*/  MOV R18, R11 ;  /* 0x0000000b00127202 */ /* 0x000fe40000000f00 */
[----:B------:R-:W-:-:S07]  /*13740*/  MOV R19, R12 ;  /* 0x0000000c00137202 */ /* 0x000fce0000000f00 */
.L_x_70:
[----:B------:R-:W-:Y:S05]  /*13750*/  BSYNC B0 ;  /* 0x0000000000007941 */ /* 0x000fea0003800000 */
.L_x_69:
[----:B------:R-:W-:Y:S01]  /*13760*/  F2FP.F16.E4M3.UNPACK_B R14, R8 ;  /* 0x00000008ff0e723e */ /* 0x000fe200020006ff */
[C---:B------:R-:W-:Y:S01]  /*13770*/  FFMA R166, R16.reuse, R166, R3 ;  /* 0x000000a610a67223 */ /* 0x040fe20000000003 */
[C---:B------:R-:W-:Y:S01]  /*13780*/  FFMA R168, R16.reuse, R168, R5 ;  /* 0x000000a810a87223 */ /* 0x040fe20000000005 */
[C---:B------:R-:W-:Y:S01]  /*13790*/  FFMA R170, R16.reuse, R170, R3 ;  /* 0x000000aa10aa7223 */ /* 0x040fe20000000003 */
[C-C-:B------:R-:W-:Y:S01]  /*137a0*/  FFMA R173, R16.reuse, R173, R5.reuse ;  /* 0x000000ad10ad7223 */ /* 0x140fe20000000005 */
[--C-:B------:R-:W-:Y:S02]  /*137b0*/  HADD2.F32 R15, -RZ, R14.reuse.H0_H0 ;  /* 0x2000000eff0f7230 */ /* 0x100fe40000004100 */
[C---:B------:R-:W-:Y:S01]  /*137c0*/  FFMA R172, R16.reuse, R172, R5 ;  /* 0x000000ac10ac7223 */ /* 0x040fe20000000005 */
[C-C-:B------:R-:W-:Y:S01]  /*137d0*/  FFMA R175, R16.reuse, R175, R3.reuse ;  /* 0x000000af10af7223 */ /* 0x140fe20000000003 */
[C---:B------:R-:W-:Y:S01]  /*137e0*/  FFMA R174, R16.reuse, R174, R3 ;  /* 0x000000ae10ae7223 */ /* 0x040fe20000000003 */
[----:B------:R-:W-:Y:S01]  /*137f0*/  FFMA R177, R16, R177, R5 ;  /* 0x000000b110b17223 */ /* 0x000fe20000000005 */
[----:B------:R-:W-:Y:S01]  /*13800*/  FFMA R166, R15, R2, R166 ;  /* 0x000000020fa67223 */ /* 0x000fe200000000a6 */
[----:B------:R-:W-:-:S02]  /*13810*/  HADD2.F32 R15, -RZ, R14.H1_H1 ;  /* 0x3000000eff0f7230 */ /* 0x000fc40000004100 */
[C---:B------:R-:W-:Y:S01]  /*13820*/  FFMA R14, R16.reuse, R167, R3 ;  /* 0x000000a7100e7223 */ /* 0x040fe20000000003 */
[C---:B------:R-:W-:Y:S01]  /*13830*/  FFMA R176, R16.reuse, R176, R5 ;  /* 0x000000b010b07223 */ /* 0x040fe20000000005 */
[C---:B------:R-:W-:Y:S01]  /*13840*/  FFMA R24, R16.reuse, R178, R3 ;  /* 0x000000b210187223 */ /* 0x040fe20000000003 */
[----:B------:R-:W-:Y:S01]  /*13850*/  FFMA R23, R16, R180, R5 ;  /* 0x000000b410177223 */ /* 0x000fe20000000005 */
[----:B------:R-:W-:-:S05]  /*13860*/  FFMA R14, R15, R2, R14 ;  /* 0x000000020f0e7223 */ /* 0x000fca000000000e */
[----:B------:R-:W-:Y:S02]  /*13870*/  F2FP.SATFINITE.E4M3.F32.PACK_AB_MERGE_C R166, R14, R166, RZ ;  /* 0x000000a60ea6723e */ /* 0x000fe400048070ff */
[----:B------:R-:W-:-:S05]  /*13880*/  F2FP.F16.E4M3.UNPACK_B R14, R8.H1 ;  /* 0x00000008ff0e723e */ /* 0x000fca00030006ff */
[----:B------:R-:W-:-:S05]  /*13890*/  HADD2.F32 R15, -RZ, R14.H0_H0 ;  /* 0x2000000eff0f7230 */ /* 0x000fca0000004100 */
[----:B------:R-:W-:Y:S01]  /*138a0*/  FFMA R168, R15, R2, R168 ;  /* 0x000000020fa87223 */ /* 0x000fe200000000a8 */
[----:B------:R-:W-:Y:S02]  /*138b0*/  HADD2.F32 R15, -RZ, R14.H1_H1 ;  /* 0x3000000eff0f7230 */ /* 0x000fe40000004100 */
[----:B------:R-:W-:-:S04]  /*138c0*/  FFMA R14, R16, R169, R5 ;  /* 0x000000a9100e7223 */ /* 0x000fc80000000005 */
[----:B------:R-:W-:-:S05]  /*138d0*/  FFMA R14, R15, R2, R14 ;  /* 0x000000020f0e7223 */ /* 0x000fca000000000e */
[----:B------:R-:W-:Y:S02]  /*138e0*/  F2FP.SATFINITE.E4M3.F32.PACK_AB_MERGE_C R168, R14, R168, RZ ;  /* 0x000000a80ea8723e */ /* 0x000fe400048070ff */
        /* <DEDUP_REMOVED lines=24> */
[----:B------:R-:W-:-:S05]  /*13a70*/  F2FP.F16.E4M3.UNPACK_B R14, R0 ;  /* 0x00000000ff0e723e */ /* 0x000fca00020006ff */
[--C-:B------:R-:W-:Y:S02]  /*13a80*/  HADD2.F32 R22, -RZ, R14.reuse.H0_H0 ;  /* 0x2000000eff167230 */ /* 0x100fe40000004100 */
[----:B------:R-:W-:Y:S02]  /*13a90*/  HADD2.F32 R15, -RZ, R14.H1_H1 ;  /* 0x3000000eff0f7230 */ /* 0x000fe40000004100 */
[----:B------:R-:W-:Y:S01]  /*13aa0*/  FFMA R14, R16, R179, R3 ;  /* 0x000000b3100e7223 */ /* 0x000fe20000000003 */
[-C--:B------:R-:W-:Y:S01]  /*13ab0*/  FFMA R24, R22, R2.reuse, R24 ;  /* 0x0000000216187223 */ /* 0x080fe20000000018 */
[----:B------:R-:W-:Y:S02]  /*13ac0*/  FFMA R22, R16, R181, R5 ;  /* 0x000000b510167223 */ /* 0x000fe40000000005 */
[----:B------:R-:W-:Y:S01]  /*13ad0*/  FFMA R14, R15, R2, R14 ;  /* 0x000000020f0e7223 */ /* 0x000fe2000000000e */
[----:B------:R-:W-:-:S04]  /*13ae0*/  F2FP.F16.E4M3.UNPACK_B R15, R0.H1 ;  /* 0x00000000ff0f723e */ /* 0x000fc800030006ff */
[----:B------:R-:W-:Y:S01]  /*13af0*/  F2FP.SATFINITE.E4M3.F32.PACK_AB_MERGE_C R14, R14, R24, RZ ;  /* 0x000000180e0e723e */ /* 0x000fe200048070ff */
[--C-:B------:R-:W-:Y:S02]  /*13b00*/  HADD2.F32 R25, -RZ, R15.reuse.H0_H0 ;  /* 0x2000000fff197230 */ /* 0x100fe40000004100 */
[----:B------:R-:W-:-:S03]  /*13b10*/  HADD2.F32 R15, -RZ, R15.H1_H1 ;  /* 0x3000000fff0f7230 */ /* 0x000fc60000004100 */
[-C--:B------:R-:W-:Y:S02]  /*13b20*/  FFMA R23, R25, R2.reuse, R23 ;  /* 0x0000000219177223 */ /* 0x080fe40000000017 */
[----:B------:R-:W-:Y:S01]  /*13b30*/  FFMA R22, R15, R2, R22 ;  /* 0x000000020f167223 */ /* 0x000fe20000000016 */
[----:B------:R-:W-:-:S04]  /*13b40*/  F2FP.SATFINITE.E4M3.F32.PACK_AB_MERGE_C R15, R177, R176, RZ ;  /* 0x000000b0b10f723e */ /* 0x000fc800048070ff */
[----:B------:R-:W-:Y:S01]  /*13b50*/  F2FP.SATFINITE.E4M3.F32.PACK_AB_MERGE_C R22, R22, R23, RZ ;  /* 0x000000171616723e */ /* 0x000fe200048070ff */
[----:B------:R-:W-:Y:S06]  /*13b60*/  @P0 BRA `(.L_x_77) ;  /* 0x0000000000040947 */ /* 0x000fec0003800000 */
[----:B------:R-:W-:-:S04]  /*13b70*/  DEPBAR.LE SB0, 0x1 ;  /* 0x000080400000791a */ /* 0x000fc80000000000 */
.L_x_77:
        /* <DEDUP_REMOVED lines=27> */
.L_x_79:
[----:B------:R-:W-:Y:S05]  /*13d30*/  BSYNC B0 ;  /* 0x0000000000007941 */ /* 0x000fea0003800000 */
.L_x_78:
[----:B------:R-:W-:Y:S04]  /*13d40*/  BSSY B0, `(.L_x_80) ;  /* 0x000003a000007945 */ /* 0x000fe80003800000 */
[----:B------:R-:W-:Y:S05]  /*13d50*/  @!P1 BRA `(.L_x_81) ;  /* 0x0000000000e09947 */ /* 0x000fea0003800000 */
[----:B------:R-:W-:-:S04]  /*13d60*/  MOV R14, UR44 ;  /* 0x0000002c000e7c02 */ /* 0x000fc80008000f00 */
[----:B------:R-:W-:-:S13]  /*13d70*/  ISETP.NE.AND P2, PT, R14, 0x3, PT ;  /* 0x000000030e00780c */ /* 0x000fda0003f45270 */
[----:B------:R-:W-:Y:S05]  /*13d80*/  @!P2 BRA `(.L_x_82) ;  /* 0x000000000004a947 */ /* 0x000fea0003800000 */
[----:B------:R-:W-:Y:S01]  /*13d90*/  BPT.TRAP 0x1 ;  /* 0x000000040000795c */ /* 0x000fe20000300000 */
.L_x_82:
[----:B------:R-:W-:Y:S01]  /*13da0*/  LEA R14, R18, UR48, 0x3 ;  /* 0x00000030120e7c11 */ /* 0x000fe2000f8e18ff */
[----:B------:R-:W-:Y:S01]  /*13db0*/  BSSY B1, `(.L_x_83) ;  /* 0x0000004000017945 */ /* 0x000fe20003800000 */
[----:B------:R-:W-:-:S04]  /*13dc0*/  SHF.L.U32 R15, R19, 0x1f, RZ ;  /* 0x0000001f130f7819 */ /* 0x000fc800000006ff */
[----:B------:R-:W1:Y:S02]  /*13dd0*/  SYNCS.PHASECHK.TRANS64.TRYWAIT P4, [R14+URZ+0x60], R15 ;  /* 0x0000600f0e0075a7 */ /* 0x000e64000808017f */
[----:B-1----:R-:W-:Y:S05]  /*13de0*/  @!P4 BRA `(.L_x_84) ;  /* 0x000000c800a8c947 */ /* 0x002fea0003800000 */
.L_x_376:
[----:B------:R-:W-:Y:S05]  /*13df0*/  BSYNC B1 ;  /* 0x0000000000017941 */ /* 0x000fea0003800000 */
.L_x_83:
[----:B------:R-:W-:Y:S04]  /*13e00*/  BSSY B1, `(.L_x_85) ;  /* 0x0000016000017945 */ /* 0x000fe80003800000 */
[----:B------:R-:W-:Y:S05]  /*13e10*/  @P3 BRA `(.L_x_86) ;  /* 0x0000000000503947 */ /* 0x000fea0003800000 */
[----:B------:R-:W2:Y:S01]  /*13e20*/  S2R R21, SR_TID.X ;  /* 0x0000000000157919 */ /* 0x000ea20000002100 */
[----:B------:R-:W-:-:S04]  /*13e30*/  LEA R20, R18, R17, 0xc ;  /* 0x0000001112147211 */ /* 0x000fc800078e60ff */
[----:B------:R-:W-:Y:S01]  /*13e40*/  IADD3 R0, R20, UR48, RZ ;  /* 0x0000003014007c10 */ /* 0x000fe2000fffe0ff */
[----:B------:R-:W-:Y:S04]  /*13e50*/  LDS.U16 R8, [R20+UR48+0x200] ;  /* 0x0002003014087984 */ /* 0x000fe80008000400 */
[----:B-1----:R-:W1:Y:S04]  /*13e60*/  LDS.U16 R15, [R20+UR48+0x100] ;  /* 0x00010030140f7984 */ /* 0x002e680008000400 */
[----:B------:R-:W-:Y:S01]  /*13e70*/  LDS.U16 R6, [R20+UR48+0x208] ;  /* 0x0002083014067984 */ /* 0x000fe20008000400 */
[----:B--2---:R-:W-:-:S04]  /*13e80*/  SHF.R.U32.HI R21, RZ, 0x4, R21 ;  /* 0x00000004ff157819 */ /* 0x004fc80000011615 */
[----:B------:R-:W-:Y:S02]  /*13e90*/  LOP3.LUT P4, RZ, R21, 0x1, RZ, 0xc0, !PT ;  /* 0x0000000115ff7812 */ /* 0x000fe4000788c0ff */
[----:B------:R-:W-:-:S04]  /*13ea0*/  MOV R21, 0x8 ;  /* 0x0000000800157802 */ /* 0x000fc80000000f00 */
[----:B------:R-:W-:-:S04]  /*13eb0*/  SEL R21, R21, 0xfffffff8, !P4 ;  /* 0xfffffff815157807 */ /* 0x000fc80006000000 */
[----:B------:R-:W-:Y:S02]  /*13ec0*/  LEA R0, R21, R0, 0x1 ;  /* 0x0000000015007211 */ /* 0x000fe400078e08ff */
[----:B-1----:R-:W-:-:S03]  /*13ed0*/  PRMT R8, R15, 0x5410, R8 ;  /* 0x000054100f087816 */ /* 0x002fc60000000008 */
[----:B------:R-:W-:Y:S04]  /*13ee0*/  LDS.U16 R4, [R0+0x200] ;  /* 0x0002000000047984 */ /* 0x000fe80000000400 */
[----:B------:R-:W1:Y:S04]  /*13ef0*/  LDS.U16 R14, [R0+0x100] ;  /* 0x00010000000e7984 */ /* 0x000e680000000400 */
[----:B------:R-:W2:Y:S01]  /*13f00*/  LDS.U16 R15, [R20+UR48+0x108] ;  /* 0x00010830140f7984 */ /* 0x000ea20008000400 */
[----:B-1----:R-:W-:-:S03]  /*13f10*/  PRMT R4, R14, 0x5410, R4 ;  /* 0x000054100e047816 */ /* 0x002fc60000000004 */
[----:B------:R-:W-:Y:S01]  /*13f20*/  LDS.U16 R14, [R0+0x208] ;  /* 0x00020800000e7984 */ /* 0x000fe20000000400 */
[----:B--2---:R-:W-:-:S03]  /*13f30*/  PRMT R6, R15, 0x5410, R6 ;  /* 0x000054100f067816 */ /* 0x004fc60000000006 */
[----:B------:R-:W1:Y:S02]  /*13f40*/  LDS.U16 R0, [R0+0x108] ;  /* 0x0001080000007984 */ /* 0x000e640000000400 */
[----:B-1----:R-:W-:-:S07]  /*13f50*/  PRMT R0, R0, 0x5410, R14 ;  /* 0x0000541000007816 */ /* 0x002fce000000000e */
.L_x_86:
[----:B------:R-:W-:Y:S05]  /*13f60*/  BSYNC B1 ;  /* 0x0000000000017941 */ /* 0x000fea0003800000 */
.L_x_85:
        /* <DEDUP_REMOVED lines=8> */
.L_x_87:
[----:B-1----:R-:W1:Y:S01]  /*13ff0*/  S2R R14, SR_CgaCtaId ;  /* 0x00000000000e7919 */ /* 0x002e620000008800 */
[C---:B------:R-:W-:Y:S02]  /*14000*/  LEA R15, R11.reuse, UR48, 0x3 ;  /* 0x000000300b0f7c11 */ /* 0x040fe4000f8e18ff */
[----:B------:R-:W-:Y:S02]  /*14010*/  IADD3 R11, R11, 0x1, RZ ;  /* 0x000000010b0b7810 */ /* 0x000fe40007ffe0ff */
[----:B------:R-:W-:Y:S02]  /*14020*/  IADD3 R15, R15, 0x80, RZ ;  /* 0x000000800f0f7810 */ /* 0x000fe40007ffe0ff */
[C---:B------:R-:W-:Y:S02]  /*14030*/  ISETP.NE.AND P2, PT, R11.reuse, 0x4, PT ;  /* 0x000000040b00780c */ /* 0x040fe40003f45270 */
[----:B------:R-:W-:Y:S02]  /*14040*/  IADD3 R18, R18, 0x1, RZ ;  /* 0x0000000112127810 */ /* 0x000fe40007ffe0ff */
[----:B------:R-:W-:-:S02]  /*14050*/  SEL R11, R11, RZ, P2 ;  /* 0x000000ff0b0b7207 */ /* 0x000fc40001000000 */
[----:B------:R-:W-:-:S04]  /*14060*/  ISETP.NE.AND P4, PT, R18, 0x4, PT ;  /* 0x000000041200780c */ /* 0x000fc80003f85270 */
[----:B------:R-:W-:Y:S02]  /*14070*/  SEL R18, R18, RZ, P4 ;  /* 0x000000ff12127207 */ /* 0x000fe40002000000 */
[----:B-1----:R-:W-:-:S04]  /*14080*/  PRMT R14, R14, 0x654, R15 ;  /* 0x000006540e0e7816 */ /* 0x002fc8000000000f */
[----:B--2---:R1:W-:Y:S02]  /*14090*/  SYNCS.ARRIVE.TRANS64.RED.A1T0 RZ, [R14+URZ], RZ ;  /* 0x000000ff0eff79a7 */ /* 0x0043e4000810043f */
[----:B-1----:R-:W-:-:S04]  /*140a0*/  SEL R14, RZ, 0x1, P2 ;  /* 0x00000001ff0e7807 */ /* 0x002fc80001000000 */
[----:B------:R-:W-:Y:S02]  /*140b0*/  LOP3.LUT R12, R12, R14, RZ, 0x3c, !PT ;  /* 0x0000000e0c0c7212 */ /* 0x000fe400078e3cff */
[----:B------:R-:W-:-:S04]  /*140c0*/  SEL R14, RZ, 0x1, P4 ;  /* 0x00000001ff0e7807 */ /* 0x000fc80002000000 */
[----:B------:R-:W-:-:S07]  /*140d0*/  LOP3.LUT R19, R19, R14, RZ, 0x3c, !PT ;  /* 0x0000000e13137212 */ /* 0x000fce00078e3cff */
.L_x_81:
[----:B------:R-:W-:Y:S05]  /*140e0*/  BSYNC B0 ;  /* 0x0000000000007941 */ /* 0x000fea0003800000 */
.L_x_80:
[----:B------:R-:W2:Y:S04]  /*140f0*/  LDL.LU R15, [R1+0x2e0] ;  /* 0x0002e000010f7983 */ /* 0x000ea80000300800 */
[----:B------:R-:W3:Y:S04]  /*14100*/  LDL.LU R24, [R1+0x2e4] ;  /* 0x0002e40001187983 */ /* 0x000ee80000300800 */
[----:B------:R-:W4:Y:S04]  /*14110*/  LDL.LU R21, [R1+0x2e8] ;  /* 0x0002e80001157983 */ /* 0x000f280000300800 */
[----:B------:R-:W5:Y:S01]  /*14120*/  LDL.LU R28, [R1+0x2ec] ;  /* 0x0002ec00011c7983 */ /* 0x000f620000300800 */
[----:B------:R-:W-:-:S03]  /*14130*/  F2FP.F16.E4M3.UNPACK_B R14, R8 ;  /* 0x00000008ff0e723e */ /* 0x000fc600020006ff */
[----:B------:R-:W5:Y:S04]  /*14140*/  LDL.LU R22, [R1+0x2f0] ;  /* 0x0002f00001167983 */ /* 0x000f680000300800 */
[----:B------:R-:W5:Y:S01]  /*14150*/  LDL.LU R23, [R1+0x2f4] ;  /* 0x0002f40001177983 */ /* 0x000f620000300800 */
[--C-:B------:R-:W-:Y:S02]  /*14160*/  HADD2.F32 R20, -RZ, R14.reuse.H0_H0 ;  /* 0x2000000eff147230 */ /* 0x100fe40000004100 */
[----:B------:R-:W-:Y:S01]  /*14170*/  HADD2.F32 R14, -RZ, R14.H1_H1 ;  /* 0x3000000eff0e7230 */ /* 0x000fe20000004100 */
[----:B------:R-:W5:Y:S01]  /*14180*/  LDL.LU R25, [R1+0x2f8] ;  /* 0x0002f80001197983 */ /* 0x000f620000300800 */
[----:B--2---:R-:W-:-:S04]  /*14190*/  FFMA R15, R16, R15, R7 ;  /* 0x0000000f100f7223 */ /* 0x004fc80000000007 */
[----:B------:R-:W-:Y:S01]  /*141a0*/  FFMA R15, R20, R2, R15 ;  /* 0x00000002140f7223 */ /* 0x000fe2000000000f */
        /* <DEDUP_REMOVED lines=13> */
[----:B------:R-:W5:Y:S04]  /*14280*/  LDL.LU R28, [R1+0x30c] ;  /* 0x00030c00011c7983 */ /* 0x000f680000300800 */
[----:B------:R-:W5:Y:S04]  /*14290*/  LDL.LU R33, [R1+0x310] ;  /* 0x0003100001217983 */ /* 0x000f680000300800 */
[----:B------:R-:W5:Y:S04]  /*142a0*/  LDL.LU R30, [R1+0x314] ;  /* 0x00031400011e7983 */ /* 0x000f680000300800 */
[----:B------:R-:W5:Y:S04]  /*142b0*/  LDL.LU R34, [R1+0x318] ;  /* 0x0003180001227983 */ /* 0x000f680000300800 */
[----:B------:R-:W5:Y:S01]  /*142c0*/  LDL.LU R32, [R1+0x31c] ;  /* 0x00031c0001207983 */ /* 0x000f620000300800 */
[----:B------:R-:W-:-:S05]  /*142d0*/  FFMA R21, R21, R2, R14 ;  /* 0x0000000215157223 */ /* 0x000fca000000000e */
[----:B------:R-:W-:Y:S02]  /*142e0*/  F2FP.SATFINITE.E4M3.F32.PACK_AB_MERGE_C R14, R21, R20, RZ ;  /* 0x00000014150e723e */ /* 0x000fe400048070ff */
[----:B------:R-:W-:Y:S01]  /*142f0*/  F2FP.F16.E4M3.UNPACK_B R20, R6 ;  /* 0x00000006ff14723e */ /* 0x000fe200020006ff */
[C-C-:B------:R-:W-:Y:S01]  /*14300*/  FFMA R21, R16.reuse, R22, R7.reuse ;  /* 0x0000001610157223 */ /* 0x140fe20000000007 */
[----:B------:R-:W-:-:S03]  /*14310*/  FFMA R23, R16, R23, R7 ;  /* 0x0000001710177223 */ /* 0x000fc60000000007 */
[--C-:B------:R-:W-:Y:S02]  /*14320*/  HADD2.F32 R22, -RZ, R20.reuse.H0_H0 ;  /* 0x20000014ff167230 */ /* 0x100fe40000004100 */
[----:B------:R-:W-:-:S03]  /*14330*/  HADD2.F32 R20, -RZ, R20.H1_H1 ;  /* 0x30000014ff147230 */ /* 0x000fc60000004100 */
[----:B------:R-:W-:Y:S01]  /*14340*/  FFMA R21, R22, R2, R21 ;  /* 0x0000000216157223 */ /* 0x000fe20000000015 */
[----:B------:R-:W-:Y:S01]  /*14350*/  F2FP.F16.E4M3.UNPACK_B R22, R6.H1 ;  /* 0x00000006ff16723e */ /* 0x000fe200030006ff */
[----:B------:R-:W-:-:S04]  /*14360*/  FFMA R20, R20, R2, R23 ;  /* 0x0000000214147223 */ /* 0x000fc80000000017 */
[--C-:B------:R-:W-:Y:S01]  /*14370*/  HADD2.F32 R23, -RZ, R22.reuse.H1_H1 ;  /* 0x30000016ff177230 */ /* 0x100fe20000004100 */
[----:B------:R-:W-:Y:S01]  /*14380*/  F2FP.SATFINITE.E4M3.F32.PACK_AB_MERGE_C R20, R20, R21, RZ ;  /* 0x000000151414723e */ /* 0x000fe200048070ff */
[----:B------:R-:W-:Y:S02]  /*14390*/  HADD2.F32 R21, -RZ, R22.H0_H0 ;  /* 0x20000016ff157230 */ /* 0x000fe40000004100 */
[----:B------:R-:W-:-:S04]  /*143a0*/  FFMA R22, R16, R25, R9 ;  /* 0x0000001910167223 */ /* 0x000fc80000000009 */
[----:B------:R-:W-:Y:S01]  /*143b0*/  FFMA R21, R21, R2, R22 ;  /* 0x0000000215157223 */ /* 0x000fe20000000016 */
[----:B--2---:R-:W-:-:S04]  /*143c0*/  FFMA R24, R16, R24, R9 ;  /* 0x0000001810187223 */ /* 0x004fc80000000009 */
[----:B------:R-:W-:Y:S01]  /*143d0*/  FFMA R22, R23, R2, R24 ;  /* 0x0000000217167223 */ /* 0x000fe20000000018 */
[----:B------:R-:W-:Y:S01]  /*143e0*/  F2FP.F16.E4M3.UNPACK_B R24, R4 ;  /* 0x00000004ff18723e */ /* 0x000fe200020006ff */
[----:B---3--:R-:W-:-:S04]  /*143f0*/  FFMA R26, R16, R26, R7 ;  /* 0x0000001a101a7223 */ /* 0x008fc80000000007 */
[--C-:B------:R-:W-:Y:S02]  /*14400*/  HADD2.F32 R23, -RZ, R24.reuse.H0_H0 ;  /* 0x20000018ff177230 */ /* 0x100fe40000004100 */
[----:B------:R-:W-:Y:S02]  /*14410*/  HADD2.F32 R25, -RZ, R24.H1_H1 ;  /* 0x30000018ff197230 */ /* 0x000fe40000004100 */
[----:B------:R-:W-:-:S04]  /*14420*/  FFMA R24, R16, R27, R7 ;  /* 0x0000001b10187223 */ /* 0x000fc80000000007 */
[-C--:B------:R-:W-:Y:S01]  /*14430*/  FFMA R23, R23, R2.reuse, R24 ;  /* 0x0000000217177223 */ /* 0x080fe20000000018 */
[----:B------:R-:W-:Y:S01]  /*14440*/  FFMA R24, R25, R2, R26 ;  /* 0x0000000219187223 */ /* 0x000fe2000000001a */
[----:B------:R-:W-:-:S05]  /*14450*/  F2FP.F16.E4M3.UNPACK_B R26, R4.H1 ;  /* 0x00000004ff1a723e */ /* 0x000fca00030006ff */
[--C-:B------:R-:W-:Y:S02]  /*14460*/  HADD2.F32 R25, -RZ, R26.reuse.H0_H0 ;  /* 0x2000001aff197230 */ /* 0x100fe40000004100 */
[----:B------:R-:W-:Y:S02]  /*14470*/  HADD2.F32 R27, -RZ, R26.H1_H1 ;  /* 0x3000001aff1b7230 */ /* 0x000fe40000004100 */
[C-C-:B----4-:R-:W-:Y:S01]  /*14480*/  FFMA R26, R16.reuse, R29, R9.reuse ;  /* 0x0000001d101a7223 */ /* 0x150fe20000000009 */
[----:B-----5:R-:W-:-:S03]  /*14490*/  FFMA R28, R16, R28, R9 ;  /* 0x0000001c101c7223 */ /* 0x020fc60000000009 */
[-C--:B------:R-:W-:Y:S01]  /*144a0*/  FFMA R25, R25, R2.reuse, R26 ;  /* 0x0000000219197223 */ /* 0x080fe2000000001a */
[----:B------:R-:W-:Y:S01]  /*144b0*/  FFMA R26, R27, R2, R28 ;  /* 0x000000021b1a7223 */ /* 0x000fe2000000001c */
[----:B------:R-:W-:Y:S01]  /*144c0*/  F2FP.F16.E4M3.UNPACK_B R28, R0 ;  /* 0x00000000ff1c723e */ /* 0x000fe200020006ff */
[----:B------:R-:W-:-:S04]  /*144d0*/  FFMA R30, R16, R30, R7 ;  /* 0x0000001e101e7223 */ /* 0x000fc80000000007 */
[--C-:B------:R-:W-:Y:S02]  /*144e0*/  HADD2.F32 R27, -RZ, R28.reuse.H0_H0 ;  /* 0x2000001cff1b7230 */ /* 0x100fe40000004100 */
[----:B------:R-:W-:Y:S02]  /*144f0*/  HADD2.F32 R29, -RZ, R28.H1_H1 ;  /* 0x3000001cff1d7230 */ /* 0x000fe40000004100 */
[----:B------:R-:W-:-:S04]  /*14500*/  FFMA R28, R16, R33, R7 ;  /* 0x00000021101c7223 */ /* 0x000fc80000000007 */
[-C--:B------:R-:W-:Y:S01]  /*14510*/  FFMA R27, R27, R2.reuse, R28 ;  /* 0x000000021b1b7223 */ /* 0x080fe2000000001c */
[----:B------:R-:W-:Y:S01]  /*14520*/  FFMA R28, R29, R2, R30 ;  /* 0x000000021d1c7223 */ /* 0x000fe2000000001e */
[----:B------:R-:W-:Y:S01]  /*14530*/  F2FP.F16.E4M3.UNPACK_B R29, R0.H1 ;  /* 0x00000000ff1d723e */ /* 0x000fe200030006ff */
[C-C-:B------:R-:W-:Y:S01]  /*14540*/  FFMA R30, R16.reuse, R34, R9.reuse ;  /* 0x00000022101e7223 */ /* 0x140fe20000000009 */
[----:B------:R-:W-:-:S03]  /*14550*/  FFMA R32, R16, R32, R9 ;  /* 0x0000002010207223 */ /* 0x000fc60000000009 */
[--C-:B------:R-:W-:Y:S02]  /*14560*/  HADD2.F32 R33, -RZ, R29.reuse.H0_H0 ;  /* 0x2000001dff217230 */ /* 0x100fe40000004100 */
[----:B------:R-:W-:-:S03]  /*14570*/  HADD2.F32 R29, -RZ, R29.H1_H1 ;  /* 0x3000001dff1d7230 */ /* 0x000fc60000004100 */
[-C--:B------:R-:W-:Y:S02]  /*14580*/  FFMA R33, R33, R2.reuse, R30 ;  /* 0x0000000221217223 */ /* 0x080fe4000000001e */
        /* <DEDUP_REMOVED lines=8> */
.L_x_88:
        /* <DEDUP_REMOVED lines=22> */
[----:B------:R-:W-:Y:S02]  /*14770*/  UIADD3 UR4, UR48, 0x5100, URZ ;  /* 0x0000510030047890 */ /* 0x000fe4000fffe03f */
[----:B------:R-:W-:Y:S01]  /*14780*/  UIADD3.X UR9, URZ, UR59, URZ, UP0, !UPT ;  /* 0x0000003b3f097290 */ /* 0x000fe200087fe43f */
[----:B------:R-:W-:-:S08]  /*14790*/  UMOV UR7, UR43 ;  /* 0x0000002b00077c82 */ /* 0x000fd00008000000 */
[----:B------:R1:W-:Y:S02]  /*147a0*/  UTMASTG.3D [UR4], [UR8] ;  /* 0x00000004080073b5 */ /* 0x0003e40008010000 */
[----:B-1----:R0:W-:Y:S02]  /*147b0*/  UTMACMDFLUSH ;  /* 0x00000000000079b7 */ /* 0x0021e40000000000 */
.L_x_90:
[----:B------:R-:W-:Y:S05]  /*147c0*/  BSYNC B0 ;  /* 0x0000000000007941 */ /* 0x000fea0003800000 */
.L_x_89:
[----:B------:R-:W-:Y:S04]  /*147d0*/  BSSY B0, `(.L_x_91) ;  /* 0x000003a000007945 */ /* 0x000fe80003800000 */
[----:B------:R-:W-:Y:S05]  /*147e0*/  @!P1 BRA `(.L_x_92) ;  /* 0x0000000000e09947 */ /* 0x000fea0003800000 */
[----:B------:R-:W-:-:S04]  /*147f0*/  MOV R14, UR44 ;  /* 0x0000002c000e7c02 */ /* 0x000fc80008000f00 */
[----:B------:R-:W-:-:S13]  /*14800*/  ISETP.NE.AND P2, PT, R14, 0x3, PT ;  /* 0x000000030e00780c */ /* 0x000fda0003f45270 */
[----:B------:R-:W-:Y:S05]  /*14810*/  @!P2 BRA `(.L_x_93) ;  /* 0x000000000004a947 */ /* 0x000fea0003800000 */
[----:B------:R-:W-:Y:S01]  /*14820*/  BPT.TRAP 0x1 ;  /* 0x000000040000795c */ /* 0x000fe20000300000 */
.L_x_93:
[----:B------:R-:W-:Y:S01]  /*14830*/  LEA R14, R18, UR48, 0x3 ;  /* 0x00000030120e7c11 */ /* 0x000fe2000f8e18ff */
[----:B------:R-:W-:Y:S01]  /*14840*/  BSSY B1, `(.L_x_94) ;  /* 0x0000004000017945 */ /* 0x000fe20003800000 */
[----:B------:R-:W-:-:S04]  /*14850*/  SHF.L.U32 R15, R19, 0x1f, RZ ;  /* 0x0000001f130f7819 */ /* 0x000fc800000006ff */
[----:B------:R-:W1:Y:S02]  /*14860*/  SYNCS.PHASECHK.TRANS64.TRYWAIT P4, [R14+URZ+0x60], R15 ;  /* 0x0000600f0e0075a7 */ /* 0x000e64000808017f */
[----:B-1----:R-:W-:Y:S05]  /*14870*/  @!P4 BRA `(.L_x_95) ;  /* 0x000000c00018c947 */ /* 0x002fea0003800000 */
.L_x_377:
[----:B------:R-:W-:Y:S05]  /*14880*/  BSYNC B1 ;  /* 0x0000000000017941 */ /* 0x000fea0003800000 */
.L_x_94:
[----:B------:R-:W-:Y:S04]  /*14890*/  BSSY B1, `(.L_x_96) ;  /* 0x0000016000017945 */ /* 0x000fe80003800000 */
[----:B------:R-:W-:Y:S05]  /*148a0*/  @P3 BRA `(.L_x_97) ;  /* 0x0000000000503947 */ /* 0x000fea0003800000 */
[----:B------:R-:W2:Y:S01]  /*148b0*/  S2R R20, SR_TID.X ;  /* 0x0000000000147919 */ /* 0x000ea20000002100 */
[----:B-1----:R-:W-:-:S04]  /*148c0*/  LEA R14, R18, R17, 0xc ;  /* 0x00000011120e7211 */ /* 0x002fc800078e60ff */
[----:B------:R-:W-:Y:S01]  /*148d0*/  IADD3 R0, R14, UR48, RZ ;  /* 0x000000300e007c10 */ /* 0x000fe2000fffe0ff */
[----:B------:R-:W-:Y:S04]  /*148e0*/  LDS.U16 R8, [R14+UR48+0x200] ;  /* 0x000200300e087984 */ /* 0x000fe80008000400 */
[----:B------:R-:W1:Y:S04]  /*148f0*/  LDS.U16 R15, [R14+UR48+0x100] ;  /* 0x000100300e0f7984 */ /* 0x000e680008000400 */
[----:B------:R-:W-:Y:S04]  /*14900*/  LDS.U16 R6, [R14+UR48+0x208] ;  /* 0x000208300e067984 */ /* 0x000fe80008000400 */
[----:B------:R-:W3:Y:S01]  /*14910*/  LDS.U16 R21, [R14+UR48+0x108] ;  /* 0x000108300e157984 */ /* 0x000ee20008000400 */
[----:B--2---:R-:W-:-:S04]  /*14920*/  SHF.R.U32.HI R20, RZ, 0x4, R20 ;  /* 0x00000004ff147819 */ /* 0x004fc80000011614 */
[----:B------:R-:W-:Y:S02]  /*14930*/  LOP3.LUT P4, RZ, R20, 0x1, RZ, 0xc0, !PT ;  /* 0x0000000114ff7812 */ /* 0x000fe4000788c0ff */
[----:B------:R-:W-:-:S04]  /*14940*/  MOV R20, 0x8 ;  /* 0x0000000800147802 */ /* 0x000fc80000000f00 */
[----:B------:R-:W-:-:S04]  /*14950*/  SEL R20, R20, 0xfffffff8, !P4 ;  /* 0xfffffff814147807 */ /* 0x000fc80006000000 */
[----:B------:R-:W-:Y:S02]  /*14960*/  LEA R20, R20, R0, 0x1 ;  /* 0x0000000014147211 */ /* 0x000fe400078e08ff */
[----:B-1----:R-:W-:-:S03]  /*14970*/  PRMT R8, R15, 0x5410, R8 ;  /* 0x000054100f087816 */ /* 0x002fc60000000008 */
[----:B------:R-:W-:Y:S04]  /*14980*/  LDS.U16 R4, [R20+0x200] ;  /* 0x0002000014047984 */ /* 0x000fe80000000400 */
[----:B------:R-:W1:Y:S01]  /*14990*/  LDS.U16 R23, [R20+0x100] ;  /* 0x0001000014177984 */ /* 0x000e620000000400 */
[----:B---3--:R-:W-:-:S03]  /*149a0*/  PRMT R6, R21, 0x5410, R6 ;  /* 0x0000541015067816 */ /* 0x008fc60000000006 */
[----:B------:R-:W-:Y:S04]  /*149b0*/  LDS.U16 R0, [R20+0x208] ;  /* 0x0002080014007984 */ /* 0x000fe80000000400 */
[----:B------:R-:W2:Y:S01]  /*149c0*/  LDS.U16 R25, [R20+0x108] ;  /* 0x0001080014197984 */ /* 0x000ea20000000400 */
[----:B-1----:R-:W-:Y:S02]  /*149d0*/  PRMT R4, R23, 0x5410, R4 ;  /* 0x0000541017047816 */ /* 0x002fe40000000004 */
[----:B--2---:R-:W-:-:S07]  /*149e0*/  PRMT R0, R25, 0x5410, R0 ;  /* 0x0000541019007816 */ /* 0x004fce0000000000 */
.L_x_97:
[----:B------:R-:W-:Y:S05]  /*149f0*/  BSYNC B1 ;  /* 0x0000000000017941 */ /* 0x000fea0003800000 */
.L_x_96:
        /* <DEDUP_REMOVED lines=8> */
.L_x_98:
[----:B-1----:R-:W1:Y:S01]  /*14a80*/  S2R R15, SR_CgaCtaId ;  /* 0x00000000000f7919 */ /* 0x002e620000008800 */
[C---:B------:R-:W-:Y:S02]  /*14a90*/  LEA R14, R11.reuse, UR48, 0x3 ;  /* 0x000000300b0e7c11 */ /* 0x040fe4000f8e18ff */
[----:B------:R-:W-:Y:S02]  /*14aa0*/  IADD3 R11, R11, 0x1, RZ ;  /* 0x000000010b0b7810 */ /* 0x000fe40007ffe0ff */
[----:B------:R-:W-:Y:S02]  /*14ab0*/  IADD3 R14, R14, 0x80, RZ ;  /* 0x000000800e0e7810 */ /* 0x000fe40007ffe0ff */
[----:B------:R-:W-:Y:S02]  /*14ac0*/  IADD3 R18, R18, 0x1, RZ ;  /* 0x0000000112127810 */ /* 0x000fe40007ffe0ff */
[----:B------:R-:W-:Y:S02]  /*14ad0*/  ISETP.NE.AND P2, PT, R11, 0x4, PT ;  /* 0x000000040b00780c */ /* 0x000fe40003f45270 */
[----:B------:R-:W-:-:S02]  /*14ae0*/  ISETP.NE.AND P4, PT, R18, 0x4, PT ;  /* 0x000000041200780c */ /* 0x000fc40003f85270 */
[----:B------:R-:W-:Y:S02]  /*14af0*/  SEL R11, R11, RZ, P2 ;  /* 0x000000ff0b0b7207 */ /* 0x000fe40001000000 */
[----:B------:R-:W-:Y:S02]  /*14b00*/  SEL R18, R18, RZ, P4 ;  /* 0x000000ff12127207 */ /* 0x000fe40002000000 */
[----:B-1----:R-:W-:Y:S02]  /*14b10*/  PRMT R14, R15, 0x654, R14 ;  /* 0x000006540f0e7816 */ /* 0x002fe4000000000e */
[----:B------:R-:W-:Y:S02]  /*14b20*/  SEL R15, RZ, 0x1, P2 ;  /* 0x00000001ff0f7807 */ /* 0x000fe40001000000 */
[----:B--2---:R1:W-:Y:S02]  /*14b30*/  SYNCS.ARRIVE.TRANS64.RED.A1T0 RZ, [R14+URZ], RZ ;  /* 0x000000ff0eff79a7 */ /* 0x0043e4000810043f */
[----:B------:R-:W-:-:S02]  /*14b40*/  LOP3.LUT R12, R12, R15, RZ, 0x3c, !PT ;  /* 0x0000000f0c0c7212 */ /* 0x000fc400078e3cff */
[----:B-1----:R-:W-:-:S04]  /*14b50*/  SEL R14, RZ, 0x1, P4 ;  /* 0x00000001ff0e7807 */ /* 0x002fc80002000000 */
[----:B------:R-:W-:-:S07]  /*14b60*/  LOP3.LUT R19, R19, R14, RZ, 0x3c, !PT ;  /* 0x0000000e13137212 */ /* 0x000fce00078e3cff */
.L_x_92:
[----:B------:R-:W-:Y:S05]  /*14b70*/  BSYNC B0 ;  /* 0x0000000000007941 */ /* 0x000fea0003800000 */
.L_x_91:
[----:B------:R-:W-:Y:S01]  /*14b80*/  F2FP.F16.E4M3.UNPACK_B R14, R8 ;  /* 0x00000008ff0e723e */ /* 0x000fe200020006ff */
[C-C-:B------:R-:W-:Y:S01]  /*14b90*/  FFMA R15, R16.reuse, R182, R3.reuse ;  /* 0x000000b6100f7223 */ /* 0x140fe20000000003 */
[C---:B------:R-:W-:Y:S01]  /*14ba0*/  FFMA R183, R16.reuse, R183, R3 ;  /* 0x000000b710b77223 */ /* 0x040fe20000000003 */
[C-C-:B------:R-:W-:Y:S01]  /*14bb0*/  FFMA R21, R16.reuse, R184, R5.reuse ;  /* 0x000000b810157223 */ /* 0x140fe20000000005 */
[C---:B------:R-:W-:Y:S01]  /*14bc0*/  FFMA R185, R16.reuse, R185, R5 ;  /* 0x000000b910b97223 */ /* 0x040fe20000000005 */
[--C-:B------:R-:W-:Y:S02]  /*14bd0*/  HADD2.F32 R20, -RZ, R14.reuse.H0_H0 ;  /* 0x2000000eff147230 */ /* 0x100fe40000004100 */
[C-C-:B------:R-:W-:Y:S01]  /*14be0*/  FFMA R23, R16.reuse, R186, R3.reuse ;  /* 0x000000ba10177223 */ /* 0x140fe20000000003 */
[----:B------:R-:W-:Y:S02]  /*14bf0*/  HADD2.F32 R22, -RZ, R14.H1_H1 ;  /* 0x3000000eff167230 */ /* 0x000fe40000004100 */
[C---:B------:R-:W-:Y:S01]  /*14c00*/  FFMA R187, R16.reuse, R187, R3 ;  /* 0x000000bb10bb7223 */ /* 0x040fe20000000003 */
[----:B------:R-:W-:Y:S01]  /*14c10*/  FFMA R25, R16, R188, R5 ;  /* 0x000000bc10197223 */ /* 0x000fe20000000005 */
[----:B------:R-:W-:Y:S01]  /*14c20*/  FFMA R14, R20, R2, R15 ;  /* 0x00000002140e7223 */ /* 0x000fe2000000000f */
[----:B------:R-:W-:Y:S01]  /*14c30*/  F2FP.F16.E4M3.UNPACK_B R20, R8.H1 ;  /* 0x00000008ff14723e */ /* 0x000fe200030006ff */
[----:B------:R-:W-:Y:S01]  /*14c40*/  FFMA R15, R22, R2, R183 ;  /* 0x00000002160f7223 */ /* 0x000fe200000000b7 */
[C---:B------:R-:W-:Y:S01]  /*14c50*/  FFMA R189, R16.reuse, R189, R5 ;  /* 0x000000bd10bd7223 */ /* 0x040fe20000000005 */
[C-C-:B------:R-:W-:Y:S01]  /*14c60*/  FFMA R27, R16.reuse, R190, R3.reuse ;  /* 0x000000be101b7223 */ /* 0x140fe20000000003 */
[----:B------:R-:W-:Y:S01]  /*14c70*/  FFMA R191, R16, R191, R3 ;  /* 0x000000bf10bf7223 */ /* 0x000fe20000000003 */
[----:B------:R-:W-:-:S02]  /*14c80*/  HADD2.F32 R22, -RZ, R20.H0_H0 ;  /* 0x20000014ff167230 */ /* 0x000fc40000004100 */
[C-C-:B------:R-:W-:Y:S01]  /*14c90*/  FFMA R29, R16.reuse, R192, R5.reuse ;  /* 0x000000c0101d7223 */ /* 0x140fe20000000005 */
[----:B------:R-:W-:Y:S02]  /*14ca0*/  HADD2.F32 R24, -RZ, R20.H1_H1 ;  /* 0x30000014ff187230 */ /* 0x000fe40000004100 */
[C---:B------:R-:W-:Y:S01]  /*14cb0*/  FFMA R193, R16.reuse, R193, R5 ;  /* 0x000000c110c17223 */ /* 0x040fe20000000005 */
[----:B------:R-:W-:Y:S01]  /*14cc0*/  FFMA R33, R16, R194, R3 ;  /* 0x000000c210217223 */ /* 0x000fe20000000003 */
[----:B------:R-:W-:Y:S01]  /*14cd0*/  FFMA R20, R22, R2, R21 ;  /* 0x0000000216147223 */ /* 0x000fe20000000015 */
[----:B------:R-:W-:Y:S01]  /*14ce0*/  F2FP.F16.E4M3.UNPACK_B R22, R6 ;  /* 0x00000006ff16723e */ /* 0x000fe200020006ff */
[----:B------:R-:W-:Y:S01]  /*14cf0*/  FFMA R21, R24, R2, R185 ;  /* 0x0000000218157223 */ /* 0x000fe200000000b9 */
[C---:B------:R-:W-:Y:S01]  /*14d00*/  FFMA R195, R16.reuse, R195, R3 ;  /* 0x000000c310c37223 */ /* 0x040fe20000000003 */
[----:B------:R-:W-:Y:S01]  /*14d10*/  FFMA R197, R16, R197, R5 ;  /* 0x000000c510c57223 */ /* 0x000fe20000000005 */
[----:B------:R-:W-:Y:S01]  /*14d20*/  F2FP.SATFINITE.E4M3.F32.PACK_AB_MERGE_C R14, R15, R14, RZ ;  /* 0x0000000e0f0e723e */ /* 0x000fe200048070ff */
[--C-:B------:R-:W-:Y:S01]  /*14d30*/  HADD2.F32 R24, -RZ, R22.reuse.H0_H0 ;  /* 0x20000016ff187230 */ /* 0x100fe20000004100 */
[----:B------:R-:W-:Y:S01]  /*14d40*/  F2FP.SATFINITE.E4M3.F32.PACK_AB_MERGE_C R20, R21, R20, RZ ;  /* 0x000000141514723e */ /* 0x000fe200048070ff */
[----:B------:R-:W-:-:S03]  /*14d50*/  HADD2.F32 R26, -RZ, R22.H1_H1 ;  /* 0x30000016ff1a7230 */ /* 0x000fc60000004100 */
[----:B------:R-:W-:Y:S01]  /*14d60*/  FFMA R22, R24, R2, R23 ;  /* 0x0000000218167223 */ /* 0x000fe20000000017 */
[----:B------:R-:W-:Y:S01]  /*14d70*/  F2FP.F16.E4M3.UNPACK_B R24, R6.H1 ;  /* 0x00000006ff18723e */ /* 0x000fe200030006ff */
[----:B------:R-:W-:-:S04]  /*14d80*/  FFMA R23, R26, R2, R187 ;  /* 0x000000021a177223 */ /* 0x000fc800000000bb */
[--C-:B------:R-:W-:Y:S01]  /*14d90*/  HADD2.F32 R26, -RZ, R24.reuse.H0_H0 ;  /* 0x20000018ff1a7230 */ /* 0x100fe20000004100 */
[----:B------:R-:W-:Y:S01]  /*14da0*/  F2FP.SATFINITE.E4M3.F32.PACK_AB_MERGE_C R22, R23, R22, RZ ;  /* 0x000000161716723e */ /* 0x000fe200048070ff */
[----:B------:R-:W-:-:S03]  /*14db0*/  HADD2.F32 R28, -RZ, R24.H1_H1 ;  /* 0x30000018ff1c7230 */ /* 0x000fc60000004100 */
[----:B------:R-:W-:Y:S01]  /*14dc0*/  FFMA R24, R26, R2, R25 ;  /* 0x000000021a187223 */ /* 0x000fe20000000019 */
[----:B------:R-:W-:Y:S01]  /*14dd0*/  F2FP.F16.E4M3.UNPACK_B R26, R4 ;  /* 0x00000004ff1a723e */ /* 0x000fe200020006ff */
[----:B------:R-:W-:-:S04]  /*14de0*/  FFMA R25, R28, R2, R189 ;  /* 0x000000021c197223 */ /* 0x000fc800000000bd */
        /* <DEDUP_REMOVED lines=17> */
[----:B------:R-:W-:Y:S01]  /*14f00*/  FFMA R195, R34, R2, R195 ;  /* 0x0000000222c37223 */ /* 0x000fe200000000c3 */
[----:B------:R-:W-:-:S03]  /*14f10*/  FFMA R33, R16, R196, R5 ;  /* 0x000000c410217223 */ /* 0x000fc60000000005 */
[--C-:B------:R-:W-:Y:S01]  /*14f20*/  HADD2.F32 R34, -RZ, R32.reuse.H0_H0 ;  /* 0x20000020ff227230 */ /* 0x100fe20000004100 */
[----:B------:R-:W-:Y:S01]  /*14f30*/  F2FP.SATFINITE.E4M3.F32.PACK_AB_MERGE_C R195, R195, R30, RZ ;  /* 0x0000001ec3c3723e */ /* 0x000fe200048070ff */
[----:B------:R-:W-:-:S03]  /*14f40*/  HADD2.F32 R32, -RZ, R32.H1_H1 ;  /* 0x30000020ff207230 */ /* 0x000fc60000004100 */
[-C--:B------:R-:W-:Y:S02]  /*14f50*/  FFMA R33, R34, R2.reuse, R33 ;  /* 0x0000000222217223 */ /* 0x080fe40000000021 */
[----:B------:R-:W-:-:S05]  /*14f60*/  FFMA R32, R32, R2, R197 ;  /* 0x0000000220207223 */ /* 0x000fca00000000c5 */
[----:B------:R-:W-:Y:S01]  /*14f70*/  F2FP.SATFINITE.E4M3.F32.PACK_AB_MERGE_C R33, R32, R33, RZ ;  /* 0x000000212021723e */ /* 0x000fe200048070ff */
[----:B------:R-:W-:Y:S06]  /*14f80*/  @P0 BRA `(.L_x_99) ;  /* 0x0000000000040947 */ /* 0x000fec0003800000 */
[----:B------:R-:W-:-:S04]  /*14f90*/  DEPBAR.LE SB0, 0x1 ;  /* 0x000080400000791a */ /* 0x000fc80000000000 */
.L_x_99:
        /* <DEDUP_REMOVED lines=27> */
.L_x_101:
[----:B------:R-:W-:Y:S05]  /*15150*/  BSYNC B0 ;  /* 0x0000000000007941 */ /* 0x000fea0003800000 */
.L_x_100:
[----:B------:R-:W-:Y:S04]  /*15160*/  BSSY B0, `(.L_x_102) ;  /* 0x000003a000007945 */ /* 0x000fe80003800000 */
[----:B------:R-:W-:Y:S05]  /*15170*/  @!P1 BRA `(.L_x_103) ;  /* 0x0000000000e09947 */ /* 0x000fea0003800000 */
[----:B------:R-:W-:-:S04]  /*15180*/  MOV R14, UR44 ;  /* 0x0000002c000e7c02 */ /* 0x000fc80008000f00 */
[----:B------:R-:W-:-:S13]  /*15190*/  ISETP.NE.AND P2, PT, R14, 0x3, PT ;  /* 0x000000030e00780c */ /* 0x000fda0003f45270 */
[----:B------:R-:W-:Y:S05]  /*151a0*/  @!P2 BRA `(.L_x_104) ;  /* 0x000000000004a947 */ /* 0x000fea0003800000 */
[----:B------:R-:W-:Y:S01]  /*151b0*/  BPT.TRAP 0x1 ;  /* 0x000000040000795c */ /* 0x000fe20000300000 */
.L_x_104:
[----:B------:R-:W-:Y:S01]  /*151c0*/  LEA R14, R18, UR48, 0x3 ;  /* 0x00000030120e7c11 */ /* 0x000fe2000f8e18ff */
[----:B------:R-:W-:Y:S01]  /*151d0*/  BSSY B1, `(.L_x_105) ;  /* 0x0000004000017945 */ /* 0x000fe20003800000 */
[----:B------:R-:W-:-:S04]  /*151e0*/  SHF.L.U32 R15, R19, 0x1f, RZ ;  /* 0x0000001f130f7819 */ /* 0x000fc800000006ff */
[----:B------:R-:W1:Y:S02]  /*151f0*/  SYNCS.PHASECHK.TRANS64.TRYWAIT P4, [R14+URZ+0x60], R15 ;  /* 0x0000600f0e0075a7 */ /* 0x000e64000808017f */
[----:B-1----:R-:W-:Y:S05]  /*15200*/  @!P4 BRA `(.L_x_106) ;  /* 0x000000b400c8c947 */ /* 0x002fea0003800000 */
.L_x_378:
[----:B------:R-:W-:Y:S05]  /*15210*/  BSYNC B1 ;  /* 0x0000000000017941 */ /* 0x000fea0003800000 */
.L_x_105:
        /* <DEDUP_REMOVED lines=22> */
.L_x_108:
[----:B------:R-:W-:Y:S05]  /*15380*/  BSYNC B1 ;  /* 0x0000000000017941 */ /* 0x000fea0003800000 */
.L_x_107:
        /* <DEDUP_REMOVED lines=8> */
.L_x_109:
        /* <DEDUP_REMOVED lines=15> */
.L_x_103:
[----:B------:R-:W-:Y:S05]  /*15500*/  BSYNC B0 ;  /* 0x0000000000007941 */ /* 0x000fea0003800000 */
.L_x_102:
[----:B------:R-:W2:Y:S04]  /*15510*/  LDL.LU R15, [R1+0x320] ;  /* 0x00032000010f7983 */ /* 0x000ea80000300800 */
[----:B------:R-:W3:Y:S04]  /*15520*/  LDL.LU R21, [R1+0x324] ;  /* 0x0003240001157983 */ /* 0x000ee80000300800 */
[----:B------:R-:W4:Y:S04]  /*15530*/  LDL.LU R23, [R1+0x328] ;  /* 0x0003280001177983 */ /* 0x000f280000300800 */
[----:B------:R-:W5:Y:S04]  /*15540*/  LDL.LU R40, [R1+0x32c] ;  /* 0x00032c0001287983 */ /* 0x000f680000300800 */
[----:B------:R-:W5:Y:S04]  /*15550*/  LDL.LU R38, [R1+0x330] ;  /* 0x0003300001267983 */ /* 0x000f680000300800 */
[----:B------:R-:W5:Y:S04]  /*15560*/  LDL.LU R35, [R1+0x334] ;  /* 0x0003340001237983 */ /* 0x000f680000300800 */
[----:B------:R-:W5:Y:S01]  /*15570*/  LDL.LU R34, [R1+0x338] ;  /* 0x0003380001227983 */ /* 0x000f620000300800 */
[----:B------:R-:W-:-:S03]  /*15580*/  F2FP.F16.E4M3.UNPACK_B R14, R8 ;  /* 0x00000008ff0e723e */ /* 0x000fc600020006ff */
[----:B------:R-:W5:Y:S01]  /*15590*/  LDL.LU R27, [R1+0x33c] ;  /* 0x00033c00011b7983 */ /* 0x000f620000300800 */
[----:B------:R-:W-:Y:S01]  /*155a0*/  F2FP.F16.E4M3.UNPACK_B R22, R8.H1 ;  /* 0x00000008ff16723e */ /* 0x000fe200030006ff */
[--C-:B------:R-:W-:Y:S02]  /*155b0*/  HADD2.F32 R20, -RZ, R14.reuse.H0_H0 ;  /* 0x2000000eff147230 */ /* 0x100fe40000004100 */
[----:B------:R-:W5:Y:S01]  /*155c0*/  LDL.LU R29, [R1+0x340] ;  /* 0x00034000011d7983 */ /* 0x000f620000300800 */
[----:B------:R-:W-:-:S03]  /*155d0*/  HADD2.F32 R24, -RZ, R14.H1_H1 ;  /* 0x3000000eff187230 */ /* 0x000fc60000004100 */
[----:B------:R-:W5:Y:S01]  /*155e0*/  LDL.LU R39, [R1+0x344] ;  /* 0x0003440001277983 */ /* 0x000f620000300800 */
[----:B------:R-:W-:-:S03]  /*155f0*/  HADD2.F32 R26, -RZ, R22.H0_H0 ;  /* 0x20000016ff1a7230 */ /* 0x000fc60000004100 */
[----:B------:R-:W5:Y:S04]  /*15600*/  LDL.LU R37, [R1+0x348] ;  /* 0x0003480001257983 */ /* 0x000f680000300800 */
[----:B------:R-:W5:Y:S04]  /*15610*/  LDL.LU R36, [R1+0x34c] ;  /* 0x00034c0001247983 */ /* 0x000f680000300800 */
[----:B------:R-:W5:Y:S04]  /*15620*/  LDL.LU R42, [R1+0x350] ;  /* 0x00035000012a7983 */ /* 0x000f680000300800 */
[----:B------:R-:W5:Y:S01]  /*15630*/  LDL.LU R41, [R1+0x354] ;  /* 0x0003540001297983 */ /* 0x000f620000300800 */
[C-C-:B--2---:R-:W-:Y:S01]  /*15640*/  FFMA R15, R16.reuse, R15, R7.reuse ;  /* 0x0000000f100f7223 */ /* 0x144fe20000000007 */
[----:B---3--:R-:W-:-:S03]  /*15650*/  FFMA R21, R16, R21, R7 ;  /* 0x0000001510157223 */ /* 0x008fc60000000007 */
[-C--:B------:R-:W-:Y:S01]  /*15660*/  FFMA R14, R20, R2.reuse, R15 ;  /* 0x00000002140e7223 */ /* 0x080fe2000000000f */
[----:B----4-:R-:W-:Y:S01]  /*15670*/  FFMA R23, R16, R23, R9 ;  /* 0x0000001710177223 */ /* 0x010fe20000000009 */
[----:B------:R-:W-:-:S03]  /*15680*/  FFMA R15, R24, R2, R21 ;  /* 0x00000002180f7223 */ /* 0x000fc60000000015 */
[----:B------:R-:W-:Y:S01]  /*15690*/  FFMA R20, R26, R2, R23 ;  /* 0x000000021a147223 */ /* 0x000fe20000000017 */
[C---:B-----5:R-:W-:Y:S02]  /*156a0*/  FFMA R21, R16.reuse, R40, R9 ;  /* 0x0000002810157223 */ /* 0x060fe40000000009 */
[----:B------:R-:W2:Y:S01]  /*156b0*/  LDL.LU R40, [R1+0x358] ;  /* 0x0003580001287983 */ /* 0x000ea20000300800 */
[----:B------:R-:W-:-:S03]  /*156c0*/  FFMA R23, R16, R38, R7 ;  /* 0x0000002610177223 */ /* 0x000fc60000000007 */
[----:B------:R-:W3:Y:S01]  /*156d0*/  LDL.LU R38, [R1+0x35c] ;  /* 0x00035c0001267983 */ /* 0x000ee20000300800 */
[-C--:B------:R-:W-:Y:S01]  /*156e0*/  F2FP.F16.E4M3.UNPACK_B R25, R6.reuse ;  /* 0x00000006ff19723e */ /* 0x080fe200020006ff */
[----:B------:R-:W-:Y:S01]  /*156f0*/  HADD2.F32 R22, -RZ, R22.H1_H1 ;  /* 0x30000016ff167230 */ /* 0x000fe20000004100 */
[----:B------:R-:W-:-:S03]  /*15700*/  F2FP.F16.E4M3.UNPACK_B R24, R6.H1 ;  /* 0x00000006ff18723e */ /* 0x000fc600030006ff */
[--C-:B------:R-:W-:Y:S02]  /*15710*/  HADD2.F32 R26, -RZ, R25.reuse.H0_H0 ;  /* 0x20000019ff1a7230 */ /* 0x100fe40000004100 */
[----:B------:R-:W-:Y:S02]  /*15720*/  HADD2.F32 R28, -RZ, R25.H1_H1 ;  /* 0x30000019ff1c7230 */ /* 0x000fe40000004100 */
[----:B------:R-:W-:Y:S01]  /*15730*/  FFMA R25, R16, R35, R7 ;  /* 0x0000002310197223 */ /* 0x000fe20000000007 */
[-C--:B------:R-:W-:Y:S01]  /*15740*/  FFMA R21, R22, R2.reuse, R21 ;  /* 0x0000000216157223 */ /* 0x080fe20000000015 */
[----:B------:R-:W-:Y:S01]  /*15750*/  FFMA R22, R26, R2, R23 ;  /* 0x000000021a167223 */ /* 0x000fe20000000017 */
[----:B------:R-:W-:Y:S01]  /*15760*/  F2FP.F16.E4M3.UNPACK_B R30, R4 ;  /* 0x00000004ff1e723e */ /* 0x000fe200020006ff */
[----:B------:R-:W-:Y:S01]  /*15770*/  FFMA R23, R28, R2, R25 ;  /* 0x000000021c177223 */ /* 0x000fe20000000019 */
[--C-:B------:R-:W-:Y:S02]  /*15780*/  HADD2.F32 R26, -RZ, R24.reuse.H0_H0 ;  /* 0x20000018ff1a7230 */ /* 0x100fe40000004100 */
[----:B------:R-:W-:Y:S01]  /*15790*/  FFMA R25, R16, R34, R9 ;  /* 0x0000002210197223 */ /* 0x000fe20000000009 */
[----:B------:R-:W-:-:S02]  /*157a0*/  HADD2.F32 R28, -RZ, R24.H1_H1 ;  /* 0x30000018ff1c7230 */ /* 0x000fc40000004100 */
[----:B------:R-:W-:Y:S01]  /*157b0*/  FFMA R27, R16, R27, R9 ;  /* 0x0000001b101b7223 */ /* 0x000fe20000000009 */
[--C-:B------:R-:W-:Y:S01]  /*157c0*/  HADD2.F32 R34, -RZ, R30.reuse.H0_H0 ;  /* 0x2000001eff227230 */ /* 0x100fe20000004100 */
[----:B------:R-:W-:Y:S01]  /*157d0*/  F2FP.F16.E4M3.UNPACK_B R32, R4.H1 ;  /* 0x00000004ff20723e */ /* 0x000fe200030006ff */
[-C--:B------:R-:W-:Y:S01]  /*157e0*/  FFMA R24, R26, R2.reuse, R25 ;  /* 0x000000021a187223 */ /* 0x080fe20000000019 */
[----:B------:R-:W-:Y:S02]  /*157f0*/  HADD2.F32 R30, -RZ, R30.H1_H1 ;  /* 0x3000001eff1e7230 */ /* 0x000fe40000004100 */
[C-C-:B------:R-:W-:Y:S01]  /*15800*/  FFMA R25, R16.reuse, R39, R7.reuse ;  /* 0x0000002710197223 */ /* 0x140fe20000000007 */
[----:B------:R-:W-:Y:S01]  /*15810*/  FFMA R29, R16, R29, R7 ;  /* 0x0000001d101d7223 */ /* 0x000fe20000000007 */
[----:B------:R-:W-:Y:S01]  /*15820*/  FFMA R35, R28, R2, R27 ;  /* 0x000000021c237223 */ /* 0x000fe2000000001b */
[----:B------:R-:W-:Y:S01]  /*15830*/  FFMA R27, R16, R37, R9 ;  /* 0x00000025101b7223 */ /* 0x000fe20000000009 */
[----:B------:R-:W-:-:S02]  /*15840*/  HADD2.F32 R28, -RZ, R32.H0_H0 ;  /* 0x20000020ff1c7230 */ /* 0x000fc40000004100 */
[-C--:B------:R-:W-:Y:S01]  /*15850*/  FFMA R37, R30, R2.reuse, R25 ;  /* 0x000000021e257223 */ /* 0x080fe20000000019 */
[----:B------:R-:W-:Y:S01]  /*15860*/  FFMA R26, R34, R2, R29 ;  /* 0x00000002221a7223 */ /* 0x000fe2000000001d */
[----:B------:R-:W-:Y:S01]  /*15870*/  HADD2.F32 R32, -RZ, R32.H1_H1 ;  /* 0x30000020ff207230 */ /* 0x000fe20000004100 */
[----:B------:R-:W-:Y:S01]  /*15880*/  F2FP.F16.E4M3.UNPACK_B R33, R0 ;  /* 0x00000000ff21723e */ /* 0x000fe200020006ff */
[----:B------:R-:W-:Y:S01]  /*15890*/  FFMA R29, R16, R36, R9 ;  /* 0x00000024101d7223 */ /* 0x000fe20000000009 */
[----:B------:R-:W-:Y:S01]  /*158a0*/  F2FP.F16.E4M3.UNPACK_B R25, R0.H1 ;  /* 0x00000000ff19723e */ /* 0x000fe200030006ff */
[-C--:B------:R-:W-:Y:S02]  /*158b0*/  FFMA R28, R28, R2.reuse, R27 ;  /* 0x000000021c1c7223 */ /* 0x080fe4000000001b */
[----:B------:R-:W-:Y:S01]  /*158c0*/  FFMA R39, R32, R2, R29 ;  /* 0x0000000220277223 */ /* 0x000fe2000000001d */
[----:B------:R-:W-:Y:S02]  /*158d0*/  HADD2.F32 R30, -RZ, R33.H0_H0 ;  /* 0x20000021ff1e7230 */ /* 0x000fe40000004100 */
[----:B------:R-:W-:-:S02]  /*158e0*/  HADD2.F32 R34, -RZ, R25.H0_H0 ;  /* 0x20000019ff227230 */ /* 0x000fc40000004100 */
[----:B------:R-:W-:Y:S02]  /*158f0*/  HADD2.F32 R36, -RZ, R25.H1_H1 ;  /* 0x30000019ff247230 */ /* 0x000fe40000004100 */
[C-C-:B------:R-:W-:Y:S01]  /*15900*/  FFMA R25, R16.reuse, R42, R7.reuse ;  /* 0x0000002a10197223 */ /* 0x140fe20000000007 */
        /* <DEDUP_REMOVED lines=8> */
[----:B------:R-:W-:Y:S02]  /*15990*/  F2FP.SATFINITE.E4M3.F32.PACK_AB_MERGE_C R37, R37, R26, RZ ;  /* 0x0000001a2525723e */ /* 0x000fe400048070ff */
[----:B------:R-:W-:-:S02]  /*159a0*/  F2FP.SATFINITE.E4M3.F32.PACK_AB_MERGE_C R39, R39, R28, RZ ;  /* 0x0000001c2727723e */ /* 0x000fc400048070ff */
[----:B------:R-:W-:Y:S01]  /*159b0*/  F2FP.SATFINITE.E4M3.F32.PACK_AB_MERGE_C R25, R30, R25, RZ ;  /* 0x000000191e19723e */ /* 0x000fe200048070ff */
[C-C-:B--2---:R-:W-:Y:S01]  /*159c0*/  FFMA R29, R16.reuse, R40, R9.reuse ;  /* 0x00000028101d7223 */ /* 0x144fe20000000009 */
[----:B---3--:R-:W-:-:S03]  /*159d0*/  FFMA R33, R16, R38, R9 ;  /* 0x0000002610217223 */ /* 0x008fc60000000009 */
[-C--:B------:R-:W-:Y:S01]  /*159e0*/  FFMA R29, R34, R2.reuse, R29 ;  /* 0x00000002221d7223 */ /* 0x080fe2000000001d */
[----:B------:R-:W-:-:S05]  /*159f0*/  FFMA R32, R36, R2, R33 ;  /* 0x0000000224207223 */ /* 0x000fca0000000021 */
[----:B------:R-:W-:Y:S01]  /*15a00*/  F2FP.SATFINITE.E4M3.F32.PACK_AB_MERGE_C R29, R32, R29, RZ ;  /* 0x0000001d201d723e */ /* 0x000fe200048070ff */
[----:B------:R-:W-:Y:S06]  /*15a10*/  @P0 BRA `(.L_x_110) ;  /* 0x0000000000040947 */ /* 0x000fec0003800000 */
[----:B------:R-:W-:-:S04]  /*15a20*/  DEPBAR.LE SB0, 0x1 ;  /* 0x000080400000791a */ /* 0x000fc80000000000 */
.L_x_110:
        /* <DEDUP_REMOVED lines=27> */
.L_x_112:
[----:B------:R-:W-:Y:S05]  /*15be0*/  BSYNC B0 ;  /* 0x0000000000007941 */ /* 0x000fea0003800000 */
.L_x_111:
[----:B------:R-:W-:Y:S04]  /*15bf0*/  BSSY B0, `(.L_x_113) ;  /* 0x000003a000007945 */ /* 0x000fe80003800000 */
[----:B------:R-:W-:Y:S05]  /*15c00*/  @!P1 BRA `(.L_x_114) ;  /* 0x0000000000e09947 */ /* 0x000fea0003800000 */
[----:B------:R-:W-:-:S04]  /*15c10*/  MOV R14, UR44 ;  /* 0x0000002c000e7c02 */ /* 0x000fc80008000f00 */
[----:B------:R-:W-:-:S13]  /*15c20*/  ISETP.NE.AND P2, PT, R14, 0x3, PT ;  /* 0x000000030e00780c */ /* 0x000fda0003f45270 */
[----:B------:R-:W-:Y:S05]  /*15c30*/  @!P2 BRA `(.L_x_115) ;  /* 0x000000000004a947 */ /* 0x000fea0003800000 */
[----:B------:R-:W-:Y:S01]  /*15c40*/  BPT.TRAP 0x1 ;  /* 0x000000040000795c */ /* 0x000fe20000300000 */
.L_x_115:
[----:B------:R-:W-:Y:S01]  /*15c50*/  LEA R14, R18, UR48, 0x3 ;  /* 0x00000030120e7c11 */ /* 0x000fe2000f8e18ff */
[----:B------:R-:W-:Y:S01]  /*15c60*/  BSSY B1, `(.L_x_116) ;  /* 0x0000004000017945 */ /* 0x000fe20003800000 */
[----:B------:R-:W-:-:S04]  /*15c70*/  SHF.L.U32 R15, R19, 0x1f, RZ ;  /* 0x0000001f130f7819 */ /* 0x000fc800000006ff */
[----:B------:R-:W1:Y:S02]  /*15c80*/  SYNCS.PHASECHK.TRANS64.TRYWAIT P4, [R14+URZ+0x60], R15 ;  /* 0x0000600f0e0075a7 */ /* 0x000e64000808017f */
[----:B-1----:R-:W-:Y:S05]  /*15c90*/  @!P4 BRA `(.L_x_117) ;  /* 0x000000ac0038c947 */ /* 0x002fea0003800000 */
.L_x_379:
[----:B------:R-:W-:Y:S05]  /*15ca0*/  BSYNC B1 ;  /* 0x0000000000017941 */ /* 0x000fea0003800000 */
.L_x_116:
        /* <DEDUP_REMOVED lines=22> */
.L_x_119:
[----:B------:R-:W-:Y:S05]  /*15e10*/  BSYNC B1 ;  /* 0x0000000000017941 */ /* 0x000fea0003800000 */
.L_x_118:
        /* <DEDUP_REMOVED lines=8> */
.L_x_120:
        /* <DEDUP_REMOVED lines=15> */
.L_x_114:
[----:B------:R-:W-:Y:S05]  /*15f90*/  BSYNC B0 ;  /* 0x0000000000007941 */ /* 0x000fea0003800000 */
.L_x_113:
[----:B------:R-:W-:Y:S01]  /*15fa0*/  F2FP.F16.E4M3.UNPACK_B R14, R8 ;  /* 0x00000008ff0e723e */ /* 0x000fe200020006ff */
[C-C-:B------:R-:W-:Y:S01]  /*15fb0*/  FFMA R15, R16.reuse, R198, R3.reuse ;  /* 0x000000c6100f7223 */ /* 0x140fe20000000003 */
[----:B------:R-:W-:Y:S01]  /*15fc0*/  F2FP.F16.E4M3.UNPACK_B R22, R8.H1 ;  /* 0x00000008ff16723e */ /* 0x000fe200030006ff */
[C---:B------:R-:W-:Y:S01]  /*15fd0*/  FFMA R199, R16.reuse, R199, R3 ;  /* 0x000000c710c77223 */ /* 0x040fe20000000003 */
[C-C-:B------:R-:W-:Y:S01]  /*15fe0*/  FFMA R21, R16.reuse, R200, R5.reuse ;  /* 0x000000c810157223 */ /* 0x140fe20000000005 */
[--C-:B------:R-:W-:Y:S01]  /*15ff0*/  HADD2.F32 R20, -RZ, R14.reuse.H0_H0 ;  /* 0x2000000eff147230 */ /* 0x100fe20000004100 */
[----:B------:R-:W-:Y:S01]  /*16000*/  F2FP.F16.E4M3.UNPACK_B R23, R6 ;  /* 0x00000006ff17723e */ /* 0x000fe200020006ff */
[----:B------:R-:W-:Y:S02]  /*16010*/  HADD2.F32 R24, -RZ, R14.H1_H1 ;  /* 0x3000000eff187230 */ /* 0x000fe40000004100 */
[----:B------:R-:W-:Y:S01]  /*16020*/  FFMA R201, R16, R201, R5 ;  /* 0x000000c910c97223 */ /* 0x000fe20000000005 */
[----:B------:R-:W-:-:S02]  /*16030*/  HADD2.F32 R26, -RZ, R22.H0_H0 ;  /* 0x20000016ff1a7230 */ /* 0x000fc40000004100 */
[-C--:B------:R-:W-:Y:S01]  /*16040*/  FFMA R14, R20, R2.reuse, R15 ;  /* 0x00000002140e7223 */ /* 0x080fe2000000000f */
[----:B------:R-:W-:Y:S02]  /*16050*/  HADD2.F32 R22, -RZ, R22.H1_H1 ;  /* 0x30000016ff167230 */ /* 0x000fe40000004100 */
[-C--:B------:R-:W-:Y:S01]  /*16060*/  FFMA R199, R24, R2.reuse, R199 ;  /* 0x0000000218c77223 */ /* 0x080fe200000000c7 */
[--C-:B------:R-:W-:Y:S02]  /*16070*/  HADD2.F32 R24, -RZ, R23.reuse.H0_H0 ;  /* 0x20000017ff187230 */ /* 0x100fe40000004100 */
[----:B------:R-:W-:Y:S01]  /*16080*/  FFMA R20, R26, R2, R21 ;  /* 0x000000021a147223 */ /* 0x000fe20000000015 */
[----:B------:R-:W-:Y:S02]  /*16090*/  HADD2.F32 R26, -RZ, R23.H1_H1 ;  /* 0x30000017ff1a7230 */ /* 0x000fe40000004100 */
[C-C-:B------:R-:W-:Y:S01]  /*160a0*/  FFMA R15, R16.reuse, R202, R3.reuse ;  /* 0x000000ca100f7223 */ /* 0x140fe20000000003 */
[----:B------:R-:W-:Y:S01]  /*160b0*/  FFMA R203, R16, R203, R3 ;  /* 0x000000cb10cb7223 */ /* 0x000fe20000000003 */
[----:B------:R-:W-:Y:S01]  /*160c0*/  F2FP.F16.E4M3.UNPACK_B R21, R6.H1 ;  /* 0x00000006ff15723e */ /* 0x000fe200030006ff */
[----:B------:R-:W-:Y:S01]  /*160d0*/  FFMA R201, R22, R2, R201 ;  /* 0x0000000216c97223 */ /* 0x000fe200000000c9 */
[----:B------:R-:W-:Y:S01]  /*160e0*/  F2FP.F16.E4M3.UNPACK_B R27, R4 ;  /* 0x00000004ff1b723e */ /* 0x000fe200020006ff */
[-C--:B------:R-:W-:Y:S01]  /*160f0*/  FFMA R22, R24, R2.reuse, R15 ;  /* 0x0000000218167223 */ /* 0x080fe2000000000f */
[----:B------:R-:W-:Y:S01]  /*16100*/  FFMA R203, R26, R2, R203 ;  /* 0x000000021acb7223 */ /* 0x000fe200000000cb */
[--C-:B------:R-:W-:Y:S01]  /*16110*/  HADD2.F32 R24, -RZ, R21.reuse.H0_H0 ;  /* 0x20000015ff187230 */ /* 0x100fe20000004100 */
[----:B------:R-:W-:Y:S01]  /*16120*/  F2FP.F16.E4M3.UNPACK_B R28, R4.H1 ;  /* 0x00000004ff1c723e */ /* 0x000fe200030006ff */
[----:B------:R-:W-:-:S02]  /*16130*/  HADD2.F32 R26, -RZ, R21.H1_H1 ;  /* 0x30000015ff1a7230 */ /* 0x000fc40000004100 */
[C---:B------:R-:W-:Y:S01]  /*16140*/  FFMA R21, R16.reuse, R206, R3 ;  /* 0x000000ce10157223 */ /* 0x040fe20000000003 */
[--C-:B------:R-:W-:Y:S02]  /*16150*/  HADD2.F32 R30, -RZ, R27.reuse.H0_H0 ;  /* 0x2000001bff1e7230 */ /* 0x100fe40000004100 */
[C-C-:B------:R-:W-:Y:S01]  /*16160*/  FFMA R15, R16.reuse, R204, R5.reuse ;  /* 0x000000cc100f7223 */ /* 0x140fe20000000005 */
[C---:B------:R-:W-:Y:S01]  /*16170*/  FFMA R205, R16.reuse, R205, R5 ;  /* 0x000000cd10cd7223 */ /* 0x040fe20000000005 */
[----:B------:R-:W-:Y:S01]  /*16180*/  F2FP.F16.E4M3.UNPACK_B R29, R0.H1 ;  /* 0x00000000ff1d723e */ /* 0x000fe200030006ff */
[----:B------:R-:W-:Y:S01]  /*16190*/  FFMA R211, R16, R211, R3 ;  /* 0x000000d310d37223 */ /* 0x000fe20000000003 */
[-C--:B------:R-:W-:Y:S01]  /*161a0*/  FFMA R25, R30, R2.reuse, R21 ;  /* 0x000000021e197223 */ /* 0x080fe20000000015 */
[----:B------:R-:W-:Y:S01]  /*161b0*/  FFMA R23, R24, R2, R15 ;  /* 0x0000000218177223 */ /* 0x000fe2000000000f */
[----:B------:R-:W-:Y:S02]  /*161c0*/  HADD2.F32 R30, -RZ, R28.H0_H0 ;  /* 0x2000001cff1e7230 */ /* 0x000fe40000004100 */
[----:B------:R-:W-:Y:S01]  /*161d0*/  FFMA R15, R16, R208, R5 ;  /* 0x000000d0100f7223 */ /* 0x000fe20000000005 */
[----:B------:R-:W-:Y:S01]  /*161e0*/  F2FP.F16.E4M3.UNPACK_B R21, R0 ;  /* 0x00000000ff15723e */ /* 0x000fe200020006ff */
[----:B------:R-:W-:Y:S01]  /*161f0*/  FFMA R24, R26, R2, R205 ;  /* 0x000000021a187223 */ /* 0x000fe200000000cd */
[----:B------:R-:W-:-:S02]  /*16200*/  HADD2.F32 R26, -RZ, R27.H1_H1 ;  /* 0x3000001bff1a7230 */ /* 0x000fc40000004100 */
[----:B------:R-:W-:Y:S01]  /*16210*/  FFMA R27, R30, R2, R15 ;  /* 0x000000021e1b7223 */ /* 0x000fe2000000000f */
[C-C-:B------:R-:W-:Y:S01]  /*16220*/  FFMA R15, R16.reuse, R210, R3.reuse ;  /* 0x000000d2100f7223 */ /* 0x140fe20000000003 */
[--C-:B------:R-:W-:Y:S02]  /*16230*/  HADD2.F32 R30, -RZ, R21.reuse.H0_H0 ;  /* 0x20000015ff1e7230 */ /* 0x100fe40000004100 */
[C---:B------:R-:W-:Y:S01]  /*16240*/  FFMA R207, R16.reuse, R207, R3 ;  /* 0x000000cf10cf7223 */ /* 0x040fe20000000003 */
[----:B------:R-:W-:Y:S02]  /*16250*/  HADD2.F32 R32, -RZ, R21.H1_H1 ;  /* 0x30000015ff207230 */ /* 0x000fe40000004100 */
[C-C-:B------:R-:W-:Y:S01]  /*16260*/  FFMA R209, R16.reuse, R209, R5.reuse ;  /* 0x000000d110d17223 */ /* 0x140fe20000000005 */
[----:B------:R-:W-:Y:S02]  /*16270*/  HADD2.F32 R28, -RZ, R28.H1_H1 ;  /* 0x3000001cff1c7230 */ /* 0x000fe40000004100 */
[----:B------:R-:W-:Y:S01]  /*16280*/  FFMA R21, R16, R212, R5 ;  /* 0x000000d410157223 */ /* 0x000fe20000000005 */
[----:B------:R-:W-:-:S02]  /*16290*/  HADD2.F32 R34, -RZ, R29.H0_H0 ;  /* 0x2000001dff227230 */ /* 0x000fc40000004100 */
[----:B------:R-:W-:Y:S01]  /*162a0*/  FFMA R213, R16, R213, R5 ;  /* 0x000000d510d57223 */ /* 0x000fe20000000005 */
[----:B------:R-:W-:Y:S02]  /*162b0*/  HADD2.F32 R36, -RZ, R29.H1_H1 ;  /* 0x3000001dff247230 */ /* 0x000fe40000004100 */
[-C--:B------:R-:W-:Y:S01]  /*162c0*/  FFMA R15, R30, R2.reuse, R15 ;  /* 0x000000021e0f7223 */ /* 0x080fe2000000000f */
[-C--:B------:R-:W-:Y:S01]  /*162d0*/  FFMA R30, R32, R2.reuse, R211 ;  /* 0x00000002201e7223 */ /* 0x080fe200000000d3 */
[-C--:B------:R-:W-:Y:S01]  /*162e0*/  FFMA R26, R26, R2.reuse, R207 ;  /* 0x000000021a1a7223 */ /* 0x080fe200000000cf */
[-C--:B------:R-:W-:Y:S01]  /*162f0*/  FFMA R28, R28, R2.reuse, R209 ;  /* 0x000000021c1c7223 */ /* 0x080fe200000000d1 */
[-C--:B------:R-:W-:Y:S01]  /*16300*/  FFMA R21, R34, R2.reuse, R21 ;  /* 0x0000000222157223 */ /* 0x080fe20000000015 */
[----:B------:R-:W-:Y:S01]  /*16310*/  FFMA R32, R36, R2, R213 ;  /* 0x0000000224207223 */ /* 0x000fe200000000d5 */
[----:B------:R-:W-:Y:S02]  /*16320*/  F2FP.SATFINITE.E4M3.F32.PACK_AB_MERGE_C R14, R199, R14, RZ ;  /* 0x0000000ec70e723e */ /* 0x000fe400048070ff */
[----:B------:R-:W-:-:S02]  /*16330*/  F2FP.SATFINITE.E4M3.F32.PACK_AB_MERGE_C R20, R201, R20, RZ ;  /* 0x00000014c914723e */ /* 0x000fc400048070ff */
[----:B------:R-:W-:Y:S02]  /*16340*/  F2FP.SATFINITE.E4M3.F32.PACK_AB_MERGE_C R22, R203, R22, RZ ;  /* 0x00000016cb16723e */ /* 0x000fe400048070ff */
[----:B------:R-:W-:Y:S02]  /*16350*/  F2FP.SATFINITE.E4M3.F32.PACK_AB_MERGE_C R24, R24, R23, RZ ;  /* 0x000000171818723e */ /* 0x000fe400048070ff */
[----:B------:R-:W-:Y:S02]  /*16360*/  F2FP.SATFINITE.E4M3.F32.PACK_AB_MERGE_C R25, R26, R25, RZ ;  /* 0x000000191a19723e */ /* 0x000fe400048070ff */
[----:B------:R-:W-:Y:S02]  /*16370*/  F2FP.SATFINITE.E4M3.F32.PACK_AB_MERGE_C R27, R28, R27, RZ ;  /* 0x0000001b1c1b723e */ /* 0x000fe400048070ff */
[----:B------:R-:W-:Y:S02]  /*16380*/  F2FP.SATFINITE.E4M3.F32.PACK_AB_MERGE_C R15, R30, R15, RZ ;  /* 0x0000000f1e0f723e */ /* 0x000fe400048070ff */
[----:B------:R-:W-:Y:S01]  /*16390*/  F2FP.SATFINITE.E4M3.F32.PACK_AB_MERGE_C R21, R32, R21, RZ ;  /* 0x000000152015723e */ /* 0x000fe200048070ff */
[----:B------:R-:W-:Y:S06]  /*163a0*/  @P0 BRA `(.L_x_121) ;  /* 0x0000000000040947 */ /* 0x000fec0003800000 */
[----:B------:R-:W-:-:S04]  /*163b0*/  DEPBAR.LE SB0, 0x1 ;  /* 0x000080400000791a */ /* 0x000fc80000000000 */
.L_x_121:
        /* <DEDUP_REMOVED lines=27> */
.L_x_123:
[----:B------:R-:W-:Y:S05]  /*16570*/  BSYNC B0 ;  /* 0x0000000000007941 */ /* 0x000fea0003800000 */
.L_x_122:
[----:B------:R-:W-:Y:S04]  /*16580*/  BSSY B0, `(.L_x_124) ;  /* 0x000003a000007945 */ /* 0x000fe80003800000 */
[----:B------:R-:W-:Y:S05]  /*16590*/  @!P1 BRA `(.L_x_125) ;  /* 0x0000000000e09947 */ /* 0x000fea0003800000 */
[----:B------:R-:W-:-:S04]  /*165a0*/  MOV R14, UR44 ;  /* 0x0000002c000e7c02 */ /* 0x000fc80008000f00 */
[----:B------:R-:W-:-:S13]  /*165b0*/  ISETP.NE.AND P2, PT, R14, 0x3, PT ;  /* 0x000000030e00780c */ /* 0x000fda0003f45270 */
[----:B------:R-:W-:Y:S05]  /*165c0*/  @!P2 BRA `(.L_x_126) ;  /* 0x000000000004a947 */ /* 0x000fea0003800000 */
[----:B------:R-:W-:Y:S01]  /*165d0*/  BPT.TRAP 0x1 ;  /* 0x000000040000795c */ /* 0x000fe20000300000 */
.L_x_126:
[----:B------:R-:W-:Y:S01]  /*165e0*/  LEA R14, R18, UR48, 0x3 ;  /* 0x00000030120e7c11 */ /* 0x000fe2000f8e18ff */
[----:B------:R-:W-:Y:S01]  /*165f0*/  BSSY B1, `(.L_x_127) ;  /* 0x0000004000017945 */ /* 0x000fe20003800000 */
[----:B------:R-:W-:-:S04]  /*16600*/  SHF.L.U32 R15, R19, 0x1f, RZ ;  /* 0x0000001f130f7819 */ /* 0x000fc800000006ff */
[----:B------:R-:W1:Y:S02]  /*16610*/  SYNCS.PHASECHK.TRANS64.TRYWAIT P4, [R14+URZ+0x60], R15 ;  /* 0x0000600f0e0075a7 */ /* 0x000e64000808017f */
[----:B-1----:R-:W-:Y:S05]  /*16620*/  @!P4 BRA `(.L_x_128) ;  /* 0x000000a000e8c947 */ /* 0x002fea0003800000 */
.L_x_380:
[----:B------:R-:W-:Y:S05]  /*16630*/  BSYNC B1 ;  /* 0x0000000000017941 */ /* 0x000fea0003800000 */
.L_x_127:
        /* <DEDUP_REMOVED lines=22> */
.L_x_130:
[----:B------:R-:W-:Y:S05]  /*167a0*/  BSYNC B1 ;  /* 0x0000000000017941 */ /* 0x000fea0003800000 */
.L_x_129:
        /* <DEDUP_REMOVED lines=8> */
.L_x_131:
        /* <DEDUP_REMOVED lines=15> */
.L_x_125:
[----:B------:R-:W-:Y:S05]  /*16920*/  BSYNC B0 ;  /* 0x0000000000007941 */ /* 0x000fea0003800000 */
.L_x_124:
[----:B------:R-:W2:Y:S04]  /*16930*/  LDL.LU R15, [R1+0x360] ;  /* 0x00036000010f7983 */ /* 0x000ea80000300800 */
[----:B------:R-:W3:Y:S04]  /*16940*/  LDL.LU R21, [R1+0x364] ;  /* 0x0003640001157983 */ /* 0x000ee80000300800 */
[----:B------:R-:W4:Y:S04]  /*16950*/  LDL.LU R23, [R1+0x368] ;  /* 0x0003680001177983 */ /* 0x000f280000300800 */
[----:B------:R-:W5:Y:S04]  /*16960*/  LDL.LU R38, [R1+0x36c] ;  /* 0x00036c0001267983 */ /* 0x000f680000300800 */
[----:B------:R-:W4:Y:S04]  /*16970*/  LDL.LU R33, [R1+0x370] ;  /* 0x0003700001217983 */ /* 0x000f280000300800 */
[----:B------:R-:W4:Y:S04]  /*16980*/  LDL.LU R29, [R1+0x374] ;  /* 0x00037400011d7983 */ /* 0x000f280000300800 */
[----:B------:R-:W4:Y:S04]  /*16990*/  LDL.LU R39, [R1+0x378] ;  /* 0x0003780001277983 */ /* 0x000f280000300800 */
[----:B------:R-:W4:Y:S01]  /*169a0*/  LDL.LU R32, [R1+0x37c] ;  /* 0x00037c0001207983 */ /* 0x000f220000300800 */
[----:B------:R-:W-:-:S02]  /*169b0*/  F2FP.F16.E4M3.UNPACK_B R14, R8 ;  /* 0x00000008ff0e723e */ /* 0x000fc400020006ff */
[----:B------:R-:W-:Y:S01]  /*169c0*/  F2FP.F16.E4M3.UNPACK_B R22, R8.H1 ;  /* 0x00000008ff16723e */ /* 0x000fe200030006ff */
[----:B------:R-:W4:Y:S02]  /*169d0*/  LDL.LU R35, [R1+0x380] ;  /* 0x0003800001237983 */ /* 0x000f240000300800 */
[--C-:B------:R-:W-:Y:S02]  /*169e0*/  HADD2.F32 R20, -RZ, R14.reuse.H0_H0 ;  /* 0x2000000eff147230 */ /* 0x100fe40000004100 */
[----:B------:R-:W4:Y:S01]  /*169f0*/  LDL.LU R37, [R1+0x384] ;  /* 0x0003840001257983 */ /* 0x000f220000300800 */
[----:B------:R-:W-:-:S03]  /*16a00*/  HADD2.F32 R24, -RZ, R14.H1_H1 ;  /* 0x3000000eff187230 */ /* 0x000fc60000004100 */
[----:B------:R-:W4:Y:S04]  /*16a10*/  LDL.LU R36, [R1+0x388] ;  /* 0x0003880001247983 */ /* 0x000f280000300800 */
[----:B------:R-:W4:Y:S04]  /*16a20*/  LDL.LU R34, [R1+0x38c] ;  /* 0x00038c0001227983 */ /* 0x000f280000300800 */
[----:B------:R-:W4:Y:S04]  /*16a30*/  LDL.LU R42, [R1+0x390] ;  /* 0x00039000012a7983 */ /* 0x000f280000300800 */
[----:B------:R-:W4:Y:S04]  /*16a40*/  LDL.LU R41, [R1+0x394] ;  /* 0x0003940001297983 */ /* 0x000f280000300800 */
[----:B------:R-:W4:Y:S01]  /*16a50*/  LDL.LU R40, [R1+0x398] ;  /* 0x0003980001287983 */ /* 0x000f220000300800 */
[----:B--2---:R-:W-:-:S04]  /*16a60*/  FFMA R15, R16, R15, R7 ;  /* 0x0000000f100f7223 */ /* 0x004fc80000000007 */
[----:B------:R-:W-:Y:S01]  /*16a70*/  FFMA R14, R20, R2, R15 ;  /* 0x00000002140e7223 */ /* 0x000fe2000000000f */
[C---:B-----5:R-:W-:Y:S02]  /*16a80*/  FFMA R15, R16.reuse, R38, R9 ;  /* 0x00000026100f7223 */ /* 0x060fe40000000009 */
[----:B------:R-:W2:Y:S01]  /*16a90*/  LDL.LU R38, [R1+0x39c] ;  /* 0x00039c0001267983 */ /* 0x000ea20000300800 */
[--C-:B------:R-:W-:Y:S01]  /*16aa0*/  HADD2.F32 R26, -RZ, R22.reuse.H0_H0 ;  /* 0x20000016ff1a7230 */ /* 0x100fe20000004100 */
[----:B------:R-:W-:Y:S01]  /*16ab0*/  F2FP.F16.E4M3.UNPACK_B R25, R6 ;  /* 0x00000006ff19723e */ /* 0x000fe200020006ff */
[C---:B---3--:R-:W-:Y:S01]  /*16ac0*/  FFMA R21, R16.reuse, R21, R7 ;  /* 0x0000001510157223 */ /* 0x048fe20000000007 */
[----:B----4-:R-:W-:Y:S01]  /*16ad0*/  FFMA R23, R16, R23, R9 ;  /* 0x0000001710177223 */ /* 0x010fe20000000009 */
[----:B------:R-:W-:Y:S02]  /*16ae0*/  HADD2.F32 R22, -RZ, R22.H1_H1 ;  /* 0x30000016ff167230 */ /* 0x000fe40000004100 */
[-C--:B------:R-:W-:Y:S01]  /*16af0*/  FFMA R27, R24, R2.reuse, R21 ;  /* 0x00000002181b7223 */ /* 0x080fe20000000015 */
[----:B------:R-:W-:Y:S01]  /*16b00*/  FFMA R20, R26, R2, R23 ;  /* 0x000000021a147223 */ /* 0x000fe20000000017 */
[----:B------:R-:W-:-:S02]  /*16b10*/  HADD2.F32 R28, -RZ, R25.H1_H1 ;  /* 0x30000019ff1c7230 */ /* 0x000fc40000004100 */
[C-C-:B------:R-:W-:Y:S01]  /*16b20*/  FFMA R23, R16.reuse, R29, R7.reuse ;  /* 0x0000001d10177223 */ /* 0x140fe20000000007 */
[----:B------:R-:W-:Y:S01]  /*16b30*/  HADD2.F32 R26, -RZ, R25.H0_H0 ;  /* 0x20000019ff1a7230 */ /* 0x000fe20000004100 */
[----:B------:R-:W-:Y:S01]  /*16b40*/  F2FP.F16.E4M3.UNPACK_B R24, R6.H1 ;  /* 0x00000006ff18723e */ /* 0x000fe200030006ff */
[----:B------:R-:W-:Y:S01]  /*16b50*/  FFMA R21, R16, R33, R7 ;  /* 0x0000002110157223 */ /* 0x000fe20000000007 */
[-C--:B------:R-:W-:Y:S01]  /*16b60*/  FFMA R29, R22, R2.reuse, R15 ;  /* 0x00000002161d7223 */ /* 0x080fe2000000000f */
[----:B------:R-:W-:Y:S01]  /*16b70*/  FFMA R33, R28, R2, R23 ;  /* 0x000000021c217223 */ /* 0x000fe20000000017 */
[----:B------:R-:W-:Y:S01]  /*16b80*/  F2FP.F16.E4M3.UNPACK_B R25, R4 ;  /* 0x00000004ff19723e */ /* 0x000fe200020006ff */
[----:B------:R-:W-:Y:S01]  /*16b90*/  FFMA R22, R26, R2, R21 ;  /* 0x000000021a167223 */ /* 0x000fe20000000015 */
[--C-:B------:R-:W-:Y:S02]  /*16ba0*/  HADD2.F32 R28, -RZ, R24.reuse.H1_H1 ;  /* 0x30000018ff1c7230 */ /* 0x100fe40000004100 */
[----:B------:R-:W-:Y:S01]  /*16bb0*/  FFMA R21, R16, R32, R9 ;  /* 0x0000002010157223 */ /* 0x000fe20000000009 */
[----:B------:R-:W-:-:S02]  /*16bc0*/  HADD2.F32 R26, -RZ, R24.H0_H0 ;  /* 0x20000018ff1a7230 */ /* 0x000fc40000004100 */
[C---:B------:R-:W-:Y:S01]  /*16bd0*/  FFMA R15, R16.reuse, R39, R9 ;  /* 0x00000027100f7223 */ /* 0x040fe20000000009 */
[--C-:B------:R-:W-:Y:S02]  /*16be0*/  HADD2.F32 R32, -RZ, R25.reuse.H0_H0 ;  /* 0x20000019ff207230 */ /* 0x100fe40000004100 */
[----:B------:R-:W-:Y:S01]  /*16bf0*/  FFMA R23, R16, R35, R7 ;  /* 0x0000002310177223 */ /* 0x000fe20000000007 */
[----:B------:R-:W-:Y:S01]  /*16c00*/  F2FP.F16.E4M3.UNPACK_B R30, R4.H1 ;  /* 0x00000004ff1e723e */ /* 0x000fe200030006ff */
[-C--:B------:R-:W-:Y:S01]  /*16c10*/  FFMA R35, R28, R2.reuse, R21 ;  /* 0x000000021c237223 */ /* 0x080fe20000000015 */
[-C--:B------:R-:W-:Y:S01]  /*16c20*/  FFMA R24, R26, R2.reuse, R15 ;  /* 0x000000021a187223 */ /* 0x080fe2000000000f */
[----:B------:R-:W-:Y:S02]  /*16c30*/  HADD2.F32 R28, -RZ, R25.H1_H1 ;  /* 0x30000019ff1c7230 */ /* 0x000fe40000004100 */
[----:B------:R-:W-:Y:S01]  /*16c40*/  FFMA R15, R16, R37, R7 ;  /* 0x00000025100f7223 */ /* 0x000fe20000000007 */
[----:B------:R-:W-:Y:S01]  /*16c50*/  FFMA R26, R32, R2, R23 ;  /* 0x00000002201a7223 */ /* 0x000fe20000000017 */
[----:B------:R-:W-:-:S02]  /*16c60*/  HADD2.F32 R32, -RZ, R30.H0_H0 ;  /* 0x2000001eff207230 */ /* 0x000fc40000004100 */
[----:B------:R-:W-:Y:S01]  /*16c70*/  FFMA R23, R16, R34, R9 ;  /* 0x0000002210177223 */ /* 0x000fe20000000009 */
[----:B------:R-:W-:Y:S02]  /*16c80*/  HADD2.F32 R30, -RZ, R30.H1_H1 ;  /* 0x3000001eff1e7230 */ /* 0x000fe40000004100 */
[----:B------:R-:W-:Y:S01]  /*16c90*/  FFMA R37, R28, R2, R15 ;  /* 0x000000021c257223 */ /* 0x000fe2000000000f */
[----:B------:R-:W-:Y:S01]  /*16ca0*/  F2FP.F16.E4M3.UNPACK_B R25, R0 ;  /* 0x00000000ff19723e */ /* 0x000fe200020006ff */
[----:B------:R-:W-:Y:S01]  /*16cb0*/  FFMA R21, R16, R36, R9 ;  /* 0x0000002410157223 */ /* 0x000fe20000000009 */
[----:B------:R-:W-:Y:S01]  /*16cc0*/  F2FP.F16.E4M3.UNPACK_B R15, R0.H1 ;  /* 0x00000000ff0f723e */ /* 0x000fe200030006ff */
[-C--:B------:R-:W-:Y:S02]  /*16cd0*/  FFMA R39, R30, R2.reuse, R23 ;  /* 0x000000021e277223 */ /* 0x080fe40000000017 */
[----:B------:R-:W-:Y:S01]  /*16ce0*/  FFMA R28, R32, R2, R21 ;  /* 0x00000002201c7223 */ /* 0x000fe20000000015 */
[----:B------:R-:W-:-:S02]  /*16cf0*/  HADD2.F32 R30, -RZ, R25.H0_H0 ;  /* 0x20000019ff1e7230 */ /* 0x000fc40000004100 */
[--C-:B------:R-:W-:Y:S02]  /*16d00*/  HADD2.F32 R34, -RZ, R15.reuse.H0_H0 ;  /* 0x2000000fff227230 */ /* 0x100fe40000004100 */
[----:B------:R-:W-:Y:S02]  /*16d10*/  HADD2.F32 R36, -RZ, R15.H1_H1 ;  /* 0x3000000fff247230 */ /* 0x000fe40000004100 */
[C-C-:B------:R-:W-:Y:S01]  /*16d20*/  FFMA R15, R16.reuse, R42, R7.reuse ;  /* 0x0000002a100f7223 */ /* 0x140fe20000000007 */
[----:B------:R-:W-:Y:S02]  /*16d30*/  HADD2.F32 R32, -RZ, R25.H1_H1 ;  /* 0x30000019ff207230 */ /* 0x000fe40000004100 */
[C---:B------:R-:W-:Y:S01]  /*16d40*/  FFMA R21, R16.reuse, R41, R7 ;  /* 0x0000002910157223 */ /* 0x040fe20000000007 */
[----:B------:R-:W-:Y:S01]  /*16d50*/  FFMA R23, R16, R40, R9 ;  /* 0x0000002810177223 */ /* 0x000fe20000000009 */
[-C--:B------:R-:W-:Y:S02]  /*16d60*/  FFMA R15, R30, R2.reuse, R15 ;  /* 0x000000021e0f7223 */ /* 0x080fe4000000000f */
[-C--:B------:R-:W-:Y:S01]  /*16d70*/  FFMA R30, R32, R2.reuse, R21 ;  /* 0x00000002201e7223 */ /* 0x080fe20000000015 */
[----:B------:R-:W-:Y:S01]  /*16d80*/  FFMA R23, R34, R2, R23 ;  /* 0x0000000222177223 */ /* 0x000fe20000000017 */
[----:B------:R-:W-:-:S02]  /*16d90*/  F2FP.SATFINITE.E4M3.F32.PACK_AB_MERGE_C R14, R27, R14, RZ ;  /* 0x0000000e1b0e723e */ /* 0x000fc400048070ff */
[----:B------:R-:W-:Y:S02]  /*16da0*/  F2FP.SATFINITE.E4M3.F32.PACK_AB_MERGE_C R20, R29, R20, RZ ;  /* 0x000000141d14723e */ /* 0x000fe400048070ff */
[----:B------:R-:W-:Y:S02]  /*16db0*/  F2FP.SATFINITE.E4M3.F32.PACK_AB_MERGE_C R22, R33, R22, RZ ;  /* 0x000000162116723e */ /* 0x000fe400048070ff */
[----:B------:R-:W-:Y:S02]  /*16dc0*/  F2FP.SATFINITE.E4M3.F32.PACK_AB_MERGE_C R24, R35, R24, RZ ;  /* 0x000000182318723e */ /* 0x000fe400048070ff */
[----:B------:R-:W-:Y:S02]  /*16dd0*/  F2FP.SATFINITE.E4M3.F32.PACK_AB_MERGE_C R37, R37, R26, RZ ;  /* 0x0000001a2525723e */ /* 0x000fe400048070ff */
[----:B------:R-:W-:Y:S02]  /*16de0*/  F2FP.SATFINITE.E4M3.F32.PACK_AB_MERGE_C R39, R39, R28, RZ ;  /* 0x0000001c2727723e */ /* 0x000fe400048070ff */
[----:B------:R-:W-:Y:S01]  /*16df0*/  F2FP.SATFINITE.E4M3.F32.PACK_AB_MERGE_C R15, R30, R15, RZ ;  /* 0x0000000f1e0f723e */ /* 0x000fe200048070ff */
[----:B--2---:R-:W-:-:S04]  /*16e00*/  FFMA R25, R16, R38, R9 ;  /* 0x0000002610197223 */ /* 0x004fc80000000009 */
[----:B------:R-:W-:-:S05]  /*16e10*/  FFMA R32, R36, R2, R25 ;  /* 0x0000000224207223 */ /* 0x000fca0000000019 */
[----:B------:R-:W-:Y:S01]  /*16e20*/  F2FP.SATFINITE.E4M3.F32.PACK_AB_MERGE_C R23, R32, R23, RZ ;  /* 0x000000172017723e */ /* 0x000fe200048070ff */
[----:B------:R-:W-:Y:S06]  /*16e30*/  @P0 BRA `(.L_x_132) ;  /* 0x0000000000040947 */ /* 0x000fec0003800000 */
[----:B------:R-:W-:-:S04]  /*16e40*/  DEPBAR.LE SB0, 0x1 ;  /* 0x000080400000791a */ /* 0x000fc80000000000 */
.L_x_132:
        /* <DEDUP_REMOVED lines=27> */
.L_x_134:
[----:B------:R-:W-:Y:S05]  /*17000*/  BSYNC B0 ;  /* 0x0000000000007941 */ /* 0x000fea0003800000 */
.L_x_133:
[----:B------:R-:W-:Y:S04]  /*17010*/  BSSY B0, `(.L_x_135) ;  /* 0x000003a000007945 */ /* 0x000fe80003800000 */
[----:B------:R-:W-:Y:S05]  /*17020*/  @!P1 BRA `(.L_x_136) ;  /* 0x0000000000e09947 */ /* 0x000fea0003800000 */
[----:B------:R-:W-:-:S04]  /*17030*/  MOV R14, UR44 ;  /* 0x0000002c000e7c02 */ /* 0x000fc80008000f00 */
[----:B------:R-:W-:-:S13]  /*17040*/  ISETP.NE.AND P2, PT, R14, 0x3, PT ;  /* 0x000000030e00780c */ /* 0x000fda0003f45270 */
[----:B------:R-:W-:Y:S05]  /*17050*/  @!P2 BRA `(.L_x_137) ;  /* 0x000000000004a947 */ /* 0x000fea0003800000 */
[----:B------:R-:W-:Y:S01]  /*17060*/  BPT.TRAP 0x1 ;  /* 0x000000040000795c */ /* 0x000fe20000300000 */
.L_x_137:
[----:B------:R-:W-:Y:S01]  /*17070*/  LEA R14, R18, UR48, 0x3 ;  /* 0x00000030120e7c11 */ /* 0x000fe2000f8e18ff */
[----:B------:R-:W-:Y:S01]  /*17080*/  BSSY B1, `(.L_x_138) ;  /* 0x0000004000017945 */ /* 0x000fe20003800000 */
[----:B------:R-:W-:-:S04]  /*17090*/  SHF.L.U32 R15, R19, 0x1f, RZ ;  /* 0x0000001f130f7819 */ /* 0x000fc800000006ff */
[----:B------:R-:W1:Y:S02]  /*170a0*/  SYNCS.PHASECHK.TRANS64.TRYWAIT P4, [R14+URZ+0x60], R15 ;  /* 0x0000600f0e0075a7 */ /* 0x000e64000808017f */
[----:B-1----:R-:W-:Y:S05]  /*170b0*/  @!P4 BRA `(.L_x_139) ;  /* 0x000000980058c947 */ /* 0x002fea0003800000 */
.L_x_381:
[----:B------:R-:W-:Y:S05]  /*170c0*/  BSYNC B1 ;  /* 0x0000000000017941 */ /* 0x000fea0003800000 */
.L_x_138:
        /* <DEDUP_REMOVED lines=22> */
.L_x_141:
[----:B------:R-:W-:Y:S05]  /*17230*/  BSYNC B1 ;  /* 0x0000000000017941 */ /* 0x000fea0003800000 */
.L_x_140:
        /* <DEDUP_REMOVED lines=8> */
.L_x_142:
        /* <DEDUP_REMOVED lines=15> */
.L_x_136:
[----:B------:R-:W-:Y:S05]  /*173b0*/  BSYNC B0 ;  /* 0x0000000000007941 */ /* 0x000fea0003800000 */
.L_x_135:
        /* <DEDUP_REMOVED lines=66> */
.L_x_143:
        /* <DEDUP_REMOVED lines=27> */
.L_x_145:
[----:B------:R-:W-:Y:S05]  /*17990*/  BSYNC B0 ;  /* 0x0000000000007941 */ /* 0x000fea0003800000 */
.L_x_144:
[----:B------:R-:W-:Y:S04]  /*179a0*/  BSSY B0, `(.L_x_146) ;  /* 0x000003a000007945 */ /* 0x000fe80003800000 */
[----:B------:R-:W-:Y:S05]  /*179b0*/  @!P1 BRA `(.L_x_147) ;  /* 0x0000000000e09947 */ /* 0x000fea0003800000 */
[----:B------:R-:W-:-:S04]  /*179c0*/  MOV R14, UR44 ;  /* 0x0000002c000e7c02 */ /* 0x000fc80008000f00 */
[----:B------:R-:W-:-:S13]  /*179d0*/  ISETP.NE.AND P2, PT, R14, 0x3, PT ;  /* 0x000000030e00780c */ /* 0x000fda0003f45270 */
[----:B------:R-:W-:Y:S05]  /*179e0*/  @!P2 BRA `(.L_x_148) ;  /* 0x000000000004a947 */ /* 0x000fea0003800000 */
[----:B------:R-:W-:Y:S01]  /*179f0*/  BPT.TRAP 0x1 ;  /* 0x000000040000795c */ /* 0x000fe20000300000 */
.L_x_148:
[----:B------:R-:W-:Y:S01]  /*17a00*/  LEA R14, R18, UR48, 0x3 ;  /* 0x00000030120e7c11 */ /* 0x000fe2000f8e18ff */
[----:B------:R-:W-:Y:S01]  /*17a10*/  BSSY B1, `(.L_x_149) ;  /* 0x0000004000017945 */ /* 0x000fe20003800000 */
[----:B------:R-:W-:-:S04]  /*17a20*/  SHF.L.U32 R15, R19, 0x1f, RZ ;  /* 0x0000001f130f7819 */ /* 0x000fc800000006ff */
[----:B------:R-:W1:Y:S02]  /*17a30*/  SYNCS.PHASECHK.TRANS64.TRYWAIT P4, [R14+URZ+0x60], R15 ;  /* 0x0000600f0e0075a7 */ /* 0x000e64000808017f */
[----:B-1----:R-:W-:Y:S05]  /*17a40*/  @!P4 BRA `(.L_x_150) ;  /* 0x000000900008c947 */ /* 0x002fea0003800000 */
.L_x_382:
[----:B------:R-:W-:Y:S05]  /*17a50*/  BSYNC B1 ;  /* 0x0000000000017941 */ /* 0x000fea0003800000 */
.L_x_149:
        /* <DEDUP_REMOVED lines=22> */
.L_x_152:
[----:B------:R-:W-:Y:S05]  /*17bc0*/  BSYNC B1 ;  /* 0x0000000000017941 */ /* 0x000fea0003800000 */
.L_x_151:
        /* <DEDUP_REMOVED lines=8> */
.L_x_153:
        /* <DEDUP_REMOVED lines=15> */
.L_x_147:
[----:B------:R-:W-:Y:S05]  /*17d40*/  BSYNC B0 ;  /* 0x0000000000007941 */ /* 0x000fea0003800000 */
.L_x_146:
        /* <DEDUP_REMOVED lines=82> */
.L_x_154:
        /* <DEDUP_REMOVED lines=27> */
.L_x_156:
[----:B------:R-:W-:Y:S05]  /*18420*/  BSYNC B0 ;  /* 0x0000000000007941 */ /* 0x000fea0003800000 */
.L_x_155:
[----:B------:R-:W-:Y:S04]  /*18430*/  BSSY B0, `(.L_x_157) ;  /* 0x000003a000007945 */ /* 0x000fe80003800000 */
[----:B------:R-:W-:Y:S05]  /*18440*/  @!P1 BRA `(.L_x_158) ;  /* 0x0000000000e09947 */ /* 0x000fea0003800000 */
[----:B------:R-:W-:-:S04]  /*18450*/  MOV R14, UR44 ;  /* 0x0000002c000e7c02 */ /* 0x000fc80008000f00 */
[----:B------:R-:W-:-:S13]  /*18460*/  ISETP.NE.AND P2, PT, R14, 0x3, PT ;  /* 0x000000030e00780c */ /* 0x000fda0003f45270 */
[----:B------:R-:W-:Y:S05]  /*18470*/  @!P2 BRA `(.L_x_159) ;  /* 0x000000000004a947 */ /* 0x000fea0003800000 */
[----:B------:R-:W-:Y:S01]  /*18480*/  BPT.TRAP 0x1 ;  /* 0x000000040000795c */ /* 0x000fe20000300000 */
.L_x_159:
[----:B------:R-:W-:Y:S01]  /*18490*/  LEA R14, R18, UR48, 0x3 ;  /* 0x00000030120e7c11 */ /* 0x000fe2000f8e18ff */
[----:B------:R-:W-:Y:S01]  /*184a0*/  BSSY B1, `(.L_x_160) ;  /* 0x0000004000017945 */ /* 0x000fe20003800000 */
[----:B------:R-:W-:-:S04]  /*184b0*/  SHF.L.U32 R15, R19, 0x1f, RZ ;  /* 0x0000001f130f7819 */ /* 0x000fc800000006ff */
[----:B------:R-:W1:Y:S02]  /*184c0*/  SYNCS.PHASECHK.TRANS64.TRYWAIT P4, [R14+URZ+0x60], R15 ;  /* 0x0000600f0e0075a7 */ /* 0x000e64000808017f */
[----:B-1----:R-:W-:Y:S05]  /*184d0*/  @!P4 BRA `(.L_x_161) ;  /* 0x000000840078c947 */ /* 0x002fea0003800000 */
.L_x_383:
[----:B------:R-:W-:Y:S05]  /*184e0*/  BSYNC B1 ;  /* 0x0000000000017941 */ /* 0x000fea0003800000 */
.L_x_160:
        /* <DEDUP_REMOVED lines=22> */
.L_x_163:
[----:B------:R-:W-:Y:S05]  /*18650*/  BSYNC B1 ;  /* 0x0000000000017941 */ /* 0x000fea0003800000 */
.L_x_162:
        /* <DEDUP_REMOVED lines=8> */
.L_x_164:
        /* <DEDUP_REMOVED lines=15> */
.L_x_158:
[----:B------:R-:W-:Y:S05]  /*187d0*/  BSYNC B0 ;  /* 0x0000000000007941 */ /* 0x000fea0003800000 */
.L_x_157:
[----:B------:R-:W2:Y:S04]  /*187e0*/  LDL.LU R30, [R1+0x200] ;  /* 0x00020000011e7983 */ /* 0x000ea80000300800 */
[----:B------:R-:W3:Y:S04]  /*187f0*/  LDL.LU R34, [R1+0x204] ;  /* 0x0002040001227983 */ /* 0x000ee80000300800 */
[----:B------:R-:W4:Y:S04]  /*18800*/  LDL.LU R29, [R1+0x208] ;  /* 0x00020800011d7983 */ /* 0x000f280000300800 */
[----:B------:R-:W5:Y:S04]  /*18810*/  LDL.LU R27, [R1+0x20c] ;  /* 0x00020c00011b7983 */ /* 0x000f680000300800 */
[----:B------:R-:W5:Y:S04]  /*18820*/  LDL.LU R38, [R1+0x210] ;  /* 0x0002100001267983 */ /* 0x000f680000300800 */
[----:B------:R-:W5:Y:S04]  /*18830*/  LDL.LU R37, [R1+0x214] ;  /* 0x0002140001257983 */ /* 0x000f680000300800 */
[----:B------:R-:W5:Y:S04]  /*18840*/  LDL.LU R35, [R1+0x218] ;  /* 0x0002180001237983 */ /* 0x000f680000300800 */
[----:B------:R-:W5:Y:S01]  /*18850*/  LDL.LU R33, [R1+0x21c] ;  /* 0x00021c0001217983 */ /* 0x000f620000300800 */
[----:B------:R-:W-:Y:S01]  /*18860*/  F2FP.F16.E4M3.UNPACK_B R14, R8 ;  /* 0x00000008ff0e723e */ /* 0x000fe200020006ff */
[C---:B------:R-:W-:Y:S01]  /*18870*/  FFMA R15, R16.reuse, R230, R3 ;  /* 0x000000e6100f7223 */ /* 0x040fe20000000003 */
[----:B------:R-:W-:Y:S01]  /*18880*/  F2FP.F16.E4M3.UNPACK_B R22, R8.H1 ;  /* 0x00000008ff16723e */ /* 0x000fe200030006ff */
[----:B------:R-:W-:Y:S01]  /*18890*/  FFMA R21, R16, R232, R5 ;  /* 0x000000e810157223 */ /* 0x000fe20000000005 */
[----:B------:R-:W-:Y:S01]  /*188a0*/  F2FP.F16.E4M3.UNPACK_B R23, R6 ;  /* 0x00000006ff17723e */ /* 0x000fe200020006ff */
[----:B------:R-:W-:-:S02]  /*188b0*/  HADD2.F32 R20, -RZ, R14.H0_H0 ;  /* 0x2000000eff147230 */ /* 0x000fc40000004100 */
[C---:B------:R-:W-:Y:S01]  /*188c0*/  FFMA R231, R16.reuse, R231, R3 ;  /* 0x000000e710e77223 */ /* 0x040fe20000000003 */
[----:B------:R-:W-:Y:S02]  /*188d0*/  HADD2.F32 R26, -RZ, R22.H0_H0 ;  /* 0x20000016ff1a7230 */ /* 0x000fe40000004100 */
[----:B------:R-:W-:Y:S01]  /*188e0*/  FFMA R233, R16, R233, R5 ;  /* 0x000000e910e97223 */ /* 0x000fe20000000005 */
[----:B------:R-:W-:Y:S02]  /*188f0*/  HADD2.F32 R24, -RZ, R14.H1_H1 ;  /* 0x3000000eff187230 */ /* 0x000fe40000004100 */
[-C--:B------:R-:W-:Y:S01]  /*18900*/  FFMA R14, R20, R2.reuse, R15 ;  /* 0x00000002140e7223 */ /* 0x080fe2000000000f */
[----:B------:R-:W-:Y:S02]  /*18910*/  HADD2.F32 R22, -RZ, R22.H1_H1 ;  /* 0x30000016ff167230 */ /* 0x000fe40000004100 */
[----:B------:R-:W-:Y:S01]  /*18920*/  FFMA R20, R26, R2, R21 ;  /* 0x000000021a147223 */ /* 0x000fe20000000015 */
[----:B------:R-:W-:-:S02]  /*18930*/  HADD2.F32 R26, -RZ, R23.H1_H1 ;  /* 0x30000017ff1a7230 */ /* 0x000fc40000004100 */
[----:B------:R-:W-:Y:S01]  /*18940*/  FFMA R231, R24, R2, R231 ;  /* 0x0000000218e77223 */ /* 0x000fe200000000e7 */
[----:B------:R-:W-:Y:S02]  /*18950*/  HADD2.F32 R24, -RZ, R23.H0_H0 ;  /* 0x20000017ff187230 */ /* 0x000fe40000004100 */
[C-C-:B------:R-:W-:Y:S01]  /*18960*/  FFMA R235, R16.reuse, R235, R3.reuse ;  /* 0x000000eb10eb7223 */ /* 0x140fe20000000003 */
[----:B------:R-:W-:Y:S01]  /*18970*/  F2FP.F16.E4M3.UNPACK_B R21, R6.H1 ;  /* 0x00000006ff15723e */ /* 0x000fe200030006ff */
[----:B------:R-:W-:Y:S01]  /*18980*/  FFMA R15, R16, R234, R3 ;  /* 0x000000ea100f7223 */ /* 0x000fe20000000003 */
[----:B------:R-:W-:Y:S01]  /*18990*/  F2FP.F16.E4M3.UNPACK_B R23, R4 ;  /* 0x00000004ff17723e */ /* 0x000fe200020006ff */
[-C--:B------:R-:W-:Y:S01]  /*189a0*/  FFMA R233, R22, R2.reuse, R233 ;  /* 0x0000000216e97223 */ /* 0x080fe200000000e9 */
[-C--:B------:R-:W-:Y:S01]  /*189b0*/  FFMA R235, R26, R2.reuse, R235 ;  /* 0x000000021aeb7223 */ /* 0x080fe200000000eb */
[----:B------:R-:W-:Y:S01]  /*189c0*/  FFMA R22, R24, R2, R15 ;  /* 0x0000000218167223 */ /* 0x000fe2000000000f */
[----:B------:R-:W-:-:S02]  /*189d0*/  HADD2.F32 R26, -RZ, R21.H1_H1 ;  /* 0x30000015ff1a7230 */ /* 0x000fc40000004100 */
[C-C-:B------:R-:W-:Y:S01]  /*189e0*/  FFMA R237, R16.reuse, R237, R5.reuse ;  /* 0x000000ed10ed7223 */ /* 0x140fe20000000005 */
[----:B------:R-:W-:Y:S02]  /*189f0*/  HADD2.F32 R24, -RZ, R21.H0_H0 ;  /* 0x20000015ff187230 */ /* 0x000fe40000004100 */
[----:B------:R-:W-:Y:S01]  /*18a00*/  FFMA R15, R16, R236, R5 ;  /* 0x000000ec100f7223 */ /* 0x000fe20000000005 */
[----:B------:R-:W-:Y:S02]  /*18a10*/  HADD2.F32 R28, -RZ, R23.H0_H0 ;  /* 0x20000017ff1c7230 */ /* 0x000fe40000004100 */
[----:B------:R-:W-:Y:S01]  /*18a20*/  FFMA R237, R26, R2, R237 ;  /* 0x000000021aed7223 */ /* 0x000fe200000000ed */
[----:B------:R-:W-:Y:S01]  /*18a30*/  F2FP.F16.E4M3.UNPACK_B R25, R4.H1 ;  /* 0x00000004ff19723e */ /* 0x000fe200030006ff */
[----:B------:R-:W-:Y:S01]  /*18a40*/  FFMA R24, R24, R2, R15 ;  /* 0x0000000218187223 */ /* 0x000fe2000000000f */
[----:B------:R-:W-:Y:S02]  /*18a50*/  F2FP.SATFINITE.E4M3.F32.PACK_AB_MERGE_C R14, R231, R14, RZ ;  /* 0x0000000ee70e723e */ /* 0x000fe400048070ff */
[----:B------:R-:W-:Y:S01]  /*18a60*/  F2FP.SATFINITE.E4M3.F32.PACK_AB_MERGE_C R20, R233, R20, RZ ;  /* 0x00000014e914723e */ /* 0x000fe200048070ff */
[----:B------:R-:W-:Y:S01]  /*18a70*/  HADD2.F32 R32, -RZ, R25.H1_H1 ;  /* 0x30000019ff207230 */ /* 0x000fe20000004100 */
[----:B------:R-:W-:-:S02]  /*18a80*/  F2FP.SATFINITE.E4M3.F32.PACK_AB_MERGE_C R22, R235, R22, RZ ;  /* 0x00000016eb16723e */ /* 0x000fc400048070ff */
[----:B------:R-:W-:Y:S01]  /*18a90*/  F2FP.SATFINITE.E4M3.F32.PACK_AB_MERGE_C R24, R237, R24, RZ ;  /* 0x00000018ed18723e */ /* 0x000fe200048070ff */
[----:B--2---:R-:W-:Y:S01]  /*18aa0*/  FFMA R21, R16, R30, R3 ;  /* 0x0000001e10157223 */ /* 0x004fe20000000003 */
[----:B------:R-:W-:Y:S01]  /*18ab0*/  HADD2.F32 R30, -RZ, R25.H0_H0 ;  /* 0x20000019ff1e7230 */ /* 0x000fe20000004100 */
[----:B------:R-:W-:Y:S02]  /*18ac0*/  F2FP.F16.E4M3.UNPACK_B R25, R0 ;  /* 0x00000000ff19723e */ /* 0x000fe400020006ff */
[----:B------:R-:W-:Y:S01]  /*18ad0*/  FFMA R26, R28, R2, R21 ;  /* 0x000000021c1a7223 */ /* 0x000fe20000000015 */
[----:B------:R-:W-:Y:S02]  /*18ae0*/  HADD2.F32 R28, -RZ, R23.H1_H1 ;  /* 0x30000017ff1c7230 */ /* 0x000fe40000004100 */
[C---:B---3--:R-:W-:Y:S01]  /*18af0*/  FFMA R15, R16.reuse, R34, R3 ;  /* 0x00000022100f7223 */ /* 0x048fe20000000003 */
[C-C-:B----4-:R-:W-:Y:S01]  /*18b00*/  FFMA R21, R16.reuse, R29, R5.reuse ;  /* 0x0000001d10157223 */ /* 0x150fe20000000005 */
[----:B-----5:R-:W-:-:S02]  /*18b10*/  FFMA R23, R16, R27, R5 ;  /* 0x0000001b10177223 */ /* 0x020fc40000000005 */
[----:B------:R-:W-:Y:S01]  /*18b20*/  FFMA R27, R28, R2, R15 ;  /* 0x000000021c1b7223 */ /* 0x000fe2000000000f */
[----:B------:R-:W-:Y:S01]  /*18b30*/  F2FP.F16.E4M3.UNPACK_B R15, R0.H1 ;  /* 0x00000000ff0f723e */ /* 0x000fe200030006ff */
[-C--:B------:R-:W-:Y:S01]  /*18b40*/  FFMA R28, R30, R2.reuse, R21 ;  /* 0x000000021e1c7223 */ /* 0x080fe20000000015 */
[----:B------:R-:W-:Y:S01]  /*18b50*/  FFMA R29, R32, R2, R23 ;  /* 0x00000002201d7223 */ /* 0x000fe20000000017 */
[----:B------:R-:W-:Y:S01]  /*18b60*/  HADD2.F32 R30, -RZ, R25.H0_H0 ;  /* 0x20000019ff1e7230 */ /* 0x000fe20000004100 */
[----:B------:R-:W-:Y:S01]  /*18b70*/  F2FP.SATFINITE.E4M3.F32.PACK_AB_MERGE_C R27, R27, R26, RZ ;  /* 0x0000001a1b1b723e */ /* 0x000fe200048070ff */
[--C-:B------:R-:W-:Y:S02]  /*18b80*/  HADD2.F32 R34, -RZ, R15.reuse.H0_H0 ;  /* 0x2000000fff227230 */ /* 0x100fe40000004100 */
[C-C-:B------:R-:W-:Y:S01]  /*18b90*/  FFMA R21, R16.reuse, R37, R3.reuse ;  /* 0x0000002510157223 */ /* 0x140fe20000000003 */
[----:B------:R-:W-:Y:S02]  /*18ba0*/  HADD2.F32 R36, -RZ, R15.H1_H1 ;  /* 0x3000000fff247230 */ /* 0x000fe40000004100 */
[----:B------:R-:W-:Y:S01]  /*18bb0*/  FFMA R15, R16, R38, R3 ;  /* 0x00000026100f7223 */ /* 0x000fe20000000003 */
[----:B------:R-:W-:-:S02]  /*18bc0*/  HADD2.F32 R32, -RZ, R25.H1_H1 ;  /* 0x30000019ff207230 */ /* 0x000fc40000004100 */
[----:B------:R-:W-:Y:S01]  /*18bd0*/  FFMA R23, R16, R35, R5 ;  /* 0x0000002310177223 */ /* 0x000fe20000000005 */
[----:B------:R-:W-:Y:S01]  /*18be0*/  F2FP.SATFINITE.E4M3.F32.PACK_AB_MERGE_C R29, R29, R28, RZ ;  /* 0x0000001c1d1d723e */ /* 0x000fe200048070ff */
[-C--:B------:R-:W-:Y:S01]  /*18bf0*/  FFMA R15, R30, R2.reuse, R15 ;  /* 0x000000021e0f7223 */ /* 0x080fe2000000000f */
[----:B------:R-:W-:Y:S01]  /*18c00*/  FFMA R25, R16, R33, R5 ;  /* 0x0000002110197223 */ /* 0x000fe20000000005 */
[-C--:B------:R-:W-:Y:S01]  /*18c10*/  FFMA R30, R32, R2.reuse, R21 ;  /* 0x00000002201e7223 */ /* 0x080fe20000000015 */
[-C--:B------:R-:W-:Y:S02]  /*18c20*/  FFMA R23, R34, R2.reuse, R23 ;  /* 0x0000000222177223 */ /* 0x080fe40000000017 */
[----:B------:R-:W-:Y:S02]  /*18c30*/  FFMA R32, R36, R2, R25 ;  /* 0x0000000224207223 */ /* 0x000fe40000000019 */
[----:B------:R-:W-:-:S03]  /*18c40*/  F2FP.SATFINITE.E4M3.F32.PACK_AB_MERGE_C R15, R30, R15, RZ ;  /* 0x0000000f1e0f723e */ /* 0x000fc600048070ff */
[----:B------:R-:W-:Y:S01]  /*18c50*/  F2FP.SATFINITE.E4M3.F32.PACK_AB_MERGE_C R23, R32, R23, RZ ;  /* 0x000000172017723e */ /* 0x000fe200048070ff */
[----:B------:R-:W-:Y:S06]  /*18c60*/  @P0 BRA `(.L_x_165) ;  /* 0x0000000000040947 */ /* 0x000fec0003800000 */
[----:B------:R-:W-:-:S04]  /*18c70*/  DEPBAR.LE SB0, 0x1 ;  /* 0x000080400000791a */ /* 0x000fc80000000000 */
.L_x_165:
        /* <DEDUP_REMOVED lines=27> */
.L_x_167:
[----:B------:R-:W-:Y:S05]  /*18e30*/  BSYNC B0 ;  /* 0x0000000000007941 */ /* 0x000fea0003800000 */
.L_x_166:
[----:B------:R-:W-:Y:S04]  /*18e40*/  BSSY B0, `(.L_x_168) ;  /* 0x000003a000007945 */ /* 0x000fe80003800000 */
[----:B------:R-:W-:Y:S05]  /*18e50*/  @!P1 BRA `(.L_x_169) ;  /* 0x0000000000e09947 */ /* 0x000fea0003800000 */
[----:B------:R-:W-:-:S04]  /*18e60*/  MOV R14, UR44 ;  /* 0x0000002c000e7c02 */ /* 0x000fc80008000f00 */
[----:B------:R-:W-:-:S13]  /*18e70*/  ISETP.NE.AND P2, PT, R14, 0x3, PT ;  /* 0x000000030e00780c */ /* 0x000fda0003f45270 */
[----:B------:R-:W-:Y:S05]  /*18e80*/  @!P2 BRA `(.L_x_170) ;  /* 0x000000000004a947 */ /* 0x000fea0003800000 */
[----:B------:R-:W-:Y:S01]  /*18e90*/  BPT.TRAP 0x1 ;  /* 0x000000040000795c */ /* 0x000fe20000300000 */
.L_x_170:
[----:B------:R-:W-:Y:S01]  /*18ea0*/  LEA R14, R18, UR48, 0x3 ;  /* 0x00000030120e7c11 */ /* 0x000fe2000f8e18ff */
[----:B------:R-:W-:Y:S01]  /*18eb0*/  BSSY B1, `(.L_x_171) ;  /* 0x0000004000017945 */ /* 0x000fe20003800000 */
[----:B------:R-:W-:-:S04]  /*18ec0*/  SHF.L.U32 R15, R19, 0x1f, RZ ;  /* 0x0000001f130f7819 */ /* 0x000fc800000006ff */
[----:B------:R-:W1:Y:S02]  /*18ed0*/  SYNCS.PHASECHK.TRANS64.TRYWAIT P4, [R14+URZ+0x60], R15 ;  /* 0x0000600f0e0075a7 */ /* 0x000e64000808017f */
[----:B-1----:R-:W-:Y:S05]  /*18ee0*/  @!P4 BRA `(.L_x_172) ;  /* 0x0000007c0008c947 */ /* 0x002fea0003800000 */
.L_x_384:
[----:B------:R-:W-:Y:S05]  /*18ef0*/  BSYNC B1 ;  /* 0x0000000000017941 */ /* 0x000fea0003800000 */
.L_x_171:
        /* <DEDUP_REMOVED lines=22> */
.L_x_174:
[----:B------:R-:W-:Y:S05]  /*19060*/  BSYNC B1 ;  /* 0x0000000000017941 */ /* 0x000fea0003800000 */
.L_x_173:
        /* <DEDUP_REMOVED lines=8> */
.L_x_175:
        /* <DEDUP_REMOVED lines=15> */
.L_x_169:
[----:B------:R-:W-:Y:S05]  /*191e0*/  BSYNC B0 ;  /* 0x0000000000007941 */ /* 0x000fea0003800000 */
.L_x_168:
        /* <DEDUP_REMOVED lines=82> */
.L_x_176:
        /* <DEDUP_REMOVED lines=27> */
.L_x_178:
[----:B------:R-:W-:Y:S05]  /*198c0*/  BSYNC B0 ;  /* 0x0000000000007941 */ /* 0x000fea0003800000 */
.L_x_177:
[----:B------:R-:W-:Y:S04]  /*198d0*/  BSSY B0, `(.L_x_179) ;  /* 0x000003a000007945 */ /* 0x000fe80003800000 */
[----:B------:R-:W-:Y:S05]  /*198e0*/  @!P1 BRA `(.L_x_180) ;  /* 0x0000000000e09947 */ /* 0x000fea0003800000 */
[----:B------:R-:W-:-:S04]  /*198f0*/  MOV R14, UR44 ;  /* 0x0000002c000e7c02 */ /* 0x000fc80008000f00 */
[----:B------:R-:W-:-:S13]  /*19900*/  ISETP.NE.AND P2, PT, R14, 0x3, PT ;  /* 0x000000030e00780c */ /* 0x000fda0003f45270 */
[----:B------:R-:W-:Y:S05]  /*19910*/  @!P2 BRA `(.L_x_181) ;  /* 0x000000000004a947 */ /* 0x000fea0003800000 */
[----:B------:R-:W-:Y:S01]  /*19920*/  BPT.TRAP 0x1 ;  /* 0x000000040000795c */ /* 0x000fe20000300000 */
.L_x_181:
[----:B------:R-:W-:Y:S01]  /*19930*/  LEA R14, R18, UR48, 0x3 ;  /* 0x00000030120e7c11 */ /* 0x000fe2000f8e18ff */
[----:B------:R-:W-:Y:S01]  /*19940*/  BSSY B1, `(.L_x_182) ;  /* 0x0000004000017945 */ /* 0x000fe20003800000 */
[----:B------:R-:W-:-:S04]  /*19950*/  SHF.L.U32 R15, R19, 0x1f, RZ ;  /* 0x0000001f130f7819 */ /* 0x000fc800000006ff */
[----:B------:R-:W1:Y:S02]  /*19960*/  SYNCS.PHASECHK.TRANS64.TRYWAIT P4, [R14+URZ+0x60], R15 ;  /* 0x0000600f0e0075a7 */ /* 0x000e64000808017f */
[----:B-1----:R-:W-:Y:S05]  /*19970*/  @!P4 BRA `(.L_x_183) ;  /* 0x000000700078c947 */ /* 0x002fea0003800000 */
.L_x_385:
[----:B------:R-:W-:Y:S05]  /*19980*/  BSYNC B1 ;  /* 0x0000000000017941 */ /* 0x000fea0003800000 */
.L_x_182:
        /* <DEDUP_REMOVED lines=22> */
.L_x_185:
[----:B------:R-:W-:Y:S05]  /*19af0*/  BSYNC B1 ;  /* 0x0000000000017941 */ /* 0x000fea0003800000 */
.L_x_184:
        /* <DEDUP_REMOVED lines=8> */
.L_x_186:
        /* <DEDUP_REMOVED lines=15> */
.L_x_180:
[----:B------:R-:W-:Y:S05]  /*19c70*/  BSYNC B0 ;  /* 0x0000000000007941 */ /* 0x000fea0003800000 */
.L_x_179:
        /* <DEDUP_REMOVED lines=82> */
.L_x_187:
        /* <DEDUP_REMOVED lines=27> */
.L_x_189:
[----:B------:R-:W-:Y:S05]  /*1a350*/  BSYNC B0 ;  /* 0x0000000000007941 */ /* 0x000fea0003800000 */
.L_x_188:
[----:B------:R-:W-:Y:S04]  /*1a360*/  BSSY B0, `(.L_x_190) ;  /* 0x000003a000007945 */ /* 0x000fe80003800000 */
[----:B------:R-:W-:Y:S05]  /*1a370*/  @!P1 BRA `(.L_x_191) ;  /* 0x0000000000e09947 */ /* 0x000fea0003800000 */
[----:B------:R-:W-:-:S04]  /*1a380*/  MOV R14, UR44 ;  /* 0x0000002c000e7c02 */ /* 0x000fc80008000f00 */
[----:B------:R-:W-:-:S13]  /*1a390*/  ISETP.NE.AND P2, PT, R14, 0x3, PT ;  /* 0x000000030e00780c */ /* 0x000fda0003f45270 */
[----:B------:R-:W-:Y:S05]  /*1a3a0*/  @!P2 BRA `(.L_x_192) ;  /* 0x000000000004a947 */ /* 0x000fea0003800000 */
[----:B------:R-:W-:Y:S01]  /*1a3b0*/  BPT.TRAP 0x1 ;  /* 0x000000040000795c */ /* 0x000fe20000300000 */
.L_x_192:
[----:B------:R-:W-:Y:S01]  /*1a3c0*/  LEA R14, R18, UR48, 0x3 ;  /* 0x00000030120e7c11 */ /* 0x000fe2000f8e18ff */
[----:B------:R-:W-:Y:S01]  /*1a3d0*/  BSSY B1, `(.L_x_193) ;  /* 0x0000004000017945 */ /* 0x000fe20003800000 */
[----:B------:R-:W-:-:S04]  /*1a3e0*/  SHF.L.U32 R15, R19, 0x1f, RZ ;  /* 0x0000001f130f7819 */ /* 0x000fc800000006ff */
[----:B------:R-:W1:Y:S02]  /*1a3f0*/  SYNCS.PHASECHK.TRANS64.TRYWAIT P4, [R14+URZ+0x60], R15 ;  /* 0x0000600f0e0075a7 */ /* 0x000e64000808017f */
[----:B-1----:R-:W-:Y:S05]  /*1a400*/  @!P4 BRA `(.L_x_194) ;  /* 0x0000006400e8c947 */ /* 0x002fea0003800000 */
.L_x_386:
[----:B------:R-:W-:Y:S05]  /*1a410*/  BSYNC B1 ;  /* 0x0000000000017941 */ /* 0x000fea0003800000 */
.L_x_193:
        /* <DEDUP_REMOVED lines=22> */
.L_x_196:
[----:B------:R-:W-:Y:S05]  /*1a580*/  BSYNC B1 ;  /* 0x0000000000017941 */ /* 0x000fea0003800000 */
.L_x_195:
        /* <DEDUP_REMOVED lines=8> */
.L_x_197:
        /* <DEDUP_REMOVED lines=15> */
.L_x_191:
[----:B------:R-:W-:Y:S05]  /*1a700*/  BSYNC B0 ;  /* 0x0000000000007941 */ /* 0x000fea0003800000 */
.L_x_190:
        /* <DEDUP_REMOVED lines=82> */
.L_x_198:
        /* <DEDUP_REMOVED lines=27> */
.L_x_200:
[----:B------:R-:W-:Y:S05]  /*1ade0*/  BSYNC B0 ;  /* 0x0000000000007941 */ /* 0x000fea0003800000 */
.L_x_199:
[----:B------:R-:W-:Y:S04]  /*1adf0*/  BSSY B0, `(.L_x_201) ;  /* 0x000003a000007945 */ /* 0x000fe80003800000 */
[----:B------:R-:W-:Y:S05]  /*1ae00*/  @!P1 BRA `(.L_x_202) ;  /* 0x0000000000e09947 */ /* 0x000fea0003800000 */
[----:B------:R-:W-:-:S04]  /*1ae10*/  MOV R14, UR44 ;  /* 0x0000002c000e7c02 */ /* 0x000fc80008000f00 */
[----:B------:R-:W-:-:S13]  /*1ae20*/  ISETP.NE.AND P2, PT, R14, 0x3, PT ;  /* 0x000000030e00780c */ /* 0x000fda0003f45270 */
[----:B------:R-:W-:Y:S05]  /*1ae30*/  @!P2 BRA `(.L_x_203) ;  /* 0x000000000004a947 */ /* 0x000fea0003800000 */
[----:B------:R-:W-:Y:S01]  /*1ae40*/  BPT.TRAP 0x1 ;  /* 0x000000040000795c */ /* 0x000fe20000300000 */
.L_x_203:
[----:B------:R-:W-:Y:S01]  /*1ae50*/  LEA R14, R18, UR48, 0x3 ;  /* 0x00000030120e7c11 */ /* 0x000fe2000f8e18ff */
[----:B------:R-:W-:Y:S01]  /*1ae60*/  BSSY B1, `(.L_x_204) ;  /* 0x0000004000017945 */ /* 0x000fe20003800000 */
[----:B------:R-:W-:-:S04]  /*1ae70*/  SHF.L.U32 R15, R19, 0x1f, RZ ;  /* 0x0000001f130f7819 */ /* 0x000fc800000006ff */
[----:B------:R-:W1:Y:S02]  /*1ae80*/  SYNCS.PHASECHK.TRANS64.TRYWAIT P4, [R14+URZ+0x60], R15 ;  /* 0x0000600f0e0075a7 */ /* 0x000e64000808017f */
[----:B-1----:R-:W-:Y:S05]  /*1ae90*/  @!P4 BRA `(.L_x_205) ;  /* 0x0000005c0058c947 */ /* 0x002fea0003800000 */
.L_x_387:
[----:B------:R-:W-:Y:S05]  /*1aea0*/  BSYNC B1 ;  /* 0x0000000000017941 */ /* 0x000fea0003800000 */
.L_x_204:
        /* <DEDUP_REMOVED lines=22> */
.L_x_207:
[----:B------:R-:W-:Y:S05]  /*1b010*/  BSYNC B1 ;  /* 0x0000000000017941 */ /* 0x000fea0003800000 */
.L_x_206:
        /* <DEDUP_REMOVED lines=8> */
.L_x_208:
        /* <DEDUP_REMOVED lines=15> */
.L_x_202:
[----:B------:R-:W-:Y:S05]  /*1b190*/  BSYNC B0 ;  /* 0x0000000000007941 */ /* 0x000fea0003800000 */
.L_x_201:
[----:B------:R-:W2:Y:S04]  /*1b1a0*/  LDL.LU R15, [R1+0x260] ;  /* 0x00026000010f7983 */ /* 0x000ea80000300800 */
[----:B------:R-:W3:Y:S04]  /*1b1b0*/  LDL.LU R21, [R1+0x264] ;  /* 0x0002640001157983 */ /* 0x000ee80000300800 */
[----:B------:R-:W4:Y:S04]  /*1b1c0*/  LDL.LU R25, [R1+0x270] ;  /* 0x0002700001197983 */ /* 0x000f280000300800 */
[----:B------:R-:W5:Y:S04]  /*1b1d0*/  LDL.LU R27, [R1+0x274] ;  /* 0x00027400011b7983 */ /* 0x000f680000300800 */
        /* <DEDUP_REMOVED lines=11> */
[----:B------:R-:W5:Y:S01]  /*1b290*/  LDL.LU R24, [R1+0x29c] ;  /* 0x00029c0001187983 */ /* 0x000f620000300800 */
[----:B------:R-:W-:-:S02]  /*1b2a0*/  F2FP.F16.E4M3.UNPACK_B R14, R8 ;  /* 0x00000008ff0e723e */ /* 0x000fc400020006ff */
[----:B------:R-:W-:Y:S02]  /*1b2b0*/  F2FP.F16.E4M3.UNPACK_B R20, R8.H1 ;  /* 0x00000008ff14723e */ /* 0x000fe400030006ff */
[----:B------:R-:W-:Y:S01]  /*1b2c0*/  F2FP.F16.E4M3.UNPACK_B R26, R6 ;  /* 0x00000006ff1a723e */ /* 0x000fe200020006ff */
[C-C-:B--2---:R-:W-:Y:S01]  /*1b2d0*/  FFMA R15, R16.reuse, R15, R3.reuse ;  /* 0x0000000f100f7223 */ /* 0x144fe20000000003 */
[C-C-:B---3--:R-:W-:Y:S01]  /*1b2e0*/  FFMA R21, R16.reuse, R21, R3.reuse ;  /* 0x0000001510157223 */ /* 0x148fe20000000003 */
[C-C-:B----4-:R-:W-:Y:S01]  /*1b2f0*/  FFMA R25, R16.reuse, R25, R3.reuse ;  /* 0x0000001910197223 */ /* 0x150fe20000000003 */
[C-C-:B-----5:R-:W-:Y:S01]  /*1b300*/  FFMA R27, R16.reuse, R27, R3.reuse ;  /* 0x0000001b101b7223 */ /* 0x160fe20000000003 */
[C-C-:B------:R-:W-:Y:S01]  /*1b310*/  FFMA R35, R16.reuse, R35, R3.reuse ;  /* 0x0000002310237223 */ /* 0x140fe20000000003 */
[C-C-:B------:R-:W-:Y:S01]  /*1b320*/  FFMA R37, R16.reuse, R37, R3.reuse ;  /* 0x0000002510257223 */ /* 0x140fe20000000003 */
[C-C-:B------:R-:W-:Y:S01]  /*1b330*/  FFMA R43, R16.reuse, R36, R3.reuse ;  /* 0x00000024102b7223 */ /* 0x140fe20000000003 */
[----:B------:R-:W-:Y:S01]  /*1b340*/  FFMA R45, R16, R22, R3 ;  /* 0x00000016102d7223 */ /* 0x000fe20000000003 */
[----:B------:R-:W-:-:S02]  /*1b350*/  HADD2.F32 R22, -RZ, R14.H0_H0 ;  /* 0x2000000eff167230 */ /* 0x000fc40000004100 */
[----:B------:R-:W-:Y:S02]  /*1b360*/  HADD2.F32 R14, -RZ, R14.H1_H1 ;  /* 0x3000000eff0e7230 */ /* 0x000fe40000004100 */
[----:B------:R-:W-:Y:S01]  /*1b370*/  FFMA R3, R16, R34, R5 ;  /* 0x0000002210037223 */ /* 0x000fe20000000005 */
[-C--:B------:R-:W-:Y:S01]  /*1b380*/  FFMA R15, R22, R2.reuse, R15 ;  /* 0x00000002160f7223 */ /* 0x080fe2000000000f */
[--C-:B------:R-:W-:Y:S02]  /*1b390*/  HADD2.F32 R22, -RZ, R26.reuse.H0_H0 ;  /* 0x2000001aff167230 */ /* 0x100fe40000004100 */
[----:B------:R-:W-:Y:S01]  /*1b3a0*/  FFMA R23, R16, R23, R5 ;  /* 0x0000001710177223 */ /* 0x000fe20000000005 */
[----:B------:R-:W-:Y:S01]  /*1b3b0*/  FFMA R14, R14, R2, R21 ;  /* 0x000000020e0e7223 */ /* 0x000fe20000000015 */
[----:B------:R-:W-:Y:S01]  /*1b3c0*/  HADD2.F32 R26, -RZ, R26.H1_H1 ;  /* 0x3000001aff1a7230 */ /* 0x000fe20000004100 */
[----:B------:R-:W-:Y:S01]  /*1b3d0*/  F2FP.F16.E4M3.UNPACK_B R21, R6.H1 ;  /* 0x00000006ff15723e */ /* 0x000fe200030006ff */
[----:B------:R-:W-:Y:S01]  /*1b3e0*/  FFMA R29, R16, R29, R5 ;  /* 0x0000001d101d7223 */ /* 0x000fe20000000005 */
[-C--:B------:R-:W-:Y:S01]  /*1b3f0*/  FFMA R25, R22, R2.reuse, R25 ;  /* 0x0000000216197223 */ /* 0x080fe20000000019 */
[----:B------:R-:W-:Y:S01]  /*1b400*/  F2FP.SATFINITE.E4M3.F32.PACK_AB_MERGE_C R14, R14, R15, RZ ;  /* 0x0000000f0e0e723e */ /* 0x000fe200048070ff */
[----:B------:R-:W-:Y:S01]  /*1b410*/  FFMA R22, R26, R2, R27 ;  /* 0x000000021a167223 */ /* 0x000fe2000000001b */
[C-C-:B------:R-:W-:Y:S01]  /*1b420*/  FFMA R33, R16.reuse, R33, R5.reuse ;  /* 0x0000002110217223 */ /* 0x140fe20000000005 */
[----:B------:R-:W-:Y:S01]  /*1b430*/  HADD2.F32 R26, -RZ, R21.H1_H1 ;  /* 0x30000015ff1a7230 */ /* 0x000fe20000004100 */
[----:B------:R-:W-:Y:S01]  /*1b440*/  F2FP.F16.E4M3.UNPACK_B R27, R0.H1 ;  /* 0x00000000ff1b723e */ /* 0x000fe200030006ff */
[----:B------:R-:W-:Y:S01]  /*1b450*/  FFMA R39, R16, R32, R5 ;  /* 0x0000002010277223 */ /* 0x000fe20000000005 */
[----:B------:R-:W-:-:S03]  /*1b460*/  F2FP.SATFINITE.E4M3.F32.PACK_AB_MERGE_C R22, R22, R25, RZ ;  /* 0x000000191616723e */ /* 0x000fc600048070ff */
[--C-:B------:R-:W-:Y:S02]  /*1b470*/  HADD2.F32 R34, -RZ, R27.reuse.H0_H0 ;  /* 0x2000001bff227230 */ /* 0x100fe40000004100 */
[C-C-:B------:R-:W-:Y:S01]  /*1b480*/  FFMA R41, R16.reuse, R30, R5.reuse ;  /* 0x0000001e10297223 */ /* 0x140fe20000000005 */
[----:B------:R-:W-:Y:S02]  /*1b490*/  HADD2.F32 R36, -RZ, R27.H1_H1 ;  /* 0x3000001bff247230 */ /* 0x000fe40000004100 */
[C-C-:B------:R-:W-:Y:S01]  /*1b4a0*/  FFMA R47, R16.reuse, R28, R5.reuse ;  /* 0x0000001c102f7223 */ /* 0x140fe20000000005 */
[----:B------:R-:W-:Y:S01]  /*1b4b0*/  FFMA R5, R16, R24, R5 ;  /* 0x0000001810057223 */ /* 0x000fe20000000005 */
[--C-:B------:R-:W-:Y:S02]  /*1b4c0*/  HADD2.F32 R24, -RZ, R20.reuse.H0_H0 ;  /* 0x20000014ff187230 */ /* 0x100fe40000004100 */
[----:B------:R-:W-:Y:S01]  /*1b4d0*/  FFMA R47, R34, R2, R47 ;  /* 0x00000002222f7223 */ /* 0x000fe2000000002f */
[----:B------:R-:W-:-:S02]  /*1b4e0*/  HADD2.F32 R20, -RZ, R20.H1_H1 ;  /* 0x30000014ff147230 */ /* 0x000fc40000004100 */
[-C--:B------:R-:W-:Y:S01]  /*1b4f0*/  FFMA R3, R24, R2.reuse, R3 ;  /* 0x0000000218037223 */ /* 0x080fe20000000003 */
[----:B------:R-:W-:Y:S02]  /*1b500*/  HADD2.F32 R24, -RZ, R21.H0_H0 ;  /* 0x20000015ff187230 */ /* 0x000fe40000004100 */
[----:B------:R-:W-:Y:S01]  /*1b510*/  FFMA R20, R20, R2, R23 ;  /* 0x0000000214147223 */ /* 0x000fe20000000017 */
[-C--:B------:R-:W-:Y:S02]  /*1b520*/  F2FP.F16.E4M3.UNPACK_B R23, R4.reuse ;  /* 0x00000004ff17723e */ /* 0x080fe400020006ff */
[----:B------:R-:W-:Y:S01]  /*1b530*/  F2FP.F16.E4M3.UNPACK_B R21, R4.H1 ;  /* 0x00000004ff15723e */ /* 0x000fe200030006ff */
[-C--:B------:R-:W-:Y:S01]  /*1b540*/  FFMA R29, R24, R2.reuse, R29 ;  /* 0x00000002181d7223 */ /* 0x080fe2000000001d */
[----:B------:R-:W-:Y:S01]  /*1b550*/  FFMA R24, R26, R2, R33 ;  /* 0x000000021a187223 */ /* 0x000fe20000000021 */
[--C-:B------:R-:W-:Y:S01]  /*1b560*/  HADD2.F32 R28, -RZ, R23.reuse.H0_H0 ;  /* 0x20000017ff1c7230 */ /* 0x100fe20000004100 */
[----:B------:R-:W-:Y:S01]  /*1b570*/  F2FP.SATFINITE.E4M3.F32.PACK_AB_MERGE_C R20, R20, R3, RZ ;  /* 0x000000031414723e */ /* 0x000fe200048070ff */
[----:B------:R-:W-:Y:S01]  /*1b580*/  HADD2.F32 R30, -RZ, R23.H1_H1 ;  /* 0x30000017ff1e7230 */ /* 0x000fe20000004100 */
[----:B------:R-:W-:Y:S01]  /*1b590*/  F2FP.F16.E4M3.UNPACK_B R23, R0 ;  /* 0x00000000ff17723e */ /* 0x000fe200020006ff */
[----:B------:R-:W-:-:S02]  /*1b5a0*/  HADD2.F32 R32, -RZ, R21.H0_H0 ;  /* 0x20000015ff207230 */ /* 0x000fc40000004100 */
[-C--:B------:R-:W-:Y:S01]  /*1b5b0*/  FFMA R35, R28, R2.reuse, R35 ;  /* 0x000000021c237223 */ /* 0x080fe20000000023 */
[----:B------:R-:W-:Y:S02]  /*1b5c0*/  HADD2.F32 R28, -RZ, R21.H1_H1 ;  /* 0x30000015ff1c7230 */ /* 0x000fe40000004100 */
[-C--:B------:R-:W-:Y:S01]  /*1b5d0*/  FFMA R26, R30, R2.reuse, R37 ;  /* 0x000000021e1a7223 */ /* 0x080fe20000000025 */
[--C-:B------:R-:W-:Y:S02]  /*1b5e0*/  HADD2.F32 R30, -RZ, R23.reuse.H0_H0 ;  /* 0x20000017ff1e7230 */ /* 0x100fe40000004100 */
[-C--:B------:R-:W-:Y:S01]  /*1b5f0*/  FFMA R39, R32, R2.reuse, R39 ;  /* 0x0000000220277223 */ /* 0x080fe20000000027 */
[----:B------:R-:W-:Y:S02]  /*1b600*/  HADD2.F32 R32, -RZ, R23.H1_H1 ;  /* 0x30000017ff207230 */ /* 0x000fe40000004100 */
[-C--:B------:R-:W-:Y:S01]  /*1b610*/  FFMA R28, R28, R2.reuse, R41 ;  /* 0x000000021c1c7223 */ /* 0x080fe20000000029 */
[----:B------:R-:W-:Y:S01]  /*1b620*/  F2FP.SATFINITE.E4M3.F32.PACK_AB_MERGE_C R24, R24, R29, RZ ;  /* 0x0000001d1818723e */ /* 0x000fe200048070ff */
[-C--:B------:R-:W-:Y:S01]  /*1b630*/  FFMA R43, R30, R2.reuse, R43 ;  /* 0x000000021e2b7223 */ /* 0x080fe2000000002b */
[----:B------:R-:W-:Y:S01]  /*1b640*/  F2FP.SATFINITE.E4M3.F32.PACK_AB_MERGE_C R35, R26, R35, RZ ;  /* 0x000000231a23723e */ /* 0x000fe200048070ff */
[-C--:B------:R-:W-:Y:S01]  /*1b650*/  FFMA R30, R32, R2.reuse, R45 ;  /* 0x00000002201e7223 */ /* 0x080fe2000000002d */
[----:B------:R-:W-:Y:S01]  /*1b660*/  FFMA R32, R36, R2, R5 ;  /* 0x0000000224207223 */ /* 0x000fe20000000005 */
[----:B------:R-:W-:-:S03]  /*1b670*/  F2FP.SATFINITE.E4M3.F32.PACK_AB_MERGE_C R39, R28, R39, RZ ;  /* 0x000000271c27723e */ /* 0x000fc600048070ff */
[----:B------:R-:W-:Y:S02]  /*1b680*/  F2FP.SATFINITE.E4M3.F32.PACK_AB_MERGE_C R43, R30, R43, RZ ;  /* 0x0000002b1e2b723e */ /* 0x000fe400048070ff */
[----:B------:R-:W-:Y:S01]  /*1b690*/  F2FP.SATFINITE.E4M3.F32.PACK_AB_MERGE_C R47, R32, R47, RZ ;  /* 0x0000002f202f723e */ /* 0x000fe200048070ff */
[----:B------:R-:W-:Y:S06]  /*1b6a0*/  @P0 BRA `(.L_x_209) ;  /* 0x0000000000040947 */ /* 0x000fec0003800000 */
[----:B------:R-:W-:-:S04]  /*1b6b0*/  DEPBAR.LE SB0, 0x1 ;  /* 0x000080400000791a */ /* 0x000fc80000000000 */
.L_x_209:
        /* <DEDUP_REMOVED lines=27> */
.L_x_211:
[----:B------:R-:W-:Y:S05]  /*1b870*/  BSYNC B0 ;  /* 0x0000000000007941 */ /* 0x000fea0003800000 */
.L_x_210:
[----:B------:R-:W-:Y:S04]  /*1b880*/  BSSY B0, `(.L_x_212) ;  /* 0x0000035000007945 */ /* 0x000fe80003800000 */
[----:B------:R-:W-:Y:S05]  /*1b890*/  @!P1 BRA `(.L_x_213) ;  /* 0x0000000000cc9947 */ /* 0x000fea0003800000 */
[----:B------:R-:W-:-:S04]  /*1b8a0*/  MOV R3, UR44 ;  /* 0x0000002c00037c02 */ /* 0x000fc80008000f00 */
[----:B------:R-:W-:-:S13]  /*1b8b0*/  ISETP.NE.AND P2, PT, R3, 0x3, PT ;  /* 0x000000030300780c */ /* 0x000fda0003f45270 */
[----:B------:R-:W-:Y:S05]  /*1b8c0*/  @!P2 BRA `(.L_x_214) ;  /* 0x000000000004a947 */ /* 0x000fea0003800000 */
[----:B------:R-:W-:Y:S01]  /*1b8d0*/  BPT.TRAP 0x1 ;  /* 0x000000040000795c */ /* 0x000fe20000300000 */
.L_x_214:
[----:B------:R-:W-:Y:S01]  /*1b8e0*/  SHF.L.U32 R3, R19, 0x1f, RZ ;  /* 0x0000001f13037819 */ /* 0x000fe200000006ff */
[----:B------:R-:W-:Y:S01]  /*1b8f0*/  BSSY B1, `(.L_x_215) ;  /* 0x0000004000017945 */ /* 0x000fe20003800000 */
[----:B------:R-:W-:-:S04]  /*1b900*/  LEA R14, R18, UR48, 0x3 ;  /* 0x00000030120e7c11 */ /* 0x000fc8000f8e18ff */
[----:B------:R-:W1:Y:S02]  /*1b910*/  SYNCS.PHASECHK.TRANS64.TRYWAIT P1, [R14+URZ+0x60], R3 ;  /* 0x000060030e0075a7 */ /* 0x000e64000802017f */
[----:B-1----:R-:W-:Y:S05]  /*1b920*/  @!P1 BRA `(.L_x_216) ;  /* 0x0000005000c89947 */ /* 0x002fea0003800000 */
.L_x_388:
[----:B------:R-:W-:Y:S05]  /*1b930*/  BSYNC B1 ;  /* 0x0000000000017941 */ /* 0x000fea0003800000 */
.L_x_215:
[----:B------:R-:W-:Y:S04]  /*1b940*/  BSSY B1, `(.L_x_217) ;  /* 0x0000016000017945 */ /* 0x000fe80003800000 */
[----:B------:R-:W-:Y:S05]  /*1b950*/  @P3 BRA `(.L_x_218) ;  /* 0x0000000000503947 */ /* 0x000fea0003800000 */
[----:B------:R-:W2:Y:S01]  /*1b960*/  S2R R5, SR_TID.X ;  /* 0x0000000000057919 */ /* 0x000ea20000002100 */
[----:B------:R-:W-:-:S04]  /*1b970*/  LEA R0, R18, R17, 0xc ;  /* 0x0000001112007211 */ /* 0x000fc800078e60ff */
[----:B-1----:R-:W-:Y:S01]  /*1b980*/  IADD3 R3, R0, UR48, RZ ;  /* 0x0000003000037c10 */ /* 0x002fe2000fffe0ff */
[----:B------:R-:W-:Y:S04]  /*1b990*/  LDS.U16 R8, [R0+UR48+0x200] ;  /* 0x0002003000087984 */ /* 0x000fe80008000400 */
[----:B------:R-:W-:Y:S01]  /*1b9a0*/  LDS.U16 R6, [R0+UR48+0x208] ;  /* 0x0002083000067984 */ /* 0x000fe20008000400 */
[----:B--2---:R-:W-:-:S04]  /*1b9b0*/  SHF.R.U32.HI R5, RZ, 0x4, R5 ;  /* 0x00000004ff057819 */ /* 0x004fc80000011605 */
[----:B------:R-:W-:Y:S02]  /*1b9c0*/  LOP3.LUT P1, RZ, R5, 0x1, RZ, 0xc0, !PT ;  /* 0x0000000105ff7812 */ /* 0x000fe4000782c0ff */
[----:B------:R-:W-:-:S04]  /*1b9d0*/  MOV R5, 0x8 ;  /* 0x0000000800057802 */ /* 0x000fc80000000f00 */
[----:B------:R-:W-:-:S04]  /*1b9e0*/  SEL R5, R5, 0xfffffff8, !P1 ;  /* 0xfffffff805057807 */ /* 0x000fc80004800000 */
[----:B------:R-:W-:Y:S02]  /*1b9f0*/  LEA R18, R5, R3, 0x1 ;  /* 0x0000000305127211 */ /* 0x000fe400078e08ff */
[----:B------:R-:W1:Y:S04]  /*1ba00*/  LDS.U16 R3, [R0+UR48+0x100] ;  /* 0x0001003000037984 */ /* 0x000e680008000400 */
[----:B------:R-:W2:Y:S04]  /*1ba10*/  LDS.U16 R5, [R0+UR48+0x108] ;  /* 0x0001083000057984 */ /* 0x000ea80008000400 */
[----:B------:R-:W-:Y:S04]  /*1ba20*/  LDS.U16 R4, [R18+0x200] ;  /* 0x0002000012047984 */ /* 0x000fe80000000400 */
[----:B------:R-:W3:Y:S04]  /*1ba30*/  LDS.U16 R15, [R18+0x100] ;  /* 0x00010000120f7984 */ /* 0x000ee80000000400 */
[----:B------:R-:W-:Y:S04]  /*1ba40*/  LDS.U16 R14, [R18+0x208] ;  /* 0x00020800120e7984 */ /* 0x000fe80000000400 */
[----:B------:R-:W4:Y:S01]  /*1ba50*/  LDS.U16 R19, [R18+0x108] ;  /* 0x0001080012137984 */ /* 0x000f220000000400 */
[----:B-1----:R-:W-:-:S02]  /*1ba60*/  PRMT R8, R3, 0x5410, R8 ;  /* 0x0000541003087816 */ /* 0x002fc40000000008 */
[----:B--2---:R-:W-:Y:S02]  /*1ba70*/  PRMT R6, R5, 0x5410, R6 ;  /* 0x0000541005067816 */ /* 0x004fe40000000006 */
[----:B---3--:R-:W-:Y:S02]  /*1ba80*/  PRMT R4, R15, 0x5410, R4 ;  /* 0x000054100f047816 */ /* 0x008fe40000000004 */
[----:B----4-:R-:W-:-:S07]  /*1ba90*/  PRMT R0, R19, 0x5410, R14 ;  /* 0x0000541013007816 */ /* 0x010fce000000000e */
.L_x_218:
[----:B------:R-:W-:Y:S05]  /*1baa0*/  BSYNC B1 ;  /* 0x0000000000017941 */ /* 0x000fea0003800000 */
.L_x_217:
        /* <DEDUP_REMOVED lines=8> */
.L_x_219:
[----:B-1----:R-:W1:Y:S01]  /*1bb30*/  S2R R14, SR_CgaCtaId ;  /* 0x00000000000e7919 */ /* 0x002e620000008800 */
[C---:B------:R-:W-:Y:S02]  /*1bb40*/  LEA R3, R11.reuse, UR48, 0x3 ;  /* 0x000000300b037c11 */ /* 0x040fe4000f8e18ff */
[----:B------:R-:W-:Y:S02]  /*1bb50*/  IADD3 R11, R11, 0x1, RZ ;  /* 0x000000010b0b7810 */ /* 0x000fe40007ffe0ff */
[----:B------:R-:W-:Y:S02]  /*1bb60*/  IADD3 R3, R3, 0x80, RZ ;  /* 0x0000008003037810 */ /* 0x000fe40007ffe0ff */
[----:B------:R-:W-:-:S04]  /*1bb70*/  ISETP.NE.AND P1, PT, R11, 0x4, PT ;  /* 0x000000040b00780c */ /* 0x000fc80003f25270 */
[----:B------:R-:W-:Y:S02]  /*1bb80*/  SEL R11, R11, RZ, P1 ;  /* 0x000000ff0b0b7207 */ /* 0x000fe40000800000 */
[----:B-1----:R-:W-:-:S04]  /*1bb90*/  PRMT R3, R14, 0x654, R3 ;  /* 0x000006540e037816 */ /* 0x002fc80000000003 */
[----:B--2---:R1:W-:Y:S02]  /*1bba0*/  SYNCS.ARRIVE.TRANS64.RED.A1T0 RZ, [R3+URZ], RZ ;  /* 0x000000ff03ff79a7 */ /* 0x0043e4000810043f */
[----:B-1----:R-:W-:-:S04]  /*1bbb0*/  SEL R3, RZ, 0x1, P1 ;  /* 0x00000001ff037807 */ /* 0x002fc80000800000 */
[----:B------:R-:W-:-:S07]  /*1bbc0*/  LOP3.LUT R12, R12, R3, RZ, 0x3c, !PT ;  /* 0x000000030c0c7212 */ /* 0x000fce00078e3cff */
.L_x_213:
[----:B------:R-:W-:Y:S05]  /*1bbd0*/  BSYNC B0 ;  /* 0x0000000000007941 */ /* 0x000fea0003800000 */
.L_x_212:
        /* <DEDUP_REMOVED lines=16> */
[----:B------:R-:W-:-:S02]  /*1bce0*/  F2FP.F16.E4M3.UNPACK_B R20, R0.H1 ;  /* 0x00000000ff14723e */ /* 0x000fc400030006ff */
[-C--:B------:R-:W-:Y:S02]  /*1bcf0*/  F2FP.F16.E4M3.UNPACK_B R14, R8.reuse ;  /* 0x00000008ff0e723e */ /* 0x080fe400020006ff */
[----:B------:R-:W-:Y:S01]  /*1bd00*/  F2FP.F16.E4M3.UNPACK_B R8, R8.H1 ;  /* 0x00000008ff08723e */ /* 0x000fe200030006ff */
[C-C-:B--2---:R-:W-:Y:S01]  /*1bd10*/  FFMA R3, R16.reuse, R3, R7.reuse ;  /* 0x0000000310037223 */ /* 0x144fe20000000007 */
[C-C-:B---3--:R-:W-:Y:S01]  /*1bd20*/  FFMA R5, R16.reuse, R5, R7.reuse ;  /* 0x0000000510057223 */ /* 0x148fe20000000007 */
[C-C-:B----4-:R-:W-:Y:S01]  /*1bd30*/  FFMA R19, R16.reuse, R19, R7.reuse ;  /* 0x0000001310137223 */ /* 0x150fe20000000007 */
[C-C-:B-----5:R-:W-:Y:S01]  /*1bd40*/  FFMA R21, R16.reuse, R21, R7.reuse ;  /* 0x0000001510157223 */ /* 0x160fe20000000007 */
[C-C-:B------:R-:W-:Y:S01]  /*1bd50*/  FFMA R27, R16.reuse, R27, R7.reuse ;  /* 0x0000001b101b7223 */ /* 0x140fe20000000007 */
[C-C-:B------:R-:W-:Y:S01]  /*1bd60*/  FFMA R29, R16.reuse, R29, R7.reuse ;  /* 0x0000001d101d7223 */ /* 0x140fe20000000007 */
[C-C-:B------:R-:W-:Y:S01]  /*1bd70*/  FFMA R37, R16.reuse, R32, R7.reuse ;  /* 0x0000002010257223 */ /* 0x140fe20000000007 */
[C---:B------:R-:W-:Y:S01]  /*1bd80*/  FFMA R39, R16.reuse, R30, R7 ;  /* 0x0000001e10277223 */ /* 0x040fe20000000007 */
[C-C-:B------:R-:W-:Y:S01]  /*1bd90*/  FFMA R7, R16.reuse, R28, R9.reuse ;  /* 0x0000001c10077223 */ /* 0x140fe20000000009 */
[C-C-:B------:R-:W-:Y:S01]  /*1bda0*/  FFMA R15, R16.reuse, R15, R9.reuse ;  /* 0x0000000f100f7223 */ /* 0x140fe20000000009 */
[C-C-:B------:R-:W-:Y:S01]  /*1bdb0*/  FFMA R23, R16.reuse, R23, R9.reuse ;  /* 0x0000001710177223 */ /* 0x140fe20000000009 */
[C-C-:B------:R-:W-:Y:S01]  /*1bdc0*/  FFMA R25, R16.reuse, R25, R9.reuse ;  /* 0x0000001910197223 */ /* 0x140fe20000000009 */
[C-C-:B------:R-:W-:Y:S01]  /*1bdd0*/  FFMA R33, R16.reuse, R26, R9.reuse ;  /* 0x0000001a10217223 */ /* 0x140fe20000000009 */
[----:B------:R-:W-:Y:S01]  /*1bde0*/  FFMA R35, R16, R22, R9 ;  /* 0x0000001610237223 */ /* 0x000fe20000000009 */
[----:B------:R-:W-:-:S02]  /*1bdf0*/  HADD2.F32 R22, -RZ, R20.H1_H1 ;  /* 0x30000014ff167230 */ /* 0x000fc40000004100 */
[----:B------:R-:W-:Y:S02]  /*1be00*/  HADD2.F32 R20, -RZ, R20.H0_H0 ;  /* 0x20000014ff147230 */ /* 0x000fe40000004100 */
[----:B------:R-:W-:Y:S01]  /*1be10*/  FFMA R41, R16, R18, R9 ;  /* 0x0000001210297223 */ /* 0x000fe20000000009 */
[--C-:B------:R-:W-:Y:S02]  /*1be20*/  HADD2.F32 R18, -RZ, R14.reuse.H0_H0 ;  /* 0x2000000eff127230 */ /* 0x100fe40000004100 */
[----:B------:R-:W-:Y:S02]  /*1be30*/  HADD2.F32 R14, -RZ, R14.H1_H1 ;  /* 0x3000000eff0e7230 */ /* 0x000fe40000004100 */
[----:B------:R-:W-:Y:S01]  /*1be40*/  FFMA R28, R22, R2, R41 ;  /* 0x00000002161c7223 */ /* 0x000fe20000000029 */
[----:B------:R-:W-:Y:S01]  /*1be50*/  FFMA R9, R16, R24, R9 ;  /* 0x0000001810097223 */ /* 0x000fe20000000009 */
[----:B------:R-:W-:Y:S01]  /*1be60*/  FFMA R22, R18, R2, R3 ;  /* 0x0000000212167223 */ /* 0x000fe20000000003 */
[--C-:B------:R-:W-:Y:S01]  /*1be70*/  HADD2.F32 R18, -RZ, R8.reuse.H0_H0 ;  /* 0x20000008ff127230 */ /* 0x100fe20000004100 */
[-C--:B------:R-:W-:Y:S01]  /*1be80*/  F2FP.F16.E4M3.UNPACK_B R3, R6.reuse ;  /* 0x00000006ff03723e */ /* 0x080fe200020006ff */
[----:B------:R-:W-:Y:S01]  /*1be90*/  HADD2.F32 R8, -RZ, R8.H1_H1 ;  /* 0x30000008ff087230 */ /* 0x000fe20000004100 */
[----:B------:R-:W-:Y:S01]  /*1bea0*/  F2FP.F16.E4M3.UNPACK_B R6, R6.H1 ;  /* 0x00000006ff06723e */ /* 0x000fe200030006ff */
[-C--:B------:R-:W-:Y:S01]  /*1beb0*/  FFMA R5, R14, R2.reuse, R5 ;  /* 0x000000020e057223 */ /* 0x080fe20000000005 */
[----:B------:R-:W-:Y:S01]  /*1bec0*/  FFMA R7, R18, R2, R7 ;  /* 0x0000000212077223 */ /* 0x000fe20000000007 */
[----:B------:R-:W-:-:S02]  /*1bed0*/  HADD2.F32 R14, -RZ, R3.H0_H0 ;  /* 0x20000003ff0e7230 */ /* 0x000fc40000004100 */
[----:B------:R-:W-:Y:S01]  /*1bee0*/  FFMA R24, R8, R2, R15 ;  /* 0x0000000208187223 */ /* 0x000fe2000000000f */
[----:B------:R-:W-:Y:S01]  /*1bef0*/  HADD2.F32 R18, -RZ, R3.H1_H1 ;  /* 0x30000003ff127230 */ /* 0x000fe20000004100 */
[----:B------:R-:W-:Y:S01]  /*1bf00*/  F2FP.F16.E4M3.UNPACK_B R3, R4 ;  /* 0x00000004ff03723e */ /* 0x000fe200020006ff */
[--C-:B------:R-:W-:Y:S02]  /*1bf10*/  HADD2.F32 R8, -RZ, R6.reuse.H0_H0 ;  /* 0x20000006ff087230 */ /* 0x100fe40000004100 */
[----:B------:R-:W-:Y:S01]  /*1bf20*/  FFMA R19, R14, R2, R19 ;  /* 0x000000020e137223 */ /* 0x000fe20000000013 */
[----:B------:R-:W-:Y:S01]  /*1bf30*/  HADD2.F32 R6, -RZ, R6.H1_H1 ;  /* 0x30000006ff067230 */ /* 0x000fe20000004100 */
[----:B------:R-:W-:Y:S01]  /*1bf40*/  F2FP.F16.E4M3.UNPACK_B R4, R4.H1 ;  /* 0x00000004ff04723e */ /* 0x000fe200030006ff */
[--C-:B------:R-:W-:Y:S02]  /*1bf50*/  HADD2.F32 R14, -RZ, R3.reuse.H1_H1 ;  /* 0x30000003ff0e7230 */ /* 0x100fe40000004100 */
[----:B------:R-:W-:Y:S01]  /*1bf60*/  FFMA R23, R8, R2, R23 ;  /* 0x0000000208177223 */ /* 0x000fe20000000017 */
[----:B------:R-:W-:Y:S01]  /*1bf70*/  HADD2.F32 R8, -RZ, R3.H0_H0 ;  /* 0x20000003ff087230 */ /* 0x000fe20000004100 */
[----:B------:R-:W-:Y:S01]  /*1bf80*/  F2FP.F16.E4M3.UNPACK_B R3, R0 ;  /* 0x00000000ff03723e */ /* 0x000fe200020006ff */
[----:B------:R-:W-:Y:S01]  /*1bf90*/  FFMA R26, R6, R2, R25 ;  /* 0x00000002061a7223 */ /* 0x000fe20000000019 */
[----:B------:R-:W-:-:S02]  /*1bfa0*/  HADD2.F32 R0, -RZ, R4.H0_H0 ;  /* 0x20000004ff007230 */ /* 0x000fc40000004100 */
[-C--:B------:R-:W-:Y:S01]  /*1bfb0*/  FFMA R18, R18, R2.reuse, R21 ;  /* 0x0000000212127223 */ /* 0x080fe20000000015 */
[-C--:B------:R-:W-:Y:S01]  /*1bfc0*/  FFMA R27, R8, R2.reuse, R27 ;  /* 0x00000002081b7223 */ /* 0x080fe2000000001b */
[----:B------:R-:W-:Y:S02]  /*1bfd0*/  HADD2.F32 R4, -RZ, R4.H1_H1 ;  /* 0x30000004ff047230 */ /* 0x000fe40000004100 */
[-C--:B------:R-:W-:Y:S01]  /*1bfe0*/  FFMA R14, R14, R2.reuse, R29 ;  /* 0x000000020e0e7223 */ /* 0x080fe2000000001d */
[--C-:B------:R-:W-:Y:S02]  /*1bff0*/  HADD2.F32 R6, -RZ, R3.reuse.H0_H0 ;  /* 0x20000003ff067230 */ /* 0x100fe40000004100 */
[-C--:B------:R-:W-:Y:S01]  /*1c000*/  FFMA R0, R0, R2.reuse, R33 ;  /* 0x0000000200007223 */ /* 0x080fe20000000021 */
[----:B------:R-:W-:Y:S02]  /*1c010*/  HADD2.F32 R8, -RZ, R3.H1_H1 ;  /* 0x30000003ff087230 */ /* 0x000fe40000004100 */
[-C--:B------:R-:W-:Y:S01]  /*1c020*/  FFMA R35, R4, R2.reuse, R35 ;  /* 0x0000000204237223 */ /* 0x080fe20000000023 */
[-C--:B------:R-:W-:Y:S01]  /*1c030*/  FFMA R9, R20, R2.reuse, R9 ;  /* 0x0000000214097223 */ /* 0x080fe20000000009 */
[----:B------:R-:W-:Y:S01]  /*1c040*/  FFMA R6, R6, R2, R37 ;  /* 0x0000000206067223 */ /* 0x000fe20000000025 */
[----:B------:R-:W-:Y:S01]  /*1c050*/  F2FP.SATFINITE.E4M3.F32.PACK_AB_MERGE_C R22, R5, R22, RZ ;  /* 0x000000160516723e */ /* 0x000fe200048070ff */
        /* <DEDUP_REMOVED lines=10> */
.L_x_220:
[----:B------:R-:W2:Y:S01]  /*1c100*/  LDL.LU R19, [R1+0x4a8] ;  /* 0x0004a80001137983 */ /* 0x000ea20000300800 */
        /* <DEDUP_REMOVED lines=16> */
[----:B---3--:R-:W3:Y:S02]  /*1c210*/  FENCE.VIEW.ASYNC.S ;  /* 0x00000000000073c6 */ /* 0x008ee40000000000 */
[----:B---3--:R-:W-:Y:S01]  /*1c220*/  BAR.SYNC.DEFER_BLOCKING 0x1, 0x100 ;  /* 0x0044000000007b1d */ /* 0x008fe20000010000 */
[----:B--2---:R-:W-:-:S05]  /*1c230*/  IADD3 R19, P1, R19, UR54, RZ ;  /* 0x0000003613137c10 */ /* 0x004fca000ff3e0ff */
[----:B------:R1:W-:Y:S01]  /*1c240*/  STL [R1+0x4a8], R19 ;  /* 0x0004a81301007387 */ /* 0x0003e20000100800 */
[----:B------:R-:W-:Y:S07]  /*1c250*/  @P0 BRA `(.L_x_222) ;  /* 0x0000000000200947 */ /* 0x000fee0003800000 */
[----:B------:R-:W-:Y:S02]  /*1c260*/  UIADD3 UR8, UP0, UR58, 0x4f0, URZ ;  /* 0x000004f03a087890 */ /* 0x000fe4000ff1e03f */
[----:B------:R-:W-:Y:S02]  /*1c270*/  UIADD3 UR6, UR42, 0x80, URZ ;  /* 0x000000802a067890 */ /* 0x000fe4000fffe03f */
[----:B------:R-:W-:Y:S02]  /*1c280*/  UIADD3 UR5, UR41, 0xe0, URZ ;  /* 0x000000e029057890 */ /* 0x000fe4000fffe03f */
[----:B------:R-:W-:Y:S02]  /*1c290*/  UIADD3 UR4, UR48, 0x5100, URZ ;  /* 0x0000510030047890 */ /* 0x000fe4000fffe03f */
[----:B------:R-:W-:Y:S01]  /*1c2a0*/  UIADD3.X UR9, URZ, UR59, URZ, UP0, !UPT ;  /* 0x0000003b3f097290 */ /* 0x000fe200087fe43f */
[----:B------:R-:W-:-:S08]  /*1c2b0*/  UMOV UR7, UR43 ;  /* 0x0000002b00077c82 */ /* 0x000fd00008000000 */
[----:B------:R2:W-:Y:S02]  /*1c2c0*/  UTMASTG.3D [UR4], [UR8] ;  /* 0x00000004080073b5 */ /* 0x0005e40008010000 */
[----:B--2---:R0:W-:Y:S02]  /*1c2d0*/  UTMACMDFLUSH ;  /* 0x00000000000079b7 */ /* 0x0041e40000000000 */
.L_x_222:
[----:B------:R-:W-:Y:S05]  /*1c2e0*/  BSYNC B0 ;  /* 0x0000000000007941 */ /* 0x000fea0003800000 */
.L_x_221:
[----:B-1----:R-:W2:Y:S01]  /*1c2f0*/  LDL.LU R18, [R1+0x4ac] ;  /* 0x0004ac0001127983 */ /* 0x002ea20000300800 */
[----:B------:R-:W-:Y:S01]  /*1c300*/  MOV R2, 0xffffffff ;  /* 0xffffffff00027802 */ /* 0x000fe20000000f00 */
[----:B------:R-:W-:Y:S01]  /*1c310*/  ULDC.64 UR4, c[0x0][0x8f8] ;  /* 0x00023e0000047ab9 */ /* 0x000fe20000000a00 */
[----:B------:R-:W-:Y:S01]  /*1c320*/  UMOV UR52, 0xffffffff ;  /* 0xffffffff00347882 */ /* 0x000fe20000000000 */
[----:B------:R-:W-:Y:S01]  /*1c330*/  ISETP.GE.U32.AND P0, PT, R19, UR4, PT ;  /* 0x0000000413007c0c */ /* 0x000fe2000bf06070 */
[----:B------:R-:W-:Y:S01]  /*1c340*/  UMOV UR43, 0xffffffff ;  /* 0xffffffff002b7882 */ /* 0x000fe20000000000 */
[----:B------:R-:W-:Y:S02]  /*1c350*/  PRMT R0, RZ, 0x7610, R0 ;  /* 0x00007610ff007816 */ /* 0x000fe40000000000 */
[----:B--2---:R-:W-:-:S04]  /*1c360*/  IADD3.X R18, R18, UR39, RZ, P1, !PT ;  /* 0x0000002712127c10 */ /* 0x004fc80008ffe4ff */
[----:B------:R-:W-:Y:S01]  /*1c370*/  ISETP.GE.U32.AND.EX P0, PT, R18, UR5, PT, P0 ;  /* 0x0000000512007c0c */ /* 0x000fe2000bf06100 */
[----:B------:R1:W-:Y:S04]  /*1c380*/  STL [R1+0x4ac], R18 ;  /* 0x0004ac1201007387 */ /* 0x0003e80000100800 */
[----:B------:R1:W-:Y:S08]  /*1c390*/  STL [R1+0x4bc], R2 ;  /* 0x0004bc0201007387 */ /* 0x0003f00000100800 */
[----:B------:R-:W-:Y:S05]  /*1c3a0*/  @P0 BRA `(.L_x_223) ;  /* 0x0000000400780947 */ /* 0x000fea0003800000 */
[----:B------:R-:W2:Y:S01]  /*1c3b0*/  LDC.64 R8, c[0x0][0x8d0] ;  /* 0x00023400ff087b82 */ /* 0x000ea20000000a00 */
[----:B------:R-:W3:Y:S01]  /*1c3c0*/  S2R R14, SR_CTAID.X ;  /* 0x00000000000e7919 */ /* 0x000ee20000002500 */
[----:B------:R-:W-:Y:S02]  /*1c3d0*/  MOV R6, R19 ;  /* 0x0000001300067202 */ /* 0x000fe40000000f00 */
[----:B------:R-:W-:-:S04]  /*1c3e0*/  MOV R7, R18 ;  /* 0x0000001200077202 */ /* 0x000fc80000000f00 */
[----:B------:R-:W4:Y:S08]  /*1c3f0*/  LDC R10, c[0x0][0x8d8] ;  /* 0x00023600ff0a7b82 */ /* 0x000f300000000800 */
[----:B------:R-:W1:Y:S01]  /*1c400*/  LDC.64 R20, c[0x0][0x8c8] ;  /* 0x00023200ff147b82 */ /* 0x000e620000000a00 */
[----:B--2---:R-:W-:-:S04]  /*1c410*/  ISETP.NE.U32.AND P0, PT, R8, RZ, PT ;  /* 0x000000ff0800720c */ /* 0x004fc80003f05070 */
[----:B------:R-:W-:-:S13]  /*1c420*/  ISETP.NE.AND.EX P0, PT, R9, RZ, PT, P0 ;  /* 0x000000ff0900720c */ /* 0x000fda0003f05300 */
[----:B-1-34-:R-:W-:Y:S05]  /*1c430*/  @!P0 BRA `(.L_x_224) ;  /* 0x0000000000288947 */ /* 0x01afea0003800000 */
        /* <DEDUP_REMOVED lines=10> */
.L_x_224:
[----:B------:R-:W1:Y:S01]  /*1c4e0*/  S2R R22, SR_CTAID.Y ;  /* 0x0000000000167919 */ /* 0x000e620000002600 */
[-CC-:B------:R-:W-:Y:S01]  /*1c4f0*/  SHF.R.U64 R30, R6, R10.reuse, R7.reuse ;  /* 0x0000000a061e7219 */ /* 0x180fe20000001207 */
[----:B------:R-:W2:Y:S01]  /*1c500*/  LDC R4, c[0x0][0x8c0] ;  /* 0x00023000ff047b82 */ /* 0x000ea20000000800 */
[----:B------:R-:W-:Y:S01]  /*1c510*/  SHF.R.U32.HI R0, RZ, R10, R7 ;  /* 0x0000000aff007219 */ /* 0x000fe20000011607 */
[----:B------:R-:W-:Y:S01]  /*1c520*/  ULDC UR4, c[0x0][0x150] ;  /* 0x0000540000047ab9 */ /* 0x000fe20000000800 */
[----:B------:R-:W-:Y:S02]  /*1c530*/  IADD3 R5, P0, RZ, -R30, RZ ;  /* 0x8000001eff057210 */ /* 0x000fe40007f1e0ff */
[----:B------:R-:W-:Y:S02]  /*1c540*/  MOV R2, R19 ;  /* 0x0000001300027202 */ /* 0x000fe40000000f00 */
[----:B------:R-:W-:Y:S01]  /*1c550*/  IADD3.X R7, RZ, ~R0, RZ, P0, !PT ;  /* 0x80000000ff077210 */ /* 0x000fe200007fe4ff */
[----:B------:R-:W3:Y:S01]  /*1c560*/  LDC R24, c[0x0][0x900] ;  /* 0x00024000ff187b82 */ /* 0x000ee20000000800 */
[----:B------:R-:W-:-:S02]  /*1c570*/  MOV R3, R18 ;  /* 0x0000001200037202 */ /* 0x000fc40000000f00 */
[----:B------:R-:W-:Y:S01]  /*1c580*/  I2FP.F32.U32 R6, R14 ;  /* 0x0000000e00067245 */ /* 0x000fe20000201000 */
[-C--:B------:R-:W-:Y:S02]  /*1c590*/  IMAD R0, R7, R20.reuse, RZ ;  /* 0x0000001407007224 */ /* 0x080fe400078e02ff */
[C---:B------:R-:W-:Y:S02]  /*1c5a0*/  IMAD.WIDE.U32 R2, R5.reuse, R20, R2 ;  /* 0x0000001405027225 */ /* 0x040fe400078e0002 */
[----:B------:R-:W4:Y:S02]  /*1c5b0*/  LDC.64 R18, c[0x0][0x8e8] ;  /* 0x00023a00ff127b82 */ /* 0x000f240000000a00 */
[----:B------:R-:W-:Y:S01]  /*1c5c0*/  FMUL R6, R6, UR4 ;  /* 0x0000000406067c20 */ /* 0x000fe20008400000 */
[----:B------:R-:W-:Y:S01]  /*1c5d0*/  IMAD R5, R5, R21, R0 ;  /* 0x0000001505057224 */ /* 0x000fe200078e0200 */
[----:B------:R-:W-:-:S04]  /*1c5e0*/  ULDC UR4, c[0x0][0x154] ;  /* 0x0000550000047ab9 */ /* 0x000fc80000000800 */
[----:B------:R-:W-:Y:S01]  /*1c5f0*/  IADD3 R3, R3, R5, RZ ;  /* 0x0000000503037210 */ /* 0x000fe20007ffe0ff */
[----:B------:R-:W5:Y:S01]  /*1c600*/  LDC R20, c[0x0][0x8b0] ;  /* 0x00022c00ff147b82 */ /* 0x000f620000000800 */
[----:B------:R-:W4:Y:S01]  /*1c610*/  F2I.U32.TRUNC.NTZ R6, R6 ;  /* 0x0000000600067305 */ /* 0x000f22000020f000 */
[----:B------:R-:W-:Y:S02]  /*1c620*/  MOV R5, 0xffffffff ;  /* 0xffffffff00057802 */ /* 0x000fe40000000f00 */
[--C-:B--2---:R-:W-:Y:S02]  /*1c630*/  SHF.R.U64 R10, R2, R4, R3.reuse ;  /* 0x00000004020a7219 */ /* 0x104fe40000001203 */
[----:B-1----:R-:W-:Y:S02]  /*1c640*/  I2FP.F32.U32 R0, R22 ;  /* 0x0000001600007245 */ /* 0x002fe40000201000 */
[----:B------:R-:W1:Y:S01]  /*1c650*/  LDC R7, c[0x0][0x144] ;  /* 0x00005100ff077b82 */ /* 0x000e620000000800 */
[----:B------:R-:W-:-:S02]  /*1c660*/  SHF.R.U32.HI R3, RZ, R4, R3 ;  /* 0x00000004ff037219 */ /* 0x000fc40000011603 */
[----:B------:R-:W-:Y:S01]  /*1c670*/  FMUL R0, R0, UR4 ;  /* 0x0000000400007c20 */ /* 0x000fe20008400000 */
[-C--:B---3--:R-:W-:Y:S02]  /*1c680*/  SHF.L.U32 R5, R5, R24.reuse, RZ ;  /* 0x0000001805057219 */ /* 0x088fe400000006ff */
[----:B------:R-:W-:Y:S02]  /*1c690*/  SHF.L.U32 R31, R31, R24, RZ ;  /* 0x000000181f1f7219 */ /* 0x000fe400000006ff */
[----:B------:R-:W2:Y:S01]  /*1c6a0*/  LDC R21, c[0x0][0x148] ;  /* 0x00005200ff157b82 */ /* 0x000ea20000000800 */
[----:B----4-:R-:W-:Y:S02]  /*1c6b0*/  ISETP.NE.U32.AND P0, PT, R18, RZ, PT ;  /* 0x000000ff1200720c */ /* 0x010fe40003f05070 */
[----:B------:R-:W-:Y:S02]  /*1c6c0*/  IADD3 R6, -R6, RZ, RZ ;  /* 0x000000ff06067210 */ /* 0x000fe40007ffe1ff */
[----:B------:R-:W-:-:S02]  /*1c6d0*/  ISETP.NE.AND.EX P0, PT, R19, RZ, PT, P0 ;  /* 0x000000ff1300720c */ /* 0x000fc40003f05300 */
[----:B------:R-:W-:Y:S01]  /*1c6e0*/  LOP3.LUT R27, RZ, R5, RZ, 0x33, !PT ;  /* 0x00000005ff1b7212 */ /* 0x000fe200078e33ff */
[----:B------:R-:W3:Y:S01]  /*1c6f0*/  LDC R23, c[0x0][0x8a8] ;  /* 0x00022a00ff177b82 */ /* 0x000ee20000000800 */
[-CC-:B-----5:R-:W-:Y:S02]  /*1c700*/  SHF.R.U64 R8, R10, R20.reuse, R3.reuse ;  /* 0x000000140a087219 */ /* 0x1a0fe40000001203 */
[----:B------:R-:W-:Y:S02]  /*1c710*/  SHF.R.U32.HI R3, RZ, R20, R3 ;  /* 0x00000014ff037219 */ /* 0x000fe40000011603 */
[----:B------:R4:W1:Y:S02]  /*1c720*/  F2I.U32.TRUNC.NTZ R20, R0 ;  /* 0x0000000000147305 */ /* 0x000864000020f000 */
[--C-:B------:R-:W-:Y:S01]  /*1c730*/  SHF.R.U64 R15, R8, R24, R3.reuse ;  /* 0x00000018080f7219 */ /* 0x100fe20000001203 */
[----:B------:R-:W2:Y:S01]  /*1c740*/  LDC R26, c[0x0][0x8f0] ;  /* 0x00023c00ff1a7b82 */ /* 0x000ea20000000800 */
[----:B-1----:R-:W-:Y:S01]  /*1c750*/  IMAD R25, R7, R6, R14 ;  /* 0x0000000607197224 */ /* 0x002fe200078e020e */
[----:B------:R-:W-:-:S02]  /*1c760*/  SHF.R.U32.HI R3, RZ, R24, R3 ;  /* 0x00000018ff037219 */ /* 0x000fc40000011603 */
[----:B------:R-:W-:-:S04]  /*1c770*/  MOV R2, R15 ;  /* 0x0000000f00027202 */ /* 0x000fc80000000f00 */
[----:B------:R-:W1:Y:S08]  /*1c780*/  LDC R28, c[0x0][0x8e0] ;  /* 0x00023800ff1c7b82 */ /* 0x000e700000000800 */
[----:B------:R-:W1:Y:S01]  /*1c790*/  LDC R29, c[0x0][0x8b8] ;  /* 0x00022e00ff1d7b82 */ /* 0x000e620000000800 */
[----:B----4-:R-:W-:Y:S05]  /*1c7a0*/  @!P0 BRA `(.L_x_225) ;  /* 0x0000000000288947 */ /* 0x010fea0003800000 */
[----:B------:R-:W4:Y:S02]  /*1c7b0*/  LDC R0, c[0x0][0x8f4] ;  /* 0x00023d00ff007b82 */ /* 0x000f240000000800 */
[----:B----4-:R-:W-:-:S04]  /*1c7c0*/  IADD3 R7, P0, R15, R0, RZ ;  /* 0x000000000f077210 */ /* 0x010fc80007f1e0ff */
        /* <DEDUP_REMOVED lines=8> */
.L_x_225:
[----:B------:R-:W4:Y:S01]  /*1c850*/  LDC R4, c[0x0][0x904] ;  /* 0x00024100ff047b82 */ /* 0x000f220000000800 */
[----:B--2---:R-:W-:Y:S02]  /*1c860*/  SHF.R.U64 R0, R2, R26, R3 ;  /* 0x0000001a02007219 */ /* 0x004fe40000001203 */
[----:B------:R-:W-:Y:S02]  /*1c870*/  IADD3 R20, -R20, RZ, RZ ;  /* 0x000000ff14147210 */ /* 0x000fe40007ffe1ff */
[----:B------:R-:W-:Y:S02]  /*1c880*/  LOP3.LUT R5, R8, R27, RZ, 0xc0, !PT ;  /* 0x0000001b08057212 */ /* 0x000fe400078ec0ff */
[----:B---3--:R-:W-:Y:S02]  /*1c890*/  IADD3 R3, R23, -0x1, RZ ;  /* 0xffffffff17037810 */ /* 0x008fe40007ffe0ff */
[----:B------:R-:W-:Y:S01]  /*1c8a0*/  IADD3 R2, -R0, RZ, RZ ;  /* 0x000000ff00027210 */ /* 0x000fe20007ffe1ff */
[----:B------:R-:W-:Y:S01]  /*1c8b0*/  IMAD R0, R31, R0, R5 ;  /* 0x000000001f007224 */ /* 0x000fe200078e0205 */
[----:B------:R-:W-:-:S02]  /*1c8c0*/  LOP3.LUT R3, R10, R3, RZ, 0xc0, !PT ;  /* 0x000000030a037212 */ /* 0x000fc400078ec0ff */
[----:B------:R-:W-:Y:S01]  /*1c8d0*/  R2UR UR43, R30 ;  /* 0x000000001e2b72ca */ /* 0x000fe200000e0000 */
[----:B-1----:R-:W-:-:S04]  /*1c8e0*/  IMAD R2, R2, R28, R15 ;  /* 0x0000001c02027224 */ /* 0x002fc800078e020f */
[----:B------:R-:W-:Y:S01]  /*1c8f0*/  IMAD R3, R2, R23, R3 ;  /* 0x0000001702037224 */ /* 0x000fe200078e0203 */
[----:B----4-:R-:W-:-:S13]  /*1c900*/  ISETP.NE.AND P0, PT, R4, 0x1, PT ;  /* 0x000000010400780c */ /* 0x010fda0003f05270 */
[----:B------:R-:W-:-:S04]  /*1c910*/  @P0 IMAD R25, R21, R20, R22 ;  /* 0x0000001415190224 */ /* 0x000fc800078e0216 */
[----:B------:R-:W-:-:S05]  /*1c920*/  IMAD R0, R0, R29, R25 ;  /* 0x0000001d00007224 */ /* 0x000fca00078e0219 */
[----:B------:R-:W-:Y:S02]  /*1c930*/  SEL R2, R3, R0, !P0 ;  /* 0x0000000003027207 */ /* 0x000fe40004000000 */
[----:B------:R-:W-:Y:S02]  /*1c940*/  SEL R3, R0, R3, !P0 ;  /* 0x0000000300037207 */ /* 0x000fe40004000000 */
[----:B------:R-:W-:Y:S02]  /*1c950*/  R2UR UR52, R2 ;  /* 0x00000000023472ca */ /* 0x000fe400000e0000 */
[----:B------:R-:W-:Y:S01]  /*1c960*/  MOV R2, 0x1 ;  /* 0x0000000100027802 */ /* 0x000fe20000000f00 */
[----:B------:R2:W-:Y:S03]  /*1c970*/  STL [R1+0x4bc], R3 ;  /* 0x0004bc0301007387 */ /* 0x0005e60000100800 */
[----:B------:R-:W-:-:S09]  /*1c980*/  PRMT R0, R2, 0x7610, R0 ;  /* 0x0000761002007816 */ /* 0x000fd20000000000 */
.L_x_223:
[----:B------:R-:W-:Y:S01]  /*1c990*/  LOP3.LUT P0, RZ, R0, 0xff, RZ, 0xc0, !PT ;  /* 0x000000ff00ff7812 */ /* 0x000fe2000780c0ff */
[----:B------:R-:W-:Y:S01]  /*1c9a0*/  UIMAD.WIDE.U32 UR4, UR51, -0x55555555, URZ ;  /* 0xaaaaaaab330478a5 */ /* 0x000fe2000f8e003f */
[----:B-1----:R-:W-:Y:S02]  /*1c9b0*/  MOV R2, R13 ;  /* 0x0000000d00027202 */ /* 0x002fe40000000f00 */
[----:B------:R-:W-:Y:S01]  /*1c9c0*/  MOV R19, R12 ;  /* 0x0000000c00137202 */ /* 0x000fe20000000f00 */
[----:B------:R-:W-:Y:S01]  /*1c9d0*/  USHF.R.U32.HI UR4, URZ, 0x2, UR5 ;  /* 0x000000023f047899 */ /* 0x000fe20008011605 */
[----:B------:R-:W-:-:S03]  /*1c9e0*/  MOV R18, R11 ;  /* 0x0000000b00127202 */ /* 0x000fc60000000f00 */
[----:B------:R-:W-:-:S04]  /*1c9f0*/  UIMAD UR51, UR4, -0x6, UR51 ;  /* 0xfffffffa043378a4 */ /* 0x000fc8000f8e0233 */
[----:B------:R-:W-:Y:S08]  /*1ca00*/  @P0 BRA `(.L_x_226) ;  /* 0xfffffe4c00340947 */ /* 0x000ff0000383ffff */
[----:B------:R-:W-:-:S04]  /*1ca10*/  DEPBAR.LE SB0, 0x0 ;  /* 0x000080000000791a */ /* 0x000fc80000000000 */
[----:B------:R-:W-:Y:S05]  /*1ca20*/  EXIT ;  /* 0x000000000000794d */ /* 0x000fea0003800000 */
.L_x_7:
[----:B------:R-:W2:Y:S01]  /*1ca30*/  LDL R21, [R1+0x4a8] ;  /* 0x0004a80001157983 */ /* 0x000ea20000100800 */
[----:B------:R-:W-:-:S03]  /*1ca40*/  ULDC.64 UR4, c[0x0][0x8f8] ;  /* 0x00023e0000047ab9 */ /* 0x000fc60000000a00 */
[----:B------:R-:W3:Y:S01]  /*1ca50*/  LDL R163, [R1+0x4ac] ;  /* 0x0004ac0001a37983 */ /* 0x000ee20000100800 */
[----:B------:R-:W-:Y:S02]  /*1ca60*/  PRMT R9, RZ, 0x7610, R9 ;  /* 0x00007610ff097816 */ /* 0x000fe40000000009 */
[----:B------:R-:W-:Y:S02]  /*1ca70*/  MOV R2, 0xffffffff ;  /* 0xffffffff00027802 */ /* 0x000fe40000000f00 */
[----:B------:R-:W-:Y:S02]  /*1ca80*/  MOV R3, 0xffffffff ;  /* 0xffffffff00037802 */ /* 0x000fe40000000f00 */
[----:B------:R-:W-:Y:S02]  /*1ca90*/  MOV R10, 0xffffffff ;  /* 0xffffffff000a7802 */ /* 0x000fe40000000f00 */
[----:B--2---:R-:W-:-:S04]  /*1caa0*/  ISETP.GE.U32.AND P0, PT, R21, UR4, PT ;  /* 0x0000000415007c0c */ /* 0x004fc8000bf06070 */
[----:B---3--:R-:W-:-:S13]  /*1cab0*/  ISETP.GE.U32.AND.EX P0, PT, R163, UR5, PT, P0 ;  /* 0x00000005a3007c0c */ /* 0x008fda000bf06100 */
[----:B------:R-:W-:Y:S05]  /*1cac0*/  @P0 BRA `(.L_x_227) ;  /* 0x0000000400640947 */ /* 0x000fea0003800000 */
        /* <DEDUP_REMOVED lines=18> */
.L_x_228:
[-CC-:B------:R-:W-:Y:S01]  /*1cbf0*/  SHF.R.U64 R14, R12, R16.reuse, R13.reuse ;  /* 0x000000100c0e7219 */ /* 0x180fe2000000120d */
[----:B------:R-:W1:Y:S01]  /*1cc00*/  LDC R20, c[0x0][0x8c0] ;  /* 0x00023000ff147b82 */ /* 0x000e620000000800 */
[----:B------:R-:W-:Y:S01]  /*1cc10*/  SHF.R.U32.HI R2, RZ, R16, R13 ;  /* 0x00000010ff027219 */ /* 0x000fe2000001160d */
[----:B------:R-:W-:Y:S01]  /*1cc20*/  ULDC UR4, c[0x0][0x150] ;  /* 0x0000540000047ab9 */ /* 0x000fe20000000800 */
[----:B------:R-:W-:Y:S02]  /*1cc30*/  IADD3 R7, P0, RZ, -R14, RZ ;  /* 0x8000000eff077210 */ /* 0x000fe40007f1e0ff */
[----:B------:R-:W-:Y:S02]  /*1cc40*/  I2FP.F32.U32 R9, R6 ;  /* 0x0000000600097245 */ /* 0x000fe40000201000 */
[----:B------:R-:W-:Y:S01]  /*1cc50*/  IADD3.X R3, RZ, ~R2, RZ, P0, !PT ;  /* 0x80000002ff037210 */ /* 0x000fe200007fe4ff */
[----:B------:R-:W2:Y:S01]  /*1cc60*/  LDC.64 R22, c[0x0][0x8e8] ;  /* 0x00023a00ff167b82 */ /* 0x000ea20000000a00 */
[----:B------:R-:W-:Y:S01]  /*1cc70*/  MOV R2, R21 ;  /* 0x0000001500027202 */ /* 0x000fe20000000f00 */
[----:B------:R-:W-:Y:S01]  /*1cc80*/  FMUL R9, R9, UR4 ;  /* 0x0000000409097c20 */ /* 0x000fe20008400000 */
[----:B------:R-:W-:Y:S01]  /*1cc90*/  ULDC UR4, c[0x0][0x154] ;  /* 0x0000550000047ab9 */ /* 0x000fe20000000800 */
[----:B------:R-:W-:Y:S01]  /*1cca0*/  IMAD R10, R3, R18, RZ ;  /* 0x00000012030a7224 */ /* 0x000fe200078e02ff */
[----:B------:R-:W-:-:S02]  /*1ccb0*/  MOV R3, R163 ;  /* 0x000000a300037202 */ /* 0x000fc40000000f00 */
[----:B------:R-:W-:Y:S01]  /*1ccc0*/  MOV R11, 0xffffffff ;  /* 0xffffffff000b7802 */ /* 0x000fe20000000f00 */
[----:B------:R-:W3:Y:S01]  /*1ccd0*/  LDC R16, c[0x0][0x8b0] ;  /* 0x00022c00ff107b82 */ /* 0x000ee20000000800 */
[----:B------:R-:W4:Y:S01]  /*1cce0*/  F2I.U32.TRUNC.NTZ R9, R9 ;  /* 0x0000000900097305 */ /* 0x000f22000020f000 */
[----:B------:R-:W-:-:S04]  /*1ccf0*/  IMAD.WIDE.U32 R2, R7, R18, R2 ;  /* 0x0000001207027225 */ /* 0x000fc800078e0002 */
[----:B------:R-:W-:Y:S02]  /*1cd00*/  IMAD R7, R7, R19, R10 ;  /* 0x0000001307077224 */ /* 0x000fe400078e020a */
[----:B------:R-:W4:Y:S03]  /*1cd10*/  LDC R19, c[0x0][0x148] ;  /* 0x00005200ff137b82 */ /* 0x000f260000000800 */
[----:B------:R-:W-:-:S04]  /*1cd20*/  IADD3 R3, R3, R7, RZ ;  /* 0x0000000703037210 */ /* 0x000fc80007ffe0ff */
[--C-:B-1----:R-:W-:Y:S01]  /*1cd30*/  SHF.R.U64 R12, R2, R20, R3.reuse ;  /* 0x00000014020c7219 */ /* 0x102fe20000001203 */
[----:B------:R-:W1:Y:S01]  /*1cd40*/  LDC R7, c[0x0][0x144] ;  /* 0x00005100ff077b82 */ /* 0x000e620000000800 */
[----:B------:R-:W-:Y:S02]  /*1cd50*/  I2FP.F32.U32 R2, R8 ;  /* 0x0000000800027245 */ /* 0x000fe40000201000 */
[----:B--2---:R-:W-:Y:S02]  /*1cd60*/  ISETP.NE.U32.AND P0, PT, R22, RZ, PT ;  /* 0x000000ff1600720c */ /* 0x004fe40003f05070 */
[----:B------:R-:W-:Y:S01]  /*1cd70*/  SHF.R.U32.HI R3, RZ, R20, R3 ;  /* 0x00000014ff037219 */ /* 0x000fe20000011603 */
[----:B------:R-:W-:Y:S01]  /*1cd80*/  FMUL R10, R2, UR4 ;  /* 0x00000004020a7c20 */ /* 0x000fe20008400000 */
[----:B------:R-:W-:Y:S01]  /*1cd90*/  ISETP.NE.AND.EX P0, PT, R23, RZ, PT, P0 ;  /* 0x000000ff1700720c */ /* 0x000fe20003f05300 */
[----:B------:R-:W2:Y:S01]  /*1cda0*/  LDC R18, c[0x0][0x8a8] ;  /* 0x00022a00ff127b82 */ /* 0x000ea20000000800 */
[-CC-:B---3--:R-:W-:Y:S01]  /*1cdb0*/  SHF.R.U64 R15, R12, R16.reuse, R3.reuse ;  /* 0x000000100c0f7219 */ /* 0x188fe20000001203 */
[----:B------:R-:W-:Y:S01]  /*1cdc0*/  ULDC UR4, c[0x0][0x900] ;  /* 0x0002400000047ab9 */ /* 0x000fe20000000800 */
[----:B------:R-:W-:-:S02]  /*1cdd0*/  SHF.R.U32.HI R2, RZ, R16, R3 ;  /* 0x00000010ff027219 */ /* 0x000fc40000011603 */
[----:B------:R3:W1:Y:S01]  /*1cde0*/  F2I.U32.TRUNC.NTZ R16, R10 ;  /* 0x0000000a00107305 */ /* 0x000662000020f000 */
[----:B----4-:R-:W-:Y:S02]  /*1cdf0*/  IADD3 R9, -R9, RZ, RZ ;  /* 0x000000ff09097210 */ /* 0x010fe40007ffe1ff */
[----:B------:R-:W4:Y:S01]  /*1ce00*/  LDC R24, c[0x0][0x8f0] ;  /* 0x00023c00ff187b82 */ /* 0x000f220000000800 */
[--C-:B------:R-:W-:Y:S02]  /*1ce10*/  SHF.R.U64 R17, R15, UR4, R2.reuse ;  /* 0x000000040f117c19 */ /* 0x100fe40008001202 */
[----:B------:R-:W-:Y:S02]  /*1ce20*/  SHF.R.U32.HI R3, RZ, UR4, R2 ;  /* 0x00000004ff037c19 */ /* 0x000fe40008011602 */
[----:B------:R-:W-:Y:S02]  /*1ce30*/  SHF.L.U32 R20, R11, UR4, RZ ;  /* 0x000000040b147c19 */ /* 0x000fe400080006ff */
[----:B------:R-:W-:Y:S01]  /*1ce40*/  MOV R2, R17 ;  /* 0x0000001100027202 */ /* 0x000fe20000000f00 */
[----:B------:R-:W2:Y:S01]  /*1ce50*/  LDC R25, c[0x0][0x8e0] ;  /* 0x00023800ff197b82 */ /* 0x000ea20000000800 */
[----:B-1----:R-:W-:-:S07]  /*1ce60*/  IMAD R21, R7, R9, R6 ;  /* 0x0000000907157224 */ /* 0x002fce00078e0206 */
        /* <DEDUP_REMOVED lines=12> */
.L_x_229:
[----:B------:R-:W3:Y:S01]  /*1cf30*/  LDC R6, c[0x0][0x904] ;  /* 0x00024100ff067b82 */ /* 0x000ee20000000800 */
[----:B------:R-:W-:Y:S01]  /*1cf40*/  LOP3.LUT R20, RZ, R20, RZ, 0x33, !PT ;  /* 0x00000014ff147212 */ /* 0x000fe200078e33ff */
[----:B------:R-:W-:Y:S01]  /*1cf50*/  USHF.L.U32 UR4, UR38, UR4, URZ ;  /* 0x0000000426047299 */ /* 0x000fe2000800063f */
[----:B----4-:R-:W-:Y:S02]  /*1cf60*/  SHF.R.U64 R3, R2, R24, R3 ;  /* 0x0000001802037219 */ /* 0x010fe40000001203 */
[----:B------:R-:W-:Y:S02]  /*1cf70*/  LOP3.LUT R2, R15, R20, RZ, 0xc0, !PT ;  /* 0x000000140f027212 */ /* 0x000fe400078ec0ff */
[----:B------:R-:W-:Y:S02]  /*1cf80*/  IADD3 R16, -R16, RZ, RZ ;  /* 0x000000ff10107210 */ /* 0x000fe40007ffe1ff */
[----:B--2---:R-:W-:Y:S01]  /*1cf90*/  IADD3 R7, R18, -0x1, RZ ;  /* 0xffffffff12077810 */ /* 0x004fe20007ffe0ff */
[----:B------:R-:W-:Y:S01]  /*1cfa0*/  IMAD R2, R3, UR4, R2 ;  /* 0x0000000403027c24 */ /* 0x000fe2000f8e0202 */
[----:B------:R-:W-:-:S02]  /*1cfb0*/  MOV R9, 0x1 ;  /* 0x0000000100097802 */ /* 0x000fc40000000f00 */
[----:B------:R-:W-:Y:S02]  /*1cfc0*/  LOP3.LUT R12, R12, R7, RZ, 0xc0, !PT ;  /* 0x000000070c0c7212 */ /* 0x000fe400078ec0ff */
[----:B------:R-:W-:Y:S02]  /*1cfd0*/  MOV R10, R14 ;  /* 0x0000000e000a7202 */ /* 0x000fe40000000f00 */
[----:B---3--:R-:W-:Y:S02]  /*1cfe0*/  ISETP.NE.AND P0, PT, R6, 0x1, PT ;  /* 0x000000010600780c */ /* 0x008fe40003f05270 */
[----:B------:R-:W-:-:S05]  /*1cff0*/  IADD3 R6, -R3, RZ, RZ ;  /* 0x000000ff03067210 */ /* 0x000fca0007ffe1ff */
[----:B------:R-:W-:-:S04]  /*1d000*/  IMAD R3, R6, R25, R17 ;  /* 0x0000001906037224 */ /* 0x000fc800078e0211 */
[----:B------:R-:W-:Y:S02]  /*1d010*/  IMAD R7, R3, R18, R12 ;  /* 0x0000001203077224 */ /* 0x000fe400078e020c */
[----:B------:R-:W-:-:S04]  /*1d020*/  @P0 IMAD R21, R19, R16, R8 ;  /* 0x0000001013150224 */ /* 0x000fc800078e0208 */
[----:B-1----:R-:W-:-:S05]  /*1d030*/  IMAD R2, R2, R26, R21 ;  /* 0x0000001a02027224 */ /* 0x002fca00078e0215 */
[----:B------:R-:W-:Y:S02]  /*1d040*/  SEL R3, R7, R2, !P0 ;  /* 0x0000000207037207 */ /* 0x000fe40004000000 */
[----:B------:R-:W-:-:S07]  /*1d050*/  SEL R2, R2, R7, !P0 ;  /* 0x0000000702027207 */ /* 0x000fce0004000000 */
.L_x_227:
[----:B------:R-:W-:-:S08]  /*1d060*/  NOP ;  /* 0x0000000000007918 */ /* 0x000fd00000000000 */
[----:B------:R-:W1:-:S00]  /*1d070*/  USETMAXREG.DEALLOC.CTAPOOL 0x18 ;  /* 0x00000018000079c8 */ /* 0x000e4000080e0500 */
[----:B------:R-:W-:-:S06]  /*1d080*/  UISETP.NE.AND UP0, UPT, UR47, 0x1, UPT ;  /* 0x000000012f00788c */ /* 0x000fcc000bf05270 */
[----:B------:R-:W-:-:S13]  /*1d090*/  PLOP3.LUT P0, PT, PT, PT, UP0, 0x80, 0x0 ;  /* 0x000000000000781c */ /* 0x000fda0003f0f008 */
[----:B------:R-:W-:Y:S05]  /*1d0a0*/  @!P0 EXIT ;  /* 0x000000000000894d */ /* 0x000fea0003800000 */
[----:B------:R-:W-:-:S06]  /*1d0b0*/  UISETP.NE.AND UP0, UPT, UR47, URZ, UPT ;  /* 0x0000003f2f00728c */ /* 0x000fcc000bf05270 */
[----:B------:R-:W-:-:S13]  /*1d0c0*/  PLOP3.LUT P0, PT, PT, PT, UP0, 0x80, 0x0 ;  /* 0x000000000000781c */ /* 0x000fda0003f0f008 */
[----:B-1----:R-:W-:Y:S05]  /*1d0d0*/  @!P0 BRA `(.L_x_230) ;  /* 0x0000002400388947 */ /* 0x002fea0003800000 */
[----:B------:R-:W-:-:S04]  /*1d0e0*/  PRMT R0, R0, 0x9910, RZ ;  /* 0x0000991000007816 */ /* 0x000fc800000000ff */
[----:B------:R-:W-:-:S13]  /*1d0f0*/  R2UR UR4, R0 ;  /* 0x00000000000472ca */ /* 0x000fda00000e0000 */
[----:B------:R-:W-:-:S04]  /*1d100*/  UISETP.NE.AND UP0, UPT, UR4, URZ, UPT ;  /* 0x0000003f0400728c */ /* 0x000fc8000bf05270 */
[----:B------:R-:W-:-:S06]  /*1d110*/  UISETP.NE.OR UP0, UPT, UR47, 0x2, !UP0 ;  /* 0x000000022f00788c */ /* 0x000fcc000c705670 */
[----:B------:R-:W-:-:S13]  /*1d120*/  PLOP3.LUT P0, PT, PT, PT, UP0, 0x80, 0x0 ;  /* 0x000000000000781c */ /* 0x000fda0003f0f008 */
[----:B------:R-:W-:Y:S05]  /*1d130*/  @P0 EXIT ;  /* 0x000000000000094d */ /* 0x000fea0003800000 */
[----:B------:R-:W-:-:S13]  /*1d140*/  LOP3.LUT P2, RZ, R9, 0xff, RZ, 0xc0, !PT ;  /* 0x000000ff09ff7812 */ /* 0x000fda000784c0ff */
[----:B------:R-:W-:Y:S05]  /*1d150*/  @!P2 BRA `(.L_x_231) ;  /* 0x000000000018a947 */ /* 0x000fea0003800000 */
[----:B------:R-:W-:Y:S01]  /*1d160*/  UMOV UR4, 0x400 ;  /* 0x0000040000047882 */ /* 0x000fe20000000000 */
[----:B------:R-:W-:Y:S01]  /*1d170*/  MOV R0, RZ ;  /* 0x000000ff00007202 */ /* 0x000fe20000000f00 */
[----:B------:R-:W-:-:S03]  /*1d180*/  ULEA UR4, UR37, UR4, 0x18 ;  /* 0x0000000425047291 */ /* 0x000fc6000f8ec03f */
[----:B------:R-:W-:-:S06]  /*1d190*/  SHF.L.U32 R0, R0, 0x1f, RZ ;  /* 0x0000001f00007819 */ /* 0x000fcc00000006ff */
[----:B------:R-:W1:Y:S02]  /*1d1a0*/  SYNCS.PHASECHK.TRANS64.TRYWAIT P0, [UR4+0xa8], R0 ;  /* 0x0000a800ff0075a7 */ /* 0x000e640008000144 */
[----:B-1----:R-:W-:Y:S05]  /*1d1b0*/  @!P0 BRA `(.L_x_232) ;  /* 0x0000003800b88947 */ /* 0x002fea0003800000 */
.L_x_231:
[----:B-1----:R-:W-:Y:S01]  /*1d1c0*/  PRMT R7, RZ, 0x7610, R7 ;  /* 0x00007610ff077816 */ /* 0x002fe20000000007 */
[----:B------:R-:W-:Y:S06]  /*1d1d0*/  @P1 BRA `(.L_x_233) ;  /* 0x0000000000241947 */ /* 0x000fec0003800000 */
[----:B------:R-:W-:Y:S02]  /*1d1e0*/  ULDC.64 UR4, c[0x0][0x588] ;  /* 0x0001620000047ab9 */ /* 0x000fe40000000a00 */
[----:B------:R-:W-:-:S04]  /*1d1f0*/  ISETP.NE.U32.AND P0, PT, RZ, UR4, PT ;  /* 0x00000004ff007c0c */ /* 0x000fc8000bf05070 */
[----:B------:R-:W-:-:S13]  /*1d200*/  ISETP.NE.AND.EX P0, PT, RZ, UR5, PT, P0 ;  /* 0x00000005ff007c0c */ /* 0x000fda000bf05300 */
[----:B------:R-:W-:Y:S05]  /*1d210*/  @!P0 BRA `(.L_x_234) ;  /* 0x00000000000c8947 */ /* 0x000fea0003800000 */
[----:B------:R2:W5:Y:S01]  /*1d220*/  LDG.E R6, desc[UR56][R4.64] ;  /* 0x0000003804067981 */ /* 0x000562000c1e1900 */
[----:B------:R-:W-:Y:S01]  /*1d230*/  MOV R7, 0x1 ;  /* 0x0000000100077802 */ /* 0x000fe20000000f00 */
[----:B------:R-:W-:Y:S06]  /*1d240*/  BRA `(.L_x_233) ;  /* 0x0000000000087947 */ /* 0x000fec0003800000 */
.L_x_234:
[----:B------:R-:W1:Y:S01]  /*1d250*/  LDC R6, c[0x0][0x580] ;  /* 0x00016000ff067b82 */ /* 0x000e620000000800 */
[----:B------:R-:W-:-:S07]  /*1d260*/  MOV R7, 0x1 ;  /* 0x0000000100077802 */ /* 0x000fce0000000f00 */
.L_x_233:
[----:B------:R-:W-:Y:S05]  /*1d270*/  @!P2 BRA `(.L_x_235) ;  /* 0x00000020004ca947 */ /* 0x000fea0003800000 */
[----:B------:R-:W3:Y:S01]  /*1d280*/  LDC R16, c[0x0][0x8a8] ;  /* 0x00022a00ff107b82 */ /* 0x000ee20000000800 */
[----:B------:R-:W-:Y:S01]  /*1d290*/  MOV R0, 0xffffffff ;  /* 0xffffffff00007802 */ /* 0x000fe20000000f00 */
[----:B------:R-:W-:Y:S01]  /*1d2a0*/  ULDC UR4, c[0x0][0x900] ;  /* 0x0002400000047ab9 */ /* 0x000fe20000000800 */
[----:B------:R-:W-:Y:S02]  /*1d2b0*/  ULOP3.LUT UR22, UR45, 0x2, URZ, 0xfc, !UPT ;  /* 0x000000022d167892 */ /* 0x000fe4000f8efc3f */
[----:B------:R-:W-:Y:S01]  /*1d2c0*/  SHF.L.U32 R0, R0, UR4, RZ ;  /* 0x0000000400007c19 */ /* 0x000fe200080006ff */
[----:B------:R-:W-:Y:S01]  /*1d2d0*/  USHF.L.U32 UR21, UR38, UR4, URZ ;  /* 0x0000000426157299 */ /* 0x000fe2000800063f */
[----:B------:R-:W-:Y:S02]  /*1d2e0*/  ULDC.64 UR58, c[0x0][0x198] ;  /* 0x00006600003a7ab9 */ /* 0x000fe40000000a00 */
[----:B------:R-:W-:Y:S01]  /*1d2f0*/  LOP3.LUT R14, RZ, R0, RZ, 0x33, !PT ;  /* 0x00000000ff0e7212 */ /* 0x000fe200078e33ff */
[----:B------:R-:W-:Y:S01]  /*1d300*/  ULDC.64 UR6, c[0x0][0x588] ;  /* 0x0001620000067ab9 */ /* 0x000fe20000000a00 */
[----:B------:R-:W-:Y:S01]  /*1d310*/  ULDC.64 UR4, c[0x0][0x8f8] ;  /* 0x00023e0000047ab9 */ /* 0x000fe20000000a00 */
[----:B------:R-:W-:Y:S01]  /*1d320*/  ULDC.64 UR14, c[0x0][0x590] ;  /* 0x00016400000e7ab9 */ /* 0x000fe20000000a00 */
[----:B---3--:R-:W-:-:S07]  /*1d330*/  IADD3 R16, R16, -0x1, RZ ;  /* 0xffffffff10107810 */ /* 0x008fce0007ffe0ff */
.L_x_339:
[----:B------:R-:W-:Y:S02]  /*1d340*/  ISETP.NE.U32.AND P0, PT, RZ, UR14, PT ;  /* 0x0000000eff007c0c */ /* 0x000fe4000bf05070 */
[----:B------:R-:W-:Y:S02]  /*1d350*/  R2UR UR51, R2 ;  /* 0x00000000023372ca */ /* 0x000fe400000e0000 */
[----:B------:R-:W-:Y:S02]  /*1d360*/  R2UR UR50, R3 ;  /* 0x00000000033272ca */ /* 0x000fe400000e0000 */
[----:B------:R-:W-:-:S09]  /*1d370*/  ISETP.NE.AND.EX P0, PT, RZ, UR15, PT, P0 ;  /* 0x0000000fff007c0c */ /* 0x000fd2000bf05300 */
[----:B------:R-:W-:Y:S02]  /*1d380*/  USHF.L.U32 UR51, UR51, 0x8, URZ ;  /* 0x0000000833337899 */ /* 0x000fe4000800063f */
[----:B------:R-:W-:Y:S02]  /*1d390*/  USHF.L.U32 UR50, UR50, 0x8, URZ ;  /* 0x0000000832327899 */ /* 0x000fe4000800063f */
[----:B------:R-:W-:Y:S10]  /*1d3a0*/  @!P0 BRA `(.L_x_236) ;  /* 0x00000000002c8947 */ /* 0x000ff40003800000 */
[----:B------:R-:W-:-:S04]  /*1d3b0*/  ISETP.NE.U32.AND P1, PT, RZ, UR6, PT ;  /* 0x00000006ff007c0c */ /* 0x000fc8000bf25070 */
[----:B------:R-:W-:-:S13]  /*1d3c0*/  ISETP.NE.AND.EX P1, PT, RZ, UR7, PT, P1 ;  /* 0x00000007ff007c0c */ /* 0x000fda000bf25310 */
[----:B------:R-:W-:Y:S05]  /*1d3d0*/  @!P1 BRA `(.L_x_237) ;  /* 0x0000000000189947 */ /* 0x000fea0003800000 */
[----:B------:R-:W3:Y:S01]  /*1d3e0*/  LDC.64 R2, c[0x0][0x588] ;  /* 0x00016200ff027b82 */ /* 0x000ee20000000a00 */
[----:B--2---:R-:W-:-:S04]  /*1d3f0*/  IMAD R5, R10, UR14, RZ ;  /* 0x0000000e0a057c24 */ /* 0x004fc8000f8e02ff */
[----:B---3--:R-:W-:-:S05]  /*1d400*/  IMAD.WIDE R2, R5, 0x4, R2 ;  /* 0x0000000405027825 */ /* 0x008fca00078e0202 */
[----:B-1---5:R3:W5:Y:S01]  /*1d410*/  LDG.E R6, desc[UR56][R2.64] ;  /* 0x0000003802067981 */ /* 0x022762000c1e1900 */
[----:B------:R-:W-:Y:S01]  /*1d420*/  MOV R7, 0x1 ;  /* 0x0000000100077802 */ /* 0x000fe20000000f00 */
[----:B------:R-:W-:Y:S06]  /*1d430*/  BRA `(.L_x_236) ;  /* 0x0000000000087947 */ /* 0x000fec0003800000 */
.L_x_237:
[----:B-1---5:R-:W4:Y:S01]  /*1d440*/  LDC R6, c[0x0][0x580] ;  /* 0x00016000ff067b82 */ /* 0x022f220000000800 */
[----:B------:R-:W-:-:S07]  /*1d450*/  MOV R7, 0x1 ;  /* 0x0000000100077802 */ /* 0x000fce0000000f00 */
.L_x_236:
[----:B------:R-:W-:Y:S05]  /*1d460*/  @!P0 BRA `(.L_x_238) ;  /* 0x00000000001c8947 */ /* 0x000fea0003800000 */
[----:B------:R-:W-:-:S13]  /*1d470*/  LOP3.LUT P2, RZ, R7, 0xff, RZ, 0xc0, !PT ;  /* 0x000000ff07ff7812 */ /* 0x000fda000784c0ff */
[----:B---3--:R-:W3:Y:S02]  /*1d480*/  @!P2 LDC.64 R2, c[0x0][0x588] ;  /* 0x00016200ff02ab82 */ /* 0x008ee40000000a00 */
[----:B---3--:R-:W-:-:S04]  /*1d490*/  @!P2 ISETP.NE.U32.AND P0, PT, R2, RZ, PT ;  /* 0x000000ff0200a20c */ /* 0x008fc80003f05070 */
[----:B------:R-:W-:Y:S02]  /*1d4a0*/  @!P2 ISETP.NE.AND.EX P1, PT, R3, RZ, PT, P0 ;  /* 0x000000ff0300a20c */ /* 0x000fe40003f25300 */
[----:B-1--45:R-:W-:Y:S02]  /*1d4b0*/  @P2 FSETP.EQ.AND P0, PT, R6, RZ, PT ;  /* 0x000000ff0600220b */ /* 0x032fe40003f02000 */
[----:B------:R-:W-:Y:S01]  /*1d4c0*/  @!P2 PLOP3.LUT P0, PT, P1, PT, PT, 0x8, 0x0 ;  /* 0x000000000000a81c */ /* 0x000fe20000f0e170 */
[----:B------:R-:W-:-:S12]  /*1d4d0*/  BRA `(.L_x_239) ;  /* 0x0000000000047947 */ /* 0x000fd80003800000 */
.L_x_238:
[----:B-1--45:R-:W-:-:S13]  /*1d4e0*/  FSETP.EQ.AND P0, PT, R6, RZ, PT ;  /* 0x000000ff0600720b */ /* 0x032fda0003f02000 */
.L_x_239:
[----:B------:R-:W-:Y:S01]  /*1d4f0*/  UISETP.NE.AND UP0, UPT, UR22, 0x3, UPT ;  /* 0x000000031600788c */ /* 0x000fe2000bf05270 */
[----:B------:R-:W-:-:S04]  /*1d500*/  ELECT P1, URZ, PT ;  /* 0x00000000003f782f */ /* 0x000fc80003820000 */
[----:B------:R-:W-:Y:S02]  /*1d510*/  PLOP3.LUT P0, PT, P1, P0, PT, 0x20, 0x0 ;  /* 0x000000000000781c */ /* 0x000fe40000f00470 */
[----:B------:R-:W-:-:S13]  /*1d520*/  PLOP3.LUT P1, PT, PT, PT, UP0, 0x80, 0x0 ;  /* 0x000000000000781c */ /* 0x000fda0003f2f008 */
[----:B------:R-:W-:Y:S05]  /*1d530*/  @!P1 BRA `(.L_x_240) ;  /* 0x0000000000049947 */ /* 0x000fea0003800000 */
[----:B------:R-:W-:Y:S01]  /*1d540*/  BPT.TRAP 0x1 ;  /* 0x000000040000795c */ /* 0x000fe20000300000 */
.L_x_240:
[----:B------:R-:W1:Y:S01]  /*1d550*/  S2UR UR37, SR_CgaCtaId ;  /* 0x00000000002579c3 */ /* 0x000e620000008800 */
[----:B------:R-:W-:Y:S01]  /*1d560*/  UMOV UR13, 0x400 ;  /* 0x00000400000d7882 */ /* 0x000fe20000000000 */
[----:B------:R-:W-:-:S04]  /*1d570*/  MOV R0, 0x1 ;  /* 0x0000000100007802 */ /* 0x000fc80000000f00 */
[----:B------:R-:W-:Y:S01]  /*1d580*/  SHF.L.U32 R0, R0, 0x1f, RZ ;  /* 0x0000001f00007819 */ /* 0x000fe200000006ff */
[----:B-1----:R-:W-:-:S09]  /*1d590*/  ULEA UR13, UR37, UR13, 0x18 ;  /* 0x0000000d250d7291 */ /* 0x002fd2000f8ec03f */
[----:B------:R-:W1:Y:S02]  /*1d5a0*/  SYNCS.PHASECHK.TRANS64.TRYWAIT P2, [UR13+0x80], R0 ;  /* 0x00008000ff0075a7 */ /* 0x000e64000804014d */
[----:B-1----:R-:W-:Y:S05]  /*1d5b0*/  @!P2 BRA `(.L_x_241) ;  /* 0x0000003400d0a947 */ /* 0x002fea0003800000 */
.L_x_389:
[----:B------:R-:W-:Y:S04]  /*1d5c0*/  BSSY B0, `(.L_x_242) ;  /* 0x000000e000007945 */ /* 0x000fe80003800000 */
[----:B------:R-:W-:Y:S05]  /*1d5d0*/  @!P0 BRA `(.L_x_243) ;  /* 0x0000000000308947 */ /* 0x000fea0003800000 */
[----:B------:R-:W-:Y:S01]  /*1d5e0*/  R2UR UR52, R10 ;  /* 0x000000000a3472ca */ /* 0x000fe200000e0000 */
[----:B------:R-:W-:Y:S02]  /*1d5f0*/  UIADD3 UR8, UP0, UR58, 0x3f0, URZ ;  /* 0x000003f03a087890 */ /* 0x000fe4000ff1e03f */
[----:B------:R-:W-:Y:S02]  /*1d600*/  UIADD3 UR48, UR13, 0x100, URZ ;  /* 0x000001000d307890 */ /* 0x000fe4000fffe03f */
[----:B------:R-:W-:Y:S02]  /*1d610*/  UIADD3 UR49, UR13, 0x60, URZ ;  /* 0x000000600d317890 */ /* 0x000fe4000fffe03f */
[----:B------:R-:W-:Y:S01]  /*1d620*/  UIADD3.X UR9, URZ, UR59, URZ, UP0, !UPT ;  /* 0x0000003b3f097290 */ /* 0x000fe200087fe43f */
[----:B------:R-:W-:Y:S01]  /*1d630*/  UMOV UR10, 0x0 ;  /* 0x00000000000a7882 */ /* 0x000fe20000000000 */
[----:B------:R-:W-:-:S07]  /*1d640*/  UMOV UR11, 0x10000000 ;  /* 0x10000000000b7882 */ /* 0x000fce0000000000 */
[----:B------:R4:W-:Y:S02]  /*1d650*/  UTMALDG.3D [UR48], [UR8], desc[UR10] ;  /* 0x00000a30080075b4 */ /* 0x0009e40008011000 */
[----:B----4-:R-:W-:Y:S05]  /*1d660*/  @!P1 BRA `(.L_x_244) ;  /* 0x0000000000049947 */ /* 0x010fea0003800000 */
[----:B------:R-:W-:Y:S01]  /*1d670*/  BPT.TRAP 0x1 ;  /* 0x000000040000795c */ /* 0x000fe20000300000 */
.L_x_244:
[----:B---3--:R-:W3:Y:S02]  /*1d680*/  LDC R2, c[0x0][0x800] ;  /* 0x00020000ff027b82 */ /* 0x008ee40000000800 */
[----:B---3--:R4:W-:Y:S02]  /*1d690*/  SYNCS.ARRIVE.TRANS64.RED.A0TR RZ, [UR13+0x60], R2 ;  /* 0x00006002ffff79a7 */ /* 0x0089e4000830040d */
.L_x_243:
[----:B------:R-:W-:Y:S05]  /*1d6a0*/  BSYNC B0 ;  /* 0x0000000000007941 */ /* 0x000fea0003800000 */
.L_x_242:
[----:B------:R-:W-:Y:S05]  /*1d6b0*/  @!P1 BRA `(.L_x_245) ;  /* 0x0000000000049947 */ /* 0x000fea0003800000 */
[----:B------:R-:W-:Y:S01]  /*1d6c0*/  BPT.TRAP 0x1 ;  /* 0x000000040000795c */ /* 0x000fe20000300000 */
.L_x_245:
[----:B------:R-:W-:-:S04]  /*1d6d0*/  UIADD3 UR41, UR13, 0x60, URZ ;  /* 0x000000600d297890 */ /* 0x000fc8000fffe03f */
[----:B------:R-:W-:-:S09]  /*1d6e0*/  UPRMT UR31, UR37, 0x654, UR41 ;  /* 0x00000654251f7896 */ /* 0x000fd20008000029 */
[----:B------:R-:W-:Y:S01]  /*1d6f0*/  SYNCS.ARRIVE.TRANS64.RED.A1T0 RZ, [UR31], RZ ;  /* 0x000000ffffff79a7 */ /* 0x000fe2000810041f */
[----:B------:R-:W-:Y:S05]  /*1d700*/  @!P1 BRA `(.L_x_246) ;  /* 0x0000000000049947 */ /* 0x000fea0003800000 */
[----:B------:R-:W-:Y:S01]  /*1d710*/  BPT.TRAP 0x1 ;  /* 0x000000040000795c */ /* 0x000fe20000300000 */
.L_x_246:
[----:B------:R-:W5:Y:S02]  /*1d720*/  SYNCS.PHASECHK.TRANS64.TRYWAIT P2, [UR13+0x88], R0 ;  /* 0x00008800ff0075a7 */ /* 0x000f64000804014d */
[----:B-----5:R-:W-:Y:S05]  /*1d730*/  @!P2 BRA `(.L_x_247) ;  /* 0x000000340088a947 */ /* 0x020fea0003800000 */
.L_x_390:
[----:B------:R-:W-:Y:S04]  /*1d740*/  BSSY B0, `(.L_x_248) ;  /* 0x0000010000007945 */ /* 0x000fe80003800000 */
[----:B------:R-:W-:Y:S05]  /*1d750*/  @!P0 BRA `(.L_x_249) ;  /* 0x0000000000388947 */ /* 0x000fea0003800000 */
[----:B------:R-:W-:Y:S01]  /*1d760*/  UIADD3 UR16, UP0, UR58, 0x3f0, URZ ;  /* 0x000003f03a107890 */ /* 0x000fe2000ff1e03f */
[----:B------:R-:W-:Y:S01]  /*1d770*/  R2UR UR12, R10 ;  /* 0x000000000a0c72ca */ /* 0x000fe200000e0000 */
[----:B------:R-:W-:Y:S02]  /*1d780*/  UIADD3 UR11, UR51, 0x80, URZ ;  /* 0x00000080330b7890 */ /* 0x000fe4000fffe03f */
[----:B------:R-:W-:Y:S02]  /*1d790*/  UIADD3 UR8, UR13, 0x1100, URZ ;  /* 0x000011000d087890 */ /* 0x000fe4000fffe03f */
[----:B------:R-:W-:Y:S02]  /*1d7a0*/  UIADD3 UR9, UR13, 0x68, URZ ;  /* 0x000000680d097890 */ /* 0x000fe4000fffe03f */
[----:B------:R-:W-:Y:S01]  /*1d7b0*/  UIADD3.X UR17, URZ, UR59, URZ, UP0, !UPT ;  /* 0x0000003b3f117290 */ /* 0x000fe200087fe43f */
[----:B------:R-:W-:Y:S01]  /*1d7c0*/  UMOV UR18, 0x0 ;  /* 0x0000000000127882 */ /* 0x000fe20000000000 */
[----:B------:R-:W-:Y:S01]  /*1d7d0*/  UMOV UR19, 0x10000000 ;  /* 0x1000000000137882 */ /* 0x000fe20000000000 */
[----:B------:R-:W-:-:S06]  /*1d7e0*/  UMOV UR10, UR50 ;  /* 0x00000032000a7c82 */ /* 0x000fcc0008000000 */
[----:B------:R1:W-:Y:S02]  /*1d7f0*/  UTMALDG.3D [UR8], [UR16], desc[UR18] ;  /* 0x00001208100075b4 */ /* 0x0003e40008011000 */
[----:B-1----:R-:W-:Y:S05]  /*1d800*/  @!P1 BRA `(.L_x_250) ;  /* 0x0000000000049947 */ /* 0x002fea0003800000 */
[----:B------:R-:W-:Y:S01]  /*1d810*/  BPT.TRAP 0x1 ;  /* 0x000000040000795c */ /* 0x000fe20000300000 */
.L_x_250:
[----:B---34-:R-:W1:Y:S02]  /*1d820*/  LDC R2, c[0x0][0x800] ;  /* 0x00020000ff027b82 */ /* 0x018e640000000800 */
[----:B-1----:R1:W-:Y:S02]  /*1d830*/  SYNCS.ARRIVE.TRANS64.RED.A0TR RZ, [UR13+0x68], R2 ;  /* 0x00006802ffff79a7 */ /* 0x0023e4000830040d */
.L_x_249:
[----:B------:R-:W-:Y:S05]  /*1d840*/  BSYNC B0 ;  /* 0x0000000000007941 */ /* 0x000fea0003800000 */
.L_x_248:
[----:B------:R-:W-:Y:S05]  /*1d850*/  @!P1 BRA `(.L_x_251) ;  /* 0x0000000000049947 */ /* 0x000fea0003800000 */
[----:B------:R-:W-:Y:S01]  /*1d860*/  BPT.TRAP 0x1 ;  /* 0x000000040000795c */ /* 0x000fe20000300000 */
.L_x_251:
[----:B------:R-:W-:Y:S02]  /*1d870*/  UIADD3 UR33, UR13, 0x68, URZ ;  /* 0x000000680d217890 */ /* 0x000fe4000fffe03f */
[----:B------:R-:W-:Y:S02]  /*1d880*/  UIADD3 UR10, UR50, 0x20, URZ ;  /* 0x00000020320a7890 */ /* 0x000fe4000fffe03f */
[----:B------:R-:W-:-:S09]  /*1d890*/  UPRMT UR30, UR37, 0x654, UR33 ;  /* 0x00000654251e7896 */ /* 0x000fd20008000021 */
[----:B------:R-:W-:Y:S01]  /*1d8a0*/  SYNCS.ARRIVE.TRANS64.RED.A1T0 RZ, [UR30], RZ ;  /* 0x000000ffffff79a7 */ /* 0x000fe2000810041e */
[----:B------:R-:W-:Y:S05]  /*1d8b0*/  @!P1 BRA `(.L_x_252) ;  /* 0x0000000000049947 */ /* 0x000fea0003800000 */
[----:B------:R-:W-:Y:S01]  /*1d8c0*/  BPT.TRAP 0x1 ;  /* 0x000000040000795c */ /* 0x000fe20000300000 */
.L_x_252:
[----:B------:R-:W5:Y:S02]  /*1d8d0*/  SYNCS.PHASECHK.TRANS64.TRYWAIT P2, [UR13+0x90], R0 ;  /* 0x00009000ff0075a7 */ /* 0x000f64000804014d */
[----:B-----5:R-:W-:Y:S05]  /*1d8e0*/  @!P2 BRA `(.L_x_253) ;  /* 0x000000340034a947 */ /* 0x020fea0003800000 */
.L_x_391:
        /* <DEDUP_REMOVED lines=13> */
.L_x_256:
[----:B---34-:R-:W1:Y:S02]  /*1d9c0*/  LDC R2, c[0x0][0x800] ;  /* 0x00020000ff027b82 */ /* 0x018e640000000800 */
[----:B-1----:R1:W-:Y:S02]  /*1d9d0*/  SYNCS.ARRIVE.TRANS64.RED.A0TR RZ, [UR13+0x70], R2 ;  /* 0x00007002ffff79a7 */ /* 0x0023e4000830040d */
.L_x_255:
[----:B------:R-:W-:Y:S05]  /*1d9e0*/  BSYNC B0 ;  /* 0x0000000000007941 */ /* 0x000fea0003800000 */
.L_x_254:
[----:B------:R-:W-:Y:S05]  /*1d9f0*/  @!P1 BRA `(.L_x_257) ;  /* 0x0000000000049947 */ /* 0x000fea0003800000 */
[----:B------:R-:W-:Y:S01]  /*1da00*/  BPT.TRAP 0x1 ;  /* 0x000000040000795c */ /* 0x000fe20000300000 */
.L_x_257:
[----:B------:R-:W-:-:S04]  /*1da10*/  UIADD3 UR25, UR13, 0x70, URZ ;  /* 0x000000700d197890 */ /* 0x000fc8000fffe03f */
[----:B------:R-:W-:-:S09]  /*1da20*/  UPRMT UR23, UR37, 0x654, UR25 ;  /* 0x0000065425177896 */ /* 0x000fd20008000019 */
[----:B------:R-:W-:Y:S01]  /*1da30*/  SYNCS.ARRIVE.TRANS64.RED.A1T0 RZ, [UR23], RZ ;  /* 0x000000ffffff79a7 */ /* 0x000fe20008100417 */
[----:B------:R-:W-:Y:S05]  /*1da40*/  @!P1 BRA `(.L_x_258) ;  /* 0x0000000000049947 */ /* 0x000fea0003800000 */
[----:B------:R-:W-:Y:S01]  /*1da50*/  BPT.TRAP 0x1 ;  /* 0x000000040000795c */ /* 0x000fe20000300000 */
.L_x_258:
[----:B------:R-:W5:Y:S02]  /*1da60*/  SYNCS.PHASECHK.TRANS64.TRYWAIT P2, [UR13+0x98], R0 ;  /* 0x00009800ff0075a7 */ /* 0x000f64000804014d */
[----:B-----5:R-:W-:Y:S05]  /*1da70*/  @!P2 BRA `(.L_x_259) ;  /* 0x0000003000e8a947 */ /* 0x020fea0003800000 */
.L_x_392:
        /* <DEDUP_REMOVED lines=9> */
[----:B------:R-:W-:-:S07]  /*1db10*/  UMOV UR19, 0x10000000 ;  /* 0x1000000000137882 */ /* 0x000fce0000000000 */
[----:B------:R1:W-:Y:S02]  /*1db20*/  UTMALDG.3D [UR8], [UR16], desc[UR18] ;  /* 0x00001208100075b4 */ /* 0x0003e40008011000 */
[----:B-1----:R-:W-:Y:S05]  /*1db30*/  @!P1 BRA `(.L_x_262) ;  /* 0x0000000000049947 */ /* 0x002fea0003800000 */
[----:B------:R-:W-:Y:S01]  /*1db40*/  BPT.TRAP 0x1 ;  /* 0x000000040000795c */ /* 0x000fe20000300000 */
.L_x_262:
[----:B---34-:R-:W1:Y:S02]  /*1db50*/  LDC R2, c[0x0][0x800] ;  /* 0x00020000ff027b82 */ /* 0x018e640000000800 */
[----:B-1----:R1:W-:Y:S02]  /*1db60*/  SYNCS.ARRIVE.TRANS64.RED.A0TR RZ, [UR13+0x78], R2 ;  /* 0x00007802ffff79a7 */ /* 0x0023e4000830040d */
.L_x_261:
[----:B------:R-:W-:Y:S05]  /*1db70*/  BSYNC B0 ;  /* 0x0000000000007941 */ /* 0x000fea0003800000 */
.L_x_260:
[----:B------:R-:W-:Y:S05]  /*1db80*/  @!P1 BRA `(.L_x_263) ;  /* 0x0000000000049947 */ /* 0x000fea0003800000 */
[----:B------:R-:W-:Y:S01]  /*1db90*/  BPT.TRAP 0x1 ;  /* 0x000000040000795c */ /* 0x000fe20000300000 */
.L_x_263:
[----:B------:R-:W-:Y:S02]  /*1dba0*/  UIADD3 UR17, UR13, 0x78, URZ ;  /* 0x000000780d117890 */ /* 0x000fe4000fffe03f */
[----:B------:R-:W-:Y:S02]  /*1dbb0*/  UIADD3 UR42, UR50, 0x40, URZ ;  /* 0x00000040322a7890 */ /* 0x000fe4000fffe03f */
[----:B------:R-:W-:-:S09]  /*1dbc0*/  UPRMT UR29, UR37, 0x654, UR17 ;  /* 0x00000654251d7896 */ /* 0x000fd20008000011 */
[----:B------:R-:W-:Y:S01]  /*1dbd0*/  SYNCS.ARRIVE.TRANS64.RED.A1T0 RZ, [UR29], RZ ;  /* 0x000000ffffff79a7 */ /* 0x000fe2000810041d */
[----:B------:R-:W-:Y:S05]  /*1dbe0*/  @!P1 BRA `(.L_x_264) ;  /* 0x0000000000049947 */ /* 0x000fea0003800000 */
[----:B------:R-:W-:Y:S01]  /*1dbf0*/  BPT.TRAP 0x1 ;  /* 0x000000040000795c */ /* 0x000fe20000300000 */
.L_x_264:
[----:B-1-34-:R-:W-:-:S04]  /*1dc00*/  SHF.L.U32 R2, RZ, 0x1f, RZ ;  /* 0x0000001fff027819 */ /* 0x01afc800000006ff */
[----:B------:R-:W1:Y:S02]  /*1dc10*/  SYNCS.PHASECHK.TRANS64.TRYWAIT P2, [UR13+0x80], R2 ;  /* 0x00008002ff0075a7 */ /* 0x000e64000804014d */
[----:B-1----:R-:W-:Y:S05]  /*1dc20*/  @!P2 BRA `(.L_x_265) ;  /* 0x000000300094a947 */ /* 0x002fea0003800000 */
.L_x_393:
[----:B------:R-:W-:Y:S04]  /*1dc30*/  BSSY B0, `(.L_x_266) ;  /* 0x000000e000007945 */ /* 0x000fe80003800000 */
[----:B------:R-:W-:Y:S05]  /*1dc40*/  @!P0 BRA `(.L_x_267) ;  /* 0x0000000000308947 */ /* 0x000fea0003800000 */
[----:B------:R-:W-:Y:S01]  /*1dc50*/  R2UR UR44, R10 ;  /* 0x000000000a2c72ca */ /* 0x000fe200000e0000 */
[----:B------:R-:W-:Y:S02]  /*1dc60*/  UIADD3 UR8, UP0, UR58, 0x3f0, URZ ;  /* 0x000003f03a087890 */ /* 0x000fe4000ff1e03f */
[----:B------:R-:W-:Y:S02]  /*1dc70*/  UIADD3 UR40, UR13, 0x100, URZ ;  /* 0x000001000d287890 */ /* 0x000fe4000fffe03f */
[----:B------:R-:W-:Y:S01]  /*1dc80*/  UIADD3.X UR9, URZ, UR59, URZ, UP0, !UPT ;  /* 0x0000003b3f097290 */ /* 0x000fe200087fe43f */
[----:B------:R-:W-:Y:S01]  /*1dc90*/  UMOV UR10, 0x0 ;  /* 0x00000000000a7882 */ /* 0x000fe20000000000 */
[----:B------:R-:W-:Y:S01]  /*1dca0*/  UMOV UR11, 0x10000000 ;  /* 0x10000000000b7882 */ /* 0x000fe20000000000 */
[----:B------:R-:W-:-:S06]  /*1dcb0*/  UMOV UR43, UR51 ;  /* 0x00000033002b7c82 */ /* 0x000fcc0008000000 */
[----:B------:R3:W-:Y:S02]  /*1dcc0*/  UTMALDG.3D [UR40], [UR8], desc[UR10] ;  /* 0x00000a28080075b4 */ /* 0x0007e40008011000 */
[----:B---3--:R-:W-:Y:S05]  /*1dcd0*/  @!P1 BRA `(.L_x_268) ;  /* 0x0000000000049947 */ /* 0x008fea0003800000 */
[----:B------:R-:W-:Y:S01]  /*1dce0*/  BPT.TRAP 0x1 ;  /* 0x000000040000795c */ /* 0x000fe20000300000 */
.L_x_268:
[----:B-1----:R-:W1:Y:S02]  /*1dcf0*/  LDC R3, c[0x0][0x800] ;  /* 0x00020000ff037b82 */ /* 0x002e640000000800 */
[----:B-1----:R3:W-:Y:S02]  /*1dd00*/  SYNCS.ARRIVE.TRANS64.RED.A0TR RZ, [UR13+0x60], R3 ;  /* 0x00006003ffff79a7 */ /* 0x0027e4000830040d */
.L_x_267:
[----:B------:R-:W-:Y:S05]  /*1dd10*/  BSYNC B0 ;  /* 0x0000000000007941 */ /* 0x000fea0003800000 */
.L_x_266:
[----:B------:R-:W-:Y:S05]  /*1dd20*/  @!P1 BRA `(.L_x_269) ;  /* 0x0000000000049947 */ /* 0x000fea0003800000 */
[----:B------:R-:W-:Y:S01]  /*1dd30*/  BPT.TRAP 0x1 ;  /* 0x000000040000795c */ /* 0x000fe20000300000 */
.L_x_269:
[----:B------:R-:W-:Y:S01]  /*1dd40*/  SYNCS.ARRIVE.TRANS64.RED.A1T0 RZ, [UR31], RZ ;  /* 0x000000ffffff79a7 */ /* 0x000fe2000810041f */
[----:B------:R-:W-:Y:S05]  /*1dd50*/  @!P1 BRA `(.L_x_270) ;  /* 0x0000000000049947 */ /* 0x000fea0003800000 */
[----:B------:R-:W-:Y:S01]  /*1dd60*/  BPT.TRAP 0x1 ;  /* 0x000000040000795c */ /* 0x000fe20000300000 */
.L_x_270:
[----:B------:R-:W4:Y:S02]  /*1dd70*/  SYNCS.PHASECHK.TRANS64.TRYWAIT P2, [UR13+0x88], R2 ;  /* 0x00008802ff0075a7 */ /* 0x000f24000804014d */
[----:B----4-:R-:W-:Y:S05]  /*1dd80*/  @!P2 BRA `(.L_x_271) ;  /* 0x000000300054a947 */ /* 0x010fea0003800000 */
.L_x_394:
        /* <DEDUP_REMOVED lines=11> */
[----:B----4-:R-:W-:Y:S05]  /*1de40*/  @!P1 BRA `(.L_x_274) ;  /* 0x0000000000049947 */ /* 0x010fea0003800000 */
[----:B------:R-:W-:Y:S01]  /*1de50*/  BPT.TRAP 0x1 ;  /* 0x000000040000795c */ /* 0x000fe20000300000 */
.L_x_274:
[----:B-1-3--:R-:W1:Y:S02]  /*1de60*/  LDC R3, c[0x0][0x800] ;  /* 0x00020000ff037b82 */ /* 0x00ae640000000800 */
[----:B-1----:R4:W-:Y:S02]  /*1de70*/  SYNCS.ARRIVE.TRANS64.RED.A0TR RZ, [UR13+0x68], R3 ;  /* 0x00006803ffff79a7 */ /* 0x0029e4000830040d */
.L_x_273:
[----:B------:R-:W-:Y:S05]  /*1de80*/  BSYNC B0 ;  /* 0x0000000000007941 */ /* 0x000fea0003800000 */
.L_x_272:
[----:B------:R-:W-:Y:S05]  /*1de90*/  @!P1 BRA `(.L_x_275) ;  /* 0x0000000000049947 */ /* 0x000fea0003800000 */
[----:B------:R-:W-:Y:S01]  /*1dea0*/  BPT.TRAP 0x1 ;  /* 0x000000040000795c */ /* 0x000fe20000300000 */
.L_x_275:
[----:B------:R-:W-:Y:S01]  /*1deb0*/  SYNCS.ARRIVE.TRANS64.RED.A1T0 RZ, [UR30], RZ ;  /* 0x000000ffffff79a7 */ /* 0x000fe2000810041e */
[----:B------:R-:W-:Y:S01]  /*1dec0*/  UIADD3 UR26, UR50, 0x60, URZ ;  /* 0x00000060321a7890 */ /* 0x000fe2000fffe03f */
[----:B------:R-:W-:Y:S11]  /*1ded0*/  @!P1 BRA `(.L_x_276) ;  /* 0x0000000000049947 */ /* 0x000ff60003800000 */
[----:B------:R-:W-:Y:S01]  /*1dee0*/  BPT.TRAP 0x1 ;  /* 0x000000040000795c */ /* 0x000fe20000300000 */
.L_x_276:
[----:B------:R-:W5:Y:S02]  /*1def0*/  SYNCS.PHASECHK.TRANS64.TRYWAIT P2, [UR13+0x90], R2 ;  /* 0x00009002ff0075a7 */ /* 0x000f64000804014d */
[----:B-----5:R-:W-:Y:S05]  /*1df00*/  @!P2 BRA `(.L_x_277) ;  /* 0x00000030000ca947 */ /* 0x020fea0003800000 */
.L_x_395:
        /* <DEDUP_REMOVED lines=12> */
.L_x_280:
[----:B---34-:R-:W1:Y:S02]  /*1dfd0*/  LDC R3, c[0x0][0x800] ;  /* 0x00020000ff037b82 */ /* 0x018e640000000800 */
[----:B-1----:R1:W-:Y:S02]  /*1dfe0*/  SYNCS.ARRIVE.TRANS64.RED.A0TR RZ, [UR13+0x70], R3 ;  /* 0x00007003ffff79a7 */ /* 0x0023e4000830040d */
.L_x_279:
[----:B------:R-:W-:Y:S05]  /*1dff0*/  BSYNC B0 ;  /* 0x0000000000007941 */ /* 0x000fea0003800000 */
.L_x_278:
[----:B------:R-:W-:Y:S05]  /*1e000*/  @!P1 BRA `(.L_x_281) ;  /* 0x0000000000049947 */ /* 0x000fea0003800000 */
[----:B------:R-:W-:Y:S01]  /*1e010*/  BPT.TRAP 0x1 ;  /* 0x000000040000795c */ /* 0x000fe20000300000 */
.L_x_281:
[----:B------:R-:W-:Y:S01]  /*1e020*/  SYNCS.ARRIVE.TRANS64.RED.A1T0 RZ, [UR23], RZ ;  /* 0x000000ffffff79a7 */ /* 0x000fe20008100417 */
[----:B------:R-:W-:Y:S05]  /*1e030*/  @!P1 BRA `(.L_x_282) ;  /* 0x0000000000049947 */ /* 0x000fea0003800000 */
[----:B------:R-:W-:Y:S01]  /*1e040*/  BPT.TRAP 0x1 ;  /* 0x000000040000795c */ /* 0x000fe20000300000 */
.L_x_282:
[----:B------:R-:W5:Y:S02]  /*1e050*/  SYNCS.PHASECHK.TRANS64.TRYWAIT P2, [UR13+0x98], R2 ;  /* 0x00009802ff0075a7 */ /* 0x000f64000804014d */
[----:B-----5:R-:W-:Y:S05]  /*1e060*/  @!P2 BRA `(.L_x_283) ;  /* 0x0000002c00cca947 */ /* 0x020fea0003800000 */
.L_x_396:
        /* <DEDUP_REMOVED lines=13> */
.L_x_286:
[----:B---34-:R-:W1:Y:S02]  /*1e140*/  LDC R3, c[0x0][0x800] ;  /* 0x00020000ff037b82 */ /* 0x018e640000000800 */
[----:B-1----:R1:W-:Y:S02]  /*1e150*/  SYNCS.ARRIVE.TRANS64.RED.A0TR RZ, [UR13+0x78], R3 ;  /* 0x00007803ffff79a7 */ /* 0x0023e4000830040d */
.L_x_285:
[----:B------:R-:W-:Y:S05]  /*1e160*/  BSYNC B0 ;  /* 0x0000000000007941 */ /* 0x000fea0003800000 */
.L_x_284:
[----:B------:R-:W-:Y:S05]  /*1e170*/  @!P1 BRA `(.L_x_287) ;  /* 0x0000000000049947 */ /* 0x000fea0003800000 */
[----:B------:R-:W-:Y:S01]  /*1e180*/  BPT.TRAP 0x1 ;  /* 0x000000040000795c */ /* 0x000fe20000300000 */
.L_x_287:
[----:B------:R-:W-:Y:S01]  /*1e190*/  SYNCS.ARRIVE.TRANS64.RED.A1T0 RZ, [UR29], RZ ;  /* 0x000000ffffff79a7 */ /* 0x000fe2000810041d */
[----:B------:R-:W-:Y:S01]  /*1e1a0*/  UIADD3 UR10, UR50, 0x80, URZ ;  /* 0x00000080320a7890 */ /* 0x000fe2000fffe03f */
[----:B------:R-:W-:Y:S11]  /*1e1b0*/  @!P1 BRA `(.L_x_288) ;  /* 0x0000000000049947 */ /* 0x000ff60003800000 */
[----:B------:R-:W-:Y:S01]  /*1e1c0*/  BPT.TRAP 0x1 ;  /* 0x000000040000795c */ /* 0x000fe20000300000 */
.L_x_288:
[----:B------:R-:W5:Y:S02]  /*1e1d0*/  SYNCS.PHASECHK.TRANS64.TRYWAIT P2, [UR13+0x80], R0 ;  /* 0x00008000ff0075a7 */ /* 0x000f64000804014d */
[----:B-----5:R-:W-:Y:S05]  /*1e1e0*/  @!P2 BRA `(.L_x_289) ;  /* 0x0000002c0084a947 */ /* 0x020fea0003800000 */
.L_x_397:
        /* <DEDUP_REMOVED lines=8> */
[----:B------:R-:W-:Y:S01]  /*1e270*/  UMOV UR9, UR41 ;  /* 0x0000002900097c82 */ /* 0x000fe20008000000 */
[----:B------:R-:W-:-:S05]  /*1e280*/  UMOV UR11, UR51 ;  /* 0x00000033000b7c82 */ /* 0x000fca0008000000 */
[----:B------:R1:W-:Y:S02]  /*1e290*/  UTMALDG.3D [UR8], [UR26], desc[UR18] ;  /* 0x000012081a0075b4 */ /* 0x0003e40008011000 */
[----:B-1----:R-:W-:Y:S05]  /*1e2a0*/  @!P1 BRA `(.L_x_292) ;  /* 0x0000000000049947 */ /* 0x002fea0003800000 */
[----:B------:R-:W-:Y:S01]  /*1e2b0*/  BPT.TRAP 0x1 ;  /* 0x000000040000795c */ /* 0x000fe20000300000 */
.L_x_292:
[----:B---34-:R-:W1:Y:S02]  /*1e2c0*/  LDC R3, c[0x0][0x800] ;  /* 0x00020000ff037b82 */ /* 0x018e640000000800 */
[----:B-1----:R1:W-:Y:S02]  /*1e2d0*/  SYNCS.ARRIVE.TRANS64.RED.A0TR RZ, [UR13+0x60], R3 ;  /* 0x00006003ffff79a7 */ /* 0x0023e4000830040d */
.L_x_291:
[----:B------:R-:W-:Y:S05]  /*1e2e0*/  BSYNC B0 ;  /* 0x0000000000007941 */ /* 0x000fea0003800000 */
.L_x_290:
[----:B------:R-:W-:Y:S05]  /*1e2f0*/  @!P1 BRA `(.L_x_293) ;  /* 0x0000000000049947 */ /* 0x000fea0003800000 */
[----:B------:R-:W-:Y:S01]  /*1e300*/  BPT.TRAP 0x1 ;  /* 0x000000040000795c */ /* 0x000fe20000300000 */
.L_x_293:
[----:B------:R-:W-:Y:S01]  /*1e310*/  SYNCS.ARRIVE.TRANS64.RED.A1T0 RZ, [UR31], RZ ;  /* 0x000000ffffff79a7 */ /* 0x000fe2000810041f */
[----:B------:R-:W-:Y:S05]  /*1e320*/  @!P1 BRA `(.L_x_294) ;  /* 0x0000000000049947 */ /* 0x000fea0003800000 */
[----:B------:R-:W-:Y:S01]  /*1e330*/  BPT.TRAP 0x1 ;  /* 0x000000040000795c */ /* 0x000fe20000300000 */
.L_x_294:
[----:B------:R-:W5:Y:S02]  /*1e340*/  SYNCS.PHASECHK.TRANS64.TRYWAIT P2, [UR13+0x88], R0 ;  /* 0x00008800ff0075a7 */ /* 0x000f64000804014d */
[----:B-----5:R-:W-:Y:S05]  /*1e350*/  @!P2 BRA `(.L_x_295) ;  /* 0x0000002c0040a947 */ /* 0x020fea0003800000 */
.L_x_398:
        /* <DEDUP_REMOVED lines=13> */
.L_x_298:
[----:B---34-:R-:W1:Y:S02]  /*1e430*/  LDC R3, c[0x0][0x800] ;  /* 0x00020000ff037b82 */ /* 0x018e640000000800 */
[----:B-1----:R1:W-:Y:S02]  /*1e440*/  SYNCS.ARRIVE.TRANS64.RED.A0TR RZ, [UR13+0x68], R3 ;  /* 0x00006803ffff79a7 */ /* 0x0023e4000830040d */
.L_x_297:
[----:B------:R-:W-:Y:S05]  /*1e450*/  BSYNC B0 ;  /* 0x0000000000007941 */ /* 0x000fea0003800000 */
.L_x_296:
[----:B------:R-:W-:Y:S05]  /*1e460*/  @!P1 BRA `(.L_x_299) ;  /* 0x0000000000049947 */ /* 0x000fea0003800000 */
[----:B------:R-:W-:Y:S01]  /*1e470*/  BPT.TRAP 0x1 ;  /* 0x000000040000795c */ /* 0x000fe20000300000 */
.L_x_299:
[----:B------:R-:W-:Y:S01]  /*1e480*/  SYNCS.ARRIVE.TRANS64.RED.A1T0 RZ, [UR30], RZ ;  /* 0x000000ffffff79a7 */ /* 0x000fe2000810041e */
[----:B------:R-:W-:Y:S01]  /*1e490*/  UIADD3 UR10, UR50, 0xa0, URZ ;  /* 0x000000a0320a7890 */ /* 0x000fe2000fffe03f */
[----:B------:R-:W-:Y:S11]  /*1e4a0*/  @!P1 BRA `(.L_x_300) ;  /* 0x0000000000049947 */ /* 0x000ff60003800000 */
[----:B------:R-:W-:Y:S01]  /*1e4b0*/  BPT.TRAP 0x1 ;  /* 0x000000040000795c */ /* 0x000fe20000300000 */
.L_x_300:
[----:B------:R-:W5:Y:S02]  /*1e4c0*/  SYNCS.PHASECHK.TRANS64.TRYWAIT P2, [UR13+0x90], R0 ;  /* 0x00009000ff0075a7 */ /* 0x000f64000804014d */
[----:B-----5:R-:W-:Y:S05]  /*1e4d0*/  @!P2 BRA `(.L_x_301) ;  /* 0x0000002800f8a947 */ /* 0x020fea0003800000 */
.L_x_399:
        /* <DEDUP_REMOVED lines=13> */
.L_x_304:
[----:B---34-:R-:W1:Y:S02]  /*1e5b0*/  LDC R3, c[0x0][0x800] ;  /* 0x00020000ff037b82 */ /* 0x018e640000000800 */
[----:B-1----:R1:W-:Y:S02]  /*1e5c0*/  SYNCS.ARRIVE.TRANS64.RED.A0TR RZ, [UR13+0x70], R3 ;  /* 0x00007003ffff79a7 */ /* 0x0023e4000830040d */
.L_x_303:
[----:B------:R-:W-:Y:S05]  /*1e5d0*/  BSYNC B0 ;  /* 0x0000000000007941 */ /* 0x000fea0003800000 */
.L_x_302:
[----:B------:R-:W-:Y:S05]  /*1e5e0*/  @!P1 BRA `(.L_x_305) ;  /* 0x0000000000049947 */ /* 0x000fea0003800000 */
[----:B------:R-:W-:Y:S01]  /*1e5f0*/  BPT.TRAP 0x1 ;  /* 0x000000040000795c */ /* 0x000fe20000300000 */
.L_x_305:
[----:B------:R-:W-:Y:S01]  /*1e600*/  SYNCS.ARRIVE.TRANS64.RED.A1T0 RZ, [UR23], RZ ;  /* 0x000000ffffff79a7 */ /* 0x000fe20008100417 */
[----:B------:R-:W-:Y:S05]  /*1e610*/  @!P1 BRA `(.L_x_306) ;  /* 0x0000000000049947 */ /* 0x000fea0003800000 */
[----:B------:R-:W-:Y:S01]  /*1e620*/  BPT.TRAP 0x1 ;  /* 0x000000040000795c */ /* 0x000fe20000300000 */
.L_x_306:
[----:B------:R-:W5:Y:S02]  /*1e630*/  SYNCS.PHASECHK.TRANS64.TRYWAIT P2, [UR13+0x98], R0 ;  /* 0x00009800ff0075a7 */ /* 0x000f64000804014d */
[----:B-----5:R-:W-:Y:S05]  /*1e640*/  @!P2 BRA `(.L_x_307) ;  /* 0x0000002800b4a947 */ /* 0x020fea0003800000 */
.L_x_400:
        /* <DEDUP_REMOVED lines=13> */
.L_x_310:
[----:B------:R-:W1:Y:S02]  /*1e720*/  LDC R0, c[0x0][0x800] ;  /* 0x00020000ff007b82 */ /* 0x000e640000000800 */
[----:B-1----:R1:W-:Y:S02]  /*1e730*/  SYNCS.ARRIVE.TRANS64.RED.A0TR RZ, [UR13+0x78], R0 ;  /* 0x00007800ffff79a7 */ /* 0x0023e4000830040d */
.L_x_309:
[----:B------:R-:W-:Y:S05]  /*1e740*/  BSYNC B0 ;  /* 0x0000000000007941 */ /* 0x000fea0003800000 */
.L_x_308:
[----:B------:R-:W-:Y:S05]  /*1e750*/  @!P1 BRA `(.L_x_311) ;  /* 0x0000000000049947 */ /* 0x000fea0003800000 */
[----:B------:R-:W-:Y:S01]  /*1e760*/  BPT.TRAP 0x1 ;  /* 0x000000040000795c */ /* 0x000fe20000300000 */
.L_x_311:
[----:B------:R-:W-:Y:S01]  /*1e770*/  SYNCS.ARRIVE.TRANS64.RED.A1T0 RZ, [UR29], RZ ;  /* 0x000000ffffff79a7 */ /* 0x000fe2000810041d */
[----:B------:R-:W-:Y:S01]  /*1e780*/  UIADD3 UR10, UR50, 0xc0, URZ ;  /* 0x000000c0320a7890 */ /* 0x000fe2000fffe03f */
[----:B------:R-:W-:Y:S11]  /*1e790*/  @!P1 BRA `(.L_x_312) ;  /* 0x0000000000049947 */ /* 0x000ff60003800000 */
[----:B------:R-:W-:Y:S01]  /*1e7a0*/  BPT.TRAP 0x1 ;  /* 0x000000040000795c */ /* 0x000fe20000300000 */
.L_x_312:
[----:B------:R-:W5:Y:S02]  /*1e7b0*/  SYNCS.PHASECHK.TRANS64.TRYWAIT P2, [UR13+0x80], R2 ;  /* 0x00008002ff0075a7 */ /* 0x000f64000804014d */
[----:B-----5:R-:W-:Y:S05]  /*1e7c0*/  @!P2 BRA `(.L_x_313) ;  /* 0x00000028006ca947 */ /* 0x020fea0003800000 */
.L_x_401:
        /* <DEDUP_REMOVED lines=13> */
.L_x_316:
[----:B------:R-:W1:Y:S02]  /*1e8a0*/  LDC R0, c[0x0][0x800] ;  /* 0x00020000ff007b82 */ /* 0x000e640000000800 */
[----:B-1----:R1:W-:Y:S02]  /*1e8b0*/  SYNCS.ARRIVE.TRANS64.RED.A0TR RZ, [UR13+0x60], R0 ;  /* 0x00006000ffff79a7 */ /* 0x0023e4000830040d */
.L_x_315:
[----:B------:R-:W-:Y:S05]  /*1e8c0*/  BSYNC B0 ;  /* 0x0000000000007941 */ /* 0x000fea0003800000 */
.L_x_314:
[----:B------:R-:W-:Y:S05]  /*1e8d0*/  @!P1 BRA `(.L_x_317) ;  /* 0x0000000000049947 */ /* 0x000fea0003800000 */
[----:B------:R-:W-:Y:S01]  /*1e8e0*/  BPT.TRAP 0x1 ;  /* 0x000000040000795c */ /* 0x000fe20000300000 */
.L_x_317:
[----:B------:R-:W-:Y:S01]  /*1e8f0*/  SYNCS.ARRIVE.TRANS64.RED.A1T0 RZ, [UR31], RZ ;  /* 0x000000ffffff79a7 */ /* 0x000fe2000810041f */
[----:B------:R-:W-:Y:S05]  /*1e900*/  @!P1 BRA `(.L_x_318) ;  /* 0x0000000000049947 */ /* 0x000fea0003800000 */
[----:B------:R-:W-:Y:S01]  /*1e910*/  BPT.TRAP 0x1 ;  /* 0x000000040000795c */ /* 0x000fe20000300000 */
.L_x_318:
[----:B------:R-:W5:Y:S02]  /*1e920*/  SYNCS.PHASECHK.TRANS64.TRYWAIT P2, [UR13+0x88], R2 ;  /* 0x00008802ff0075a7 */ /* 0x000f64000804014d */
[----:B-----5:R-:W-:Y:S05]  /*1e930*/  @!P2 BRA `(.L_x_319) ;  /* 0x000000280028a947 */ /* 0x020fea0003800000 */
.L_x_402:
        /* <DEDUP_REMOVED lines=13> */
.L_x_322:
[----:B------:R-:W1:Y:S02]  /*1ea10*/  LDC R0, c[0x0][0x800] ;  /* 0x00020000ff007b82 */ /* 0x000e640000000800 */
[----:B-1----:R1:W-:Y:S02]  /*1ea20*/  SYNCS.ARRIVE.TRANS64.RED.A0TR RZ, [UR13+0x68], R0 ;  /* 0x00006800ffff79a7 */ /* 0x0023e4000830040d */
.L_x_321:
[----:B------:R-:W-:Y:S05]  /*1ea30*/  BSYNC B0 ;  /* 0x0000000000007941 */ /* 0x000fea0003800000 */
.L_x_320:
[----:B------:R-:W-:Y:S05]  /*1ea40*/  @!P1 BRA `(.L_x_323) ;  /* 0x0000000000049947 */ /* 0x000fea0003800000 */
[----:B------:R-:W-:Y:S01]  /*1ea50*/  BPT.TRAP 0x1 ;  /* 0x000000040000795c */ /* 0x000fe20000300000 */
.L_x_323:
[----:B------:R-:W-:Y:S01]  /*1ea60*/  SYNCS.ARRIVE.TRANS64.RED.A1T0 RZ, [UR30], RZ ;  /* 0x000000ffffff79a7 */ /* 0x000fe2000810041e */
[----:B------:R-:W-:Y:S01]  /*1ea70*/  UIADD3 UR10, UR50, 0xe0, URZ ;  /* 0x000000e0320a7890 */ /* 0x000fe2000fffe03f */
[----:B------:R-:W-:Y:S11]  /*1ea80*/  @!P1 BRA `(.L_x_324) ;  /* 0x0000000000049947 */ /* 0x000ff60003800000 */
[----:B------:R-:W-:Y:S01]  /*1ea90*/  BPT.TRAP 0x1 ;  /* 0x000000040000795c */ /* 0x000fe20000300000 */
.L_x_324:
[----:B------:R-:W5:Y:S02]  /*1eaa0*/  SYNCS.PHASECHK.TRANS64.TRYWAIT P2, [UR13+0x90], R2 ;  /* 0x00009002ff0075a7 */ /* 0x000f64000804014d */
[----:B-----5:R-:W-:Y:S05]  /*1eab0*/  @!P2 BRA `(.L_x_325) ;  /* 0x0000002400e0a947 */ /* 0x020fea0003800000 */
.L_x_403:
        /* <DEDUP_REMOVED lines=13> */
.L_x_328:
[----:B------:R-:W1:Y:S02]  /*1eb90*/  LDC R0, c[0x0][0x800] ;  /* 0x00020000ff007b82 */ /* 0x000e640000000800 */
[----:B-1----:R1:W-:Y:S02]  /*1eba0*/  SYNCS.ARRIVE.TRANS64.RED.A0TR RZ, [UR13+0x70], R0 ;  /* 0x00007000ffff79a7 */ /* 0x0023e4000830040d */
.L_x_327:
[----:B------:R-:W-:Y:S05]  /*1ebb0*/  BSYNC B0 ;  /* 0x0000000000007941 */ /* 0x000fea0003800000 */
.L_x_326:
[----:B------:R-:W-:Y:S05]  /*1ebc0*/  @!P1 BRA `(.L_x_329) ;  /* 0x0000000000049947 */ /* 0x000fea0003800000 */
[----:B------:R-:W-:Y:S01]  /*1ebd0*/  BPT.TRAP 0x1 ;  /* 0x000000040000795c */ /* 0x000fe20000300000 */
.L_x_329:
[----:B------:R-:W-:Y:S01]  /*1ebe0*/  SYNCS.ARRIVE.TRANS64.RED.A1T0 RZ, [UR23], RZ ;  /* 0x000000ffffff79a7 */ /* 0x000fe20008100417 */
[----:B------:R-:W-:Y:S05]  /*1ebf0*/  @!P1 BRA `(.L_x_330) ;  /* 0x0000000000049947 */ /* 0x000fea0003800000 */
[----:B------:R-:W-:Y:S01]  /*1ec00*/  BPT.TRAP 0x1 ;  /* 0x000000040000795c */ /* 0x000fe20000300000 */
.L_x_330:
[----:B------:R-:W5:Y:S02]  /*1ec10*/  SYNCS.PHASECHK.TRANS64.TRYWAIT P2, [UR13+0x98], R2 ;  /* 0x00009802ff0075a7 */ /* 0x000f64000804014d */
[----:B-----5:R-:W-:Y:S05]  /*1ec20*/  @!P2 BRA `(.L_x_331) ;  /* 0x00000024009ca947 */ /* 0x020fea0003800000 */
.L_x_404:
        /* <DEDUP_REMOVED lines=13> */
.L_x_334:
[----:B------:R-:W1:Y:S02]  /*1ed00*/  LDC R0, c[0x0][0x800] ;  /* 0x00020000ff007b82 */ /* 0x000e640000000800 */
[----:B-1----:R1:W-:Y:S02]  /*1ed10*/  SYNCS.ARRIVE.TRANS64.RED.A0TR RZ, [UR13+0x78], R0 ;  /* 0x00007800ffff79a7 */ /* 0x0023e4000830040d */
.L_x_333:
[----:B------:R-:W-:Y:S05]  /*1ed20*/  BSYNC B0 ;  /* 0x0000000000007941 */ /* 0x000fea0003800000 */
.L_x_332:
[----:B------:R-:W-:Y:S05]  /*1ed30*/  @!P1 BRA `(.L_x_335) ;  /* 0x0000000000049947 */ /* 0x000fea0003800000 */
[----:B------:R-:W-:Y:S01]  /*1ed40*/  BPT.TRAP 0x1 ;  /* 0x000000040000795c */ /* 0x000fe20000300000 */
.L_x_335:
[----:B------:R-:W5:Y:S01]  /*1ed50*/  LDL.LU R17, [R1+0x4ac] ;  /* 0x0004ac0001117983 */ /* 0x000f620000300800 */
[----:B------:R-:W-:Y:S03]  /*1ed60*/  SYNCS.ARRIVE.TRANS64.RED.A1T0 RZ, [UR29], RZ ;  /* 0x000000ffffff79a7 */ /* 0x000fe6000810041d */
[----:B------:R-:W2:Y:S01]  /*1ed70*/  LDL.LU R15, [R1+0x4a8] ;  /* 0x0004a800010f7983 */ /* 0x000ea20000300800 */
[----:B-1----:R-:W-:Y:S02]  /*1ed80*/  PRMT R0, RZ, 0x7610, R0 ;  /* 0x00007610ff007816 */ /* 0x002fe40000000000 */
[----:B------:R-:W-:Y:S02]  /*1ed90*/  MOV R2, 0xffffffff ;  /* 0xffffffff00027802 */ /* 0x000fe40000000f00 */
[----:B---34-:R-:W-:Y:S02]  /*1eda0*/  MOV R3, 0xffffffff ;  /* 0xffffffff00037802 */ /* 0x018fe40000000f00 */
[----:B------:R-:W-:-:S02]  /*1edb0*/  MOV R10, 0xffffffff ;  /* 0xffffffff000a7802 */ /* 0x000fc40000000f00 */
[----:B--2---:R-:W-:-:S04]  /*1edc0*/  IADD3 R15, P0, R15, UR54, RZ ;  /* 0x000000360f0f7c10 */ /* 0x004fc8000ff1e0ff */
[----:B-----5:R-:W-:Y:S01]  /*1edd0*/  IADD3.X R17, R17, UR39, RZ, P0, !PT ;  /* 0x0000002711117c10 */ /* 0x020fe200087fe4ff */
[----:B------:R1:W-:Y:S01]  /*1ede0*/  STL [R1+0x4a8], R15 ;  /* 0x0004a80f01007387 */ /* 0x0003e20000100800 */
[----:B------:R-:W-:-:S03]  /*1edf0*/  ISETP.GE.U32.AND P0, PT, R15, UR4, PT ;  /* 0x000000040f007c0c */ /* 0x000fc6000bf06070 */
[----:B------:R1:W-:Y:S01]  /*1ee00*/  STL [R1+0x4ac], R17 ;  /* 0x0004ac1101007387 */ /* 0x0003e20000100800 */
[----:B------:R-:W-:-:S13]  /*1ee10*/  ISETP.GE.U32.AND.EX P0, PT, R17, UR5, PT, P0 ;  /* 0x0000000511007c0c */ /* 0x000fda000bf06100 */
[----:B-1----:R-:W-:Y:S05]  /*1ee20*/  @P0 BRA `(.L_x_336) ;  /* 0x0000000400580947 */ /* 0x002fea0003800000 */
[----:B------:R-:W1:Y:S01]  /*1ee30*/  S2R R0, SR_CTAID.X ;  /* 0x0000000000007919 */ /* 0x000e620000002500 */
[----:B------:R-:W2:Y:S01]  /*1ee40*/  LDC R8, c[0x0][0x904] ;  /* 0x00024100ff087b82 */ /* 0x000ea20000000800 */
[----:B------:R-:W-:Y:S01]  /*1ee50*/  ULDC UR8, c[0x0][0x150] ;  /* 0x0000540000087ab9 */ /* 0x000fe20000000800 */
[----:B------:R-:W3:Y:S06]  /*1ee60*/  S2R R2, SR_CTAID.Y ;  /* 0x0000000000027919 */ /* 0x000eec0000002600 */
[----:B------:R-:W4:Y:S08]  /*1ee70*/  LDC R5, c[0x0][0x144] ;  /* 0x00005100ff057b82 */ /* 0x000f300000000800 */
[----:B------:R-:W5:Y:S08]  /*1ee80*/  LDC R9, c[0x0][0x148] ;  /* 0x00005200ff097b82 */ /* 0x000f700000000800 */
[----:B------:R-:W4:Y:S01]  /*1ee90*/  LDC.64 R10, c[0x0][0x8d0] ;  /* 0x00023400ff0a7b82 */ /* 0x000f220000000a00 */
[----:B--2---:R-:W-:-:S02]  /*1eea0*/  ISETP.NE.AND P2, PT, R8, 0x1, PT ;  /* 0x000000010800780c */ /* 0x004fc40003f45270 */
[----:B-1----:R-:W-:-:S05]  /*1eeb0*/  I2FP.F32.U32 R3, R0 ;  /* 0x0000000000037245 */ /* 0x002fca0000201000 */
[----:B------:R-:W1:Y:S01]  /*1eec0*/  LDC R12, c[0x0][0x8d8] ;  /* 0x00023600ff0c7b82 */ /* 0x000e620000000800 */
[----:B---3--:R-:W-:Y:S01]  /*1eed0*/  I2FP.F32.U32 R4, R2 ;  /* 0x0000000200047245 */ /* 0x008fe20000201000 */
[----:B------:R-:W-:Y:S01]  /*1eee0*/  FMUL R3, R3, UR8 ;  /* 0x0000000803037c20 */ /* 0x000fe20008400000 */
[----:B------:R-:W-:-:S03]  /*1eef0*/  ULDC UR8, c[0x0][0x154] ;  /* 0x0000550000087ab9 */ /* 0x000fc60000000800 */
[----:B------:R-:W-:Y:S02]  /*1ef00*/  FMUL R13, R4, UR8 ;  /* 0x00000008040d7c20 */ /* 0x000fe40008400000 */
[----:B------:R-:W2:Y:S01]  /*1ef10*/  F2I.U32.TRUNC.NTZ R3, R3 ;  /* 0x0000000300037305 */ /* 0x000ea2000020f000 */
[----:B----4-:R-:W-:-:S07]  /*1ef20*/  ISETP.NE.U32.AND P0, PT, R10, RZ, PT ;  /* 0x000000ff0a00720c */ /* 0x010fce0003f05070 */
[----:B------:R-:W3:Y:S01]  /*1ef30*/  F2I.U32.TRUNC.NTZ R13, R13 ;  /* 0x0000000d000d7305 */ /* 0x000ee2000020f000 */
[----:B------:R-:W-:Y:S02]  /*1ef40*/  ISETP.NE.AND.EX P0, PT, R11, RZ, PT, P0 ;  /* 0x000000ff0b00720c */ /* 0x000fe40003f05300 */
[----:B--2---:R-:W-:Y:S02]  /*1ef50*/  IADD3 R4, -R3, RZ, RZ ;  /* 0x000000ff03047210 */ /* 0x004fe40007ffe1ff */
[----:B------:R-:W-:-:S03]  /*1ef60*/  MOV R3, R17 ;  /* 0x0000001100037202 */ /* 0x000fc60000000f00 */
[----:B------:R-:W-:Y:S01]  /*1ef70*/  IMAD R0, R5, R4, R0 ;  /* 0x0000000405007224 */ /* 0x000fe200078e0200 */
[----:B---3--:R-:W-:-:S05]  /*1ef80*/  IADD3 R4, -R13, RZ, RZ ;  /* 0x000000ff0d047210 */ /* 0x008fca0007ffe1ff */
[----:B-----5:R-:W-:Y:S01]  /*1ef90*/  @P2 IMAD R0, R9, R4, R2 ;  /* 0x0000000409002224 */ /* 0x020fe200078e0202 */
[----:B------:R-:W-:Y:S01]  /*1efa0*/  MOV R2, R15 ;  /* 0x0000000f00027202 */ /* 0x000fe20000000f00 */
[----:B------:R-:W2:Y:S01]  /*1efb0*/  LDC.64 R8, c[0x0][0x8c8] ;  /* 0x00023200ff087b82 */ /* 0x000ea20000000a00 */
[----:B------:R-:W-:Y:S05]  /*1efc0*/  @!P0 BRA `(.L_x_337) ;  /* 0x0000000000288947 */ /* 0x000fea0003800000 */
[----:B------:R-:W3:Y:S02]  /*1efd0*/  LDC R2, c[0x0][0x8dc] ;  /* 0x00023700ff027b82 */ /* 0x000ee40000000800 */
[----:B---3--:R-:W-:-:S04]  /*1efe0*/  IADD3 R3, P0, R15, R2, RZ ;  /* 0x000000020f037210 */ /* 0x008fc80007f1e0ff */
[----:B------:R-:W-:-:S05]  /*1eff0*/  IADD3.X R13, RZ, R17, RZ, P0, !PT ;  /* 0x00000011ff0d7210 */ /* 0x000fca00007fe4ff */
[----:B------:R-:W-:-:S04]  /*1f000*/  IMAD.WIDE.U32 R4, R13, R10, RZ ;  /* 0x0000000a0d047225 */ /* 0x000fc800078e00ff */
[----:B------:R-:W-:-:S04]  /*1f010*/  IMAD.WIDE.U32 R4, P0, R3, R11, R4 ;  /* 0x0000000b03047225 */ /* 0x000fc80007800004 */
[----:B------:R-:W-:Y:S01]  /*1f020*/  IMAD.WIDE.U32 R2, R3, R10, RZ ;  /* 0x0000000a03027225 */ /* 0x000fe200078e00ff */
[----:B------:R-:W-:-:S04]  /*1f030*/  MOV R2, R5 ;  /* 0x0000000500027202 */ /* 0x000fc80000000f00 */
[----:B------:R-:W-:Y:S02]  /*1f040*/  IADD3 RZ, P1, R3, R4, RZ ;  /* 0x0000000403ff7210 */ /* 0x000fe40007f3e0ff */
[----:B------:R-:W-:-:S03]  /*1f050*/  IADD3.X R3, RZ, RZ, RZ, P0, !PT ;  /* 0x000000ffff037210 */ /* 0x000fc600007fe4ff */
[----:B------:R-:W-:-:S08]  /*1f060*/  IMAD.WIDE.U32.X R2, R13, R11, R2, P1 ;  /* 0x0000000b0d027225 */ /* 0x000fd000008e0402 */
.L_x_337:
[-CC-:B-1----:R-:W-:Y:S01]  /*1f070*/  SHF.R.U64 R10, R2, R12.reuse, R3.reuse ;  /* 0x0000000c020a7219 */ /* 0x182fe20000001203 */
[----:B------:R-:W1:Y:S01]  /*1f080*/  LDC R4, c[0x0][0x8c0] ;  /* 0x00023000ff047b82 */ /* 0x000e620000000800 */
[----:B------:R-:W-:Y:S02]  /*1f090*/  SHF.R.U32.HI R12, RZ, R12, R3 ;  /* 0x0000000cff0c7219 */ /* 0x000fe40000011603 */
[----:B------:R-:W-:-:S04]  /*1f0a0*/  IADD3 R5, P0, RZ, -R10, RZ ;  /* 0x8000000aff057210 */ /* 0x000fc80007f1e0ff */
[----:B------:R-:W-:Y:S01]  /*1f0b0*/  IADD3.X R3, RZ, ~R12, RZ, P0, !PT ;  /* 0x8000000cff037210 */ /* 0x000fe200007fe4ff */
[----:B------:R-:W3:Y:S04]  /*1f0c0*/  LDC R13, c[0x0][0x8b0] ;  /* 0x00022c00ff0d7b82 */ /* 0x000ee80000000800 */
[----:B--2---:R-:W-:Y:S01]  /*1f0d0*/  IMAD R2, R3, R8, RZ ;  /* 0x0000000803027224 */ /* 0x004fe200078e02ff */
[----:B------:R-:W-:-:S03]  /*1f0e0*/  MOV R3, R17 ;  /* 0x0000001100037202 */ /* 0x000fc60000000f00 */
[----:B------:R-:W-:Y:S01]  /*1f0f0*/  IMAD R11, R5, R9, R2 ;  /* 0x00000009050b7224 */ /* 0x000fe200078e0202 */
[----:B------:R-:W-:-:S05]  /*1f100*/  MOV R2, R15 ;  /* 0x0000000f00027202 */ /* 0x000fca0000000f00 */
[----:B------:R-:W-:Y:S02]  /*1f110*/  IMAD.WIDE.U32 R2, R5, R8, R2 ;  /* 0x0000000805027225 */ /* 0x000fe400078e0002 */
[----:B------:R-:W2:Y:S03]  /*1f120*/  LDC.64 R8, c[0x0][0x8e8] ;  /* 0x00023a00ff087b82 */ /* 0x000ea60000000a00 */
[----:B------:R-:W-:-:S04]  /*1f130*/  IADD3 R3, R3, R11, RZ ;  /* 0x0000000b03037210 */ /* 0x000fc80007ffe0ff */
[-CC-:B-1----:R-:W-:Y:S01]  /*1f140*/  SHF.R.U64 R11, R2, R4.reuse, R3.reuse ;  /* 0x00000004020b7219 */ /* 0x182fe20000001203 */
[----:B------:R-:W1:Y:S01]  /*1f150*/  LDC R5, c[0x0][0x900] ;  /* 0x00024000ff057b82 */ /* 0x000e620000000800 */
[----:B------:R-:W-:-:S04]  /*1f160*/  SHF.R.U32.HI R2, RZ, R4, R3 ;  /* 0x00000004ff027219 */ /* 0x000fc80000011603 */
[-CC-:B---3--:R-:W-:Y:S02]  /*1f170*/  SHF.R.U64 R12, R11, R13.reuse, R2.reuse ;  /* 0x0000000d0b0c7219 */ /* 0x188fe40000001202 */
[----:B------:R-:W-:Y:S02]  /*1f180*/  SHF.R.U32.HI R2, RZ, R13, R2 ;  /* 0x0000000dff027219 */ /* 0x000fe40000011602 */
[----:B--2---:R-:W-:-:S04]  /*1f190*/  ISETP.NE.U32.AND P0, PT, R8, RZ, PT ;  /* 0x000000ff0800720c */ /* 0x004fc80003f05070 */
[----:B------:R-:W-:Y:S02]  /*1f1a0*/  ISETP.NE.AND.EX P0, PT, R9, RZ, PT, P0 ;  /* 0x000000ff0900720c */ /* 0x000fe40003f05300 */
[-CC-:B-1----:R-:W-:Y:S02]  /*1f1b0*/  SHF.R.U64 R13, R12, R5.reuse, R2.reuse ;  /* 0x000000050c0d7219 */ /* 0x182fe40000001202 */
[----:B------:R-:W-:Y:S02]  /*1f1c0*/  SHF.R.U32.HI R5, RZ, R5, R2 ;  /* 0x00000005ff057219 */ /* 0x000fe40000011602 */
[----:B------:R-:W-:Y:S02]  /*1f1d0*/  MOV R2, R13 ;  /* 0x0000000d00027202 */ /* 0x000fe40000000f00 */
[----:B------:R-:W-:-:S05]  /*1f1e0*/  MOV R3, R5 ;  /* 0x0000000500037202 */ /* 0x000fca0000000f00 */
[----:B------:R-:W-:Y:S05]  /*1f1f0*/  @!P0 BRA `(.L_x_338) ;  /* 0x0000000000288947 */ /* 0x000fea0003800000 */
[----:B------:R-:W1:Y:S02]  /*1f200*/  LDC R2, c[0x0][0x8f4] ;  /* 0x00023d00ff027b82 */ /* 0x000e640000000800 */
[----:B-1----:R-:W-:-:S04]  /*1f210*/  IADD3 R3, P0, R13, R2, RZ ;  /* 0x000000020d037210 */ /* 0x002fc80007f1e0ff */
        /* <DEDUP_REMOVED lines=8> */
.L_x_338:
[----:B------:R-:W1:Y:S01]  /*1f2a0*/  LDC R4, c[0x0][0x8f0] ;  /* 0x00023c00ff047b82 */ /* 0x000e620000000800 */
[----:B------:R-:W-:Y:S02]  /*1f2b0*/  LOP3.LUT R12, R12, R14, RZ, 0xc0, !PT ;  /* 0x0000000e0c0c7212 */ /* 0x000fe400078ec0ff */
[----:B------:R-:W-:-:S05]  /*1f2c0*/  LOP3.LUT R11, R11, R16, RZ, 0xc0, !PT ;  /* 0x000000100b0b7212 */ /* 0x000fca00078ec0ff */
[----:B------:R-:W2:Y:S08]  /*1f2d0*/  LDC R8, c[0x0][0x8e0] ;  /* 0x00023800ff087b82 */ /* 0x000eb00000000800 */
[----:B------:R-:W3:Y:S01]  /*1f2e0*/  LDC R9, c[0x0][0x8b8] ;  /* 0x00022e00ff097b82 */ /* 0x000ee20000000800 */
[----:B-1----:R-:W-:-:S07]  /*1f2f0*/  SHF.R.U64 R3, R2, R4, R3 ;  /* 0x0000000402037219 */ /* 0x002fce0000001203 */
[----:B------:R-:W1:Y:S01]  /*1f300*/  LDC R2, c[0x0][0x8a8] ;  /* 0x00022a00ff027b82 */ /* 0x000e620000000800 */
[C---:B------:R-:W-:Y:S01]  /*1f310*/  IADD3 R4, -R3.reuse, RZ, RZ ;  /* 0x000000ff03047210 */ /* 0x040fe20007ffe1ff */
[----:B------:R-:W-:-:S04]  /*1f320*/  IMAD R5, R3, UR21, R12 ;  /* 0x0000001503057c24 */ /* 0x000fc8000f8e020c */
[----:B--2---:R-:W-:Y:S02]  /*1f330*/  IMAD R13, R4, R8, R13 ;  /* 0x00000008040d7224 */ /* 0x004fe400078e020d */
[----:B---3--:R-:W-:Y:S02]  /*1f340*/  IMAD R0, R5, R9, R0 ;  /* 0x0000000905007224 */ /* 0x008fe400078e0200 */
[----:B-1----:R-:W-:-:S05]  /*1f350*/  IMAD R13, R13, R2, R11 ;  /* 0x000000020d0d7224 */ /* 0x002fca00078e020b */
[----:B------:R-:W-:Y:S02]  /*1f360*/  SEL R3, R13, R0, !P2 ;  /* 0x000000000d037207 */ /* 0x000fe40005000000 */
[----:B------:R-:W-:Y:S02]  /*1f370*/  SEL R2, R0, R13, !P2 ;  /* 0x0000000d00027207 */ /* 0x000fe40005000000 */
[----:B------:R-:W-:-:S07]  /*1f380*/  MOV R0, 0x1 ;  /* 0x0000000100007802 */ /* 0x000fce0000000f00 */
.L_x_336:
[----:B------:R-:W-:-:S13]  /*1f390*/  LOP3.LUT P0, RZ, R0, 0xff, RZ, 0xc0, !PT ;  /* 0x000000ff00ff7812 */ /* 0x000fda000780c0ff */
[----:B------:R-:W-:Y:S05]  /*1f3a0*/  @P0 BRA `(.L_x_339) ;  /* 0xffffffdc00e40947 */ /* 0x000fea000383ffff */
.L_x_235:
[----:B------:R-:W-:Y:S01]  /*1f3b0*/  ELECT P0, URZ, PT ;  /* 0x00000000003f782f */ /* 0x000fe20003800000 */
[----:B------:R-:W-:-:S12]  /*1f3c0*/  BSSY B0, `(.L_x_340) ;  /* 0x000001e000007945 */ /* 0x000fd80003800000 */
[----:B------:R-:W-:Y:S05]  /*1f3d0*/  @!P0 BRA `(.L_x_341) ;  /* 0x0000000000708947 */ /* 0x000fea0003800000 */
[----:B------:R-:W-:-:S06]  /*1f3e0*/  ULOP3.LUT UR4, UR45, 0x2, URZ, 0xfc, !UPT ;  /* 0x000000022d047892 */ /* 0x000fcc000f8efc3f */
[----:B------:R-:W-:-:S04]  /*1f3f0*/  MOV R0, UR4 ;  /* 0x0000000400007c02 */ /* 0x000fc80008000f00 */
[----:B------:R-:W-:-:S13]  /*1f400*/  ISETP.NE.AND P0, PT, R0, 0x3, PT ;  /* 0x000000030000780c */ /* 0x000fda0003f05270 */
[----:B------:R-:W-:Y:S05]  /*1f410*/  @!P0 BRA `(.L_x_342) ;  /* 0x0000000000048947 */ /* 0x000fea0003800000 */
[----:B------:R-:W-:Y:S01]  /*1f420*/  BPT.TRAP 0x1 ;  /* 0x000000040000795c */ /* 0x000fe20000300000 */
.L_x_342:
[----:B------:R-:W-:Y:S02]  /*1f430*/  MOV R0, 0x400 ;  /* 0x0000040000007802 */ /* 0x000fe40000000f00 */
[----:B------:R-:W-:Y:S02]  /*1f440*/  MOV R3, UR37 ;  /* 0x0000002500037c02 */ /* 0x000fe40008000f00 */
[----:B------:R-:W-:Y:S02]  /*1f450*/  MOV R2, 0x1 ;  /* 0x0000000100027802 */ /* 0x000fe40000000f00 */
[----:B------:R-:W-:Y:S02]  /*1f460*/  LEA R0, R3, R0, 0x18 ;  /* 0x0000000003007211 */ /* 0x000fe400078ec0ff */
[----:B------:R-:W-:-:S04]  /*1f470*/  SHF.L.U32 R3, R2, 0x1f, RZ ;  /* 0x0000001f02037819 */ /* 0x000fc800000006ff */
[----:B------:R-:W3:Y:S02]  /*1f480*/  SYNCS.PHASECHK.TRANS64.TRYWAIT P1, [R0+URZ+0x80], R3 ;  /* 0x00008003000075a7 */ /* 0x000ee4000802017f */
[----:B---3--:R-:W-:Y:S05]  /*1f490*/  @!P1 BRA `(.L_x_343) ;  /* 0x0000001c00989947 */ /* 0x008fea0003800000 */
.L_x_405:
[----:B------:R-:W-:Y:S05]  /*1f4a0*/  @!P0 BRA `(.L_x_344) ;  /* 0x0000000000048947 */ /* 0x000fea0003800000 */
[----:B------:R-:W-:Y:S01]  /*1f4b0*/  BPT.TRAP 0x1 ;  /* 0x000000040000795c */ /* 0x000fe20000300000 */
.L_x_344:
[----:B------:R-:W4:Y:S02]  /*1f4c0*/  SYNCS.PHASECHK.TRANS64.TRYWAIT P1, [R0+URZ+0x88], R3 ;  /* 0x00008803000075a7 */ /* 0x000f24000802017f */
[----:B----4-:R-:W-:Y:S05]  /*1f4d0*/  @!P1 BRA `(.L_x_345) ;  /* 0x0000001c009c9947 */ /* 0x010fea0003800000 */
.L_x_406:
[----:B------:R-:W-:Y:S05]  /*1f4e0*/  @!P0 BRA `(.L_x_346) ;  /* 0x0000000000048947 */ /* 0x000fea0003800000 */
[----:B------:R-:W-:Y:S01]  /*1f4f0*/  BPT.TRAP 0x1 ;  /* 0x000000040000795c */ /* 0x000fe20000300000 */
.L_x_346:
[----:B------:R-:W1:Y:S02]  /*1f500*/  SYNCS.PHASECHK.TRANS64.TRYWAIT P1, [R0+URZ+0x90], R3 ;  /* 0x00009003000075a7 */ /* 0x000e64000802017f */
[----:B-1----:R-:W-:Y:S05]  /*1f510*/  @!P1 BRA `(.L_x_347) ;  /* 0x0000001c00a09947 */ /* 0x002fea0003800000 */
.L_x_407:
[----:B------:R-:W-:Y:S05]  /*1f520*/  @!P0 BRA `(.L_x_348) ;  /* 0x0000000000048947 */ /* 0x000fea0003800000 */
[----:B------:R-:W-:Y:S01]  /*1f530*/  BPT.TRAP 0x1 ;  /* 0x000000040000795c */ /* 0x000fe20000300000 */
.L_x_348:
[----:B---34-:R-:W-:-:S04]  /*1f540*/  MOV R3, 0x1 ;  /* 0x0000000100037802 */ /* 0x018fc80000000f00 */
[----:B------:R-:W-:-:S07]  /*1f550*/  SHF.L.U32 R3, R3, 0x1f, RZ ;  /* 0x0000001f03037819 */ /* 0x000fce00000006ff */
.L_x_349:
[----:B-1----:R1:W3:Y:S02]  /*1f560*/  SYNCS.PHASECHK.TRANS64.TRYWAIT P0, [R0+URZ+0x98], R3 ;  /* 0x00009803000075a7 */ /* 0x0022e4000800017f */
[----:B---3--:R-:W-:Y:S05]  /*1f570*/  @!P0 NANOSLEEP.SYNCS 0x989680 ;  /* 0x009896800000895d */ /* 0x008fea0003900000 */
[----:B------:R-:W3:Y:S02]  /*1f580*/  @!P0 SYNCS.PHASECHK.TRANS64 P0, [R0+URZ+0x98], R3 ;  /* 0x00009803000085a7 */ /* 0x000ee4000800007f */
[----:B---3--:R-:W-:Y:S05]  /*1f590*/  @!P0 BRA `(.L_x_349) ;  /* 0xfffffffc00f08947 */ /* 0x008fea000383ffff */
.L_x_341:
[----:B------:R-:W-:Y:S05]  /*1f5a0*/  BSYNC B0 ;  /* 0x0000000000007941 */ /* 0x000fea0003800000 */
.L_x_340:
[----:B------:R-:W-:Y:S05]  /*1f5b0*/  EXIT ;  /* 0x000000000000794d */ /* 0x000fea0003800000 */
.L_x_230:
[----:B------:R-:W-:Y:S02]  /*1f5c0*/  LOP3.LUT P0, RZ, R9, 0xff, RZ, 0xc0, !PT ;  /* 0x000000ff09ff7812 */ /* 0x000fe4000780c0ff */
[----:B------:R-:W-:Y:S02]  /*1f5d0*/  MOV R0, 0x1 ;  /* 0x0000000100007802 */ /* 0x000fe40000000f00 */
[----:B------:R-:W-:-:S09]  /*1f5e0*/  MOV R7, RZ ;  /* 0x000000ff00077202 */ /* 0x000fd20000000f00 */
[----:B------:R-:W-:Y:S05]  /*1f5f0*/  @!P0 BRA `(.L_x_350) ;  /* 0x0000000c002c8947 */ /* 0x000fea0003800000 */
[----:B------:R-:W1:Y:S01]  /*1f600*/  LDC R0, c[0x0][0x28c] ;  /* 0x0000a300ff007b82 */ /* 0x000e620000000800 */
[----:B------:R-:W2:Y:S01]  /*1f610*/  S2R R4, SR_TID.X ;  /* 0x0000000000047919 */ /* 0x000ea20000002100 */
[----:B------:R-:W-:Y:S01]  /*1f620*/  ULDC UR5, c[0x0][0x900] ;  /* 0x0002400000057ab9 */ /* 0x000fe20000000800 */
[----:B------:R-:W-:Y:S01]  /*1f630*/  UMOV UR6, 0xffffffff ;  /* 0xffffffff00067882 */ /* 0x000fe20000000000 */
[----:B------:R-:W-:Y:S01]  /*1f640*/  BSSY B0, `(.L_x_350) ;  /* 0x00000c6000007945 */ /* 0x000fe20003800000 */
[----:B------:R-:W-:Y:S01]  /*1f650*/  USHF.L.U32 UR6, UR6, UR5, URZ ;  /* 0x0000000506067299 */ /* 0x000fe2000800063f */
[----:B------:R-:W-:Y:S01]  /*1f660*/  MOV R9, 0x1 ;  /* 0x0000000100097802 */ /* 0x000fe20000000f00 */
[----:B------:R-:W-:Y:S01]  /*1f670*/  ULDC UR4, c[0x0][0x8a8] ;  /* 0x00022a0000047ab9 */ /* 0x000fe20000000800 */
[----:B------:R-:W-:Y:S01]  /*1f680*/  MOV R7, RZ ;  /* 0x000000ff00077202 */ /* 0x000fe20000000f00 */
[----:B------:R-:W-:Y:S02]  /*1f690*/  ULOP3.LUT UR19, UR46, 0x2, URZ, 0xfc, !UPT ;  /* 0x000000022e137892 */ /* 0x000fe4000f8efc3f */
[----:B------:R-:W-:-:S02]  /*1f6a0*/  UIADD3 UR4, UR4, -0x1, URZ ;  /* 0xffffffff04047890 */ /* 0x000fc4000fffe03f */
[----:B------:R-:W-:Y:S02]  /*1f6b0*/  USHF.L.U32 UR5, UR38, UR5, URZ ;  /* 0x0000000526057299 */ /* 0x000fe4000800063f */
[----:B------:R-:W-:Y:S01]  /*1f6c0*/  ULOP3.LUT UR17, URZ, UR6, URZ, 0x33, !UPT ;  /* 0x000000063f117292 */ /* 0x000fe2000f8e333f */
[----:B------:R-:W-:Y:S01]  /*1f6d0*/  ULDC.64 UR20, c[0x0][0x198] ;  /* 0x0000660000147ab9 */ /* 0x000fe20000000a00 */
[----:B-1----:R-:W-:-:S04]  /*1f6e0*/  IADD3 R0, R0, 0x3f, RZ ;  /* 0x0000003f00007810 */ /* 0x002fc80007ffe0ff */
[----:B------:R-:W-:-:S04]  /*1f6f0*/  SHF.R.S32.HI R5, RZ, 0x1f, R0 ;  /* 0x0000001fff057819 */ /* 0x000fc80000011400 */
[----:B------:R-:W-:Y:S02]  /*1f700*/  LEA.HI R5, R5, R0, RZ, 0x6 ;  /* 0x0000000005057211 */ /* 0x000fe400078f30ff */
[C---:B--2---:R-:W-:Y:S02]  /*1f710*/  LOP3.LUT P2, RZ, R4.reuse, 0x7f, RZ, 0xc0, !PT ;  /* 0x0000007f04ff7812 */ /* 0x044fe4000784c0ff */
[----:B------:R-:W-:Y:S02]  /*1f720*/  LOP3.LUT P1, RZ, R4, 0x1f, RZ, 0xc0, !PT ;  /* 0x0000001f04ff7812 */ /* 0x000fe4000782c0ff */
[----:B------:R-:W-:Y:S02]  /*1f730*/  SHF.R.S32.HI R6, RZ, 0x6, R5 ;  /* 0x00000006ff067819 */ /* 0x000fe40000011405 */
[----:B------:R-:W-:Y:S02]  /*1f740*/  PLOP3.LUT P1, PT, P1, P2, PT, 0x8a, 0x0 ;  /* 0x000000000000781c */ /* 0x000fe40000f25172 */
[----:B------:R-:W-:-:S02]  /*1f750*/  MOV R0, 0x1 ;  /* 0x0000000100007802 */ /* 0x000fc40000000f00 */
[----:B------:R-:W-:-:S09]  /*1f760*/  IADD3 R16, R6, 0x1, RZ ;  /* 0x0000000106107810 */ /* 0x000fd20007ffe0ff */
.L_x_362:
[----:B------:R-:W-:-:S03]  /*1f770*/  UMOV UR6, 0xffffffff ;  /* 0xffffffff00067882 */ /* 0x000fc60000000000 */
[----:B------:R-:W-:Y:S05]  /*1f780*/  BRA.DIV UR6, `(.L_x_351) ;  /* 0x0000001e06187947 */ /* 0x000fea000b800000 */
[----:B------:R-:W-:-:S13]  /*1f790*/  ELECT P0, URZ, PT ;  /* 0x00000000003f782f */ /* 0x000fda0003800000 */
.L_x_410:
[----:B------:R-:W1:Y:S01]  /*1f7a0*/  LDC R4, c[0x0][0x28c] ;  /* 0x0000a300ff047b82 */ /* 0x000e620000000800 */
[----:B------:R-:W-:Y:S01]  /*1f7b0*/  BSSY B1, `(.L_x_352) ;  /* 0x0000036000017945 */ /* 0x000fe20003800000 */
[----:B-1----:R-:W-:-:S13]  /*1f7c0*/  ISETP.LT.OR P0, PT, R4, 0x1, !P0 ;  /* 0x000000010400780c */ /* 0x002fda0004701670 */
[----:B------:R-:W-:Y:S05]  /*1f7d0*/  @P0 BRA `(.L_x_353) ;  /* 0x0000000000cc0947 */ /* 0x000fea0003800000 */
[----:B------:R-:W-:Y:S02]  /*1f7e0*/  SHF.L.U32 R3, R3, 0x8, RZ ;  /* 0x0000000803037819 */ /* 0x000fe400000006ff */
[----:B------:R-:W-:Y:S02]  /*1f7f0*/  SHF.L.U32 R2, R2, 0x8, RZ ;  /* 0x0000000802027819 */ /* 0x000fe400000006ff */
[----:B------:R-:W-:Y:S02]  /*1f800*/  MOV R13, RZ ;  /* 0x000000ff000d7202 */ /* 0x000fe40000000f00 */
[----:B------:R-:W-:Y:S02]  /*1f810*/  MOV R4, R16 ;  /* 0x0000001000047202 */ /* 0x000fe40000000f00 */
[----:B------:R-:W-:Y:S02]  /*1f820*/  MOV R5, R0 ;  /* 0x0000000000057202 */ /* 0x000fe40000000f00 */
[----:B------:R-:W-:-:S07]  /*1f830*/  MOV R8, R7 ;  /* 0x0000000700087202 */ /* 0x000fce0000000f00 */
.L_x_357:
[----:B------:R-:W1:Y:S01]  /*1f840*/  S2R R12, SR_CgaCtaId ;  /* 0x00000000000c7919 */ /* 0x000e620000008800 */
[----:B--2---:R-:W-:-:S04]  /*1f850*/  MOV R11, 0x400 ;  /* 0x00000400000b7802 */ /* 0x004fc80000000f00 */
[----:B-1----:R-:W-:Y:S02]  /*1f860*/  LEA R15, R12, R11, 0x18 ;  /* 0x0000000b0c0f7211 */ /* 0x002fe400078ec0ff */
[----:B------:R-:W-:Y:S01]  /*1f870*/  SHF.L.U32 R11, R5, 0x1f, RZ ;  /* 0x0000001f050b7819 */ /* 0x000fe200000006ff */
[----:B------:R-:W1:Y:S01]  /*1f880*/  @!P2 LDC R12, c[0x0][0x500] ;  /* 0x00014000ff0cab82 */ /* 0x000e620000000800 */
[----:B------:R-:W-:-:S04]  /*1f890*/  LEA R14, R8, R15, 0x3 ;  /* 0x0000000f080e7211 */ /* 0x000fc800078e18ff */
[----:B------:R-:W2:Y:S02]  /*1f8a0*/  SYNCS.PHASECHK.TRANS64.TRYWAIT P0, [R14+URZ+0x30], R11 ;  /* 0x0000300b0e0075a7 */ /* 0x000ea4000800017f */
[----:B--2---:R-:W-:Y:S05]  /*1f8b0*/  @!P0 BRA `(.L_x_354) ;  /* 0x0000001800f08947 */ /* 0x004fea0003800000 */
.L_x_411:
[----:B------:R-:W-:Y:S01]  /*1f8c0*/  UPRMT UR6, UR19, 0x9910, URZ ;  /* 0x0000991013067896 */ /* 0x000fe2000800003f */
[----:B-1----:R1:W-:Y:S03]  /*1f8d0*/  @!P2 SYNCS.ARRIVE.TRANS64 RZ, [R14+URZ], R12 ;  /* 0x0000000c0effa9a7 */ /* 0x0023e6000800003f */
[----:B------:R-:W-:-:S06]  /*1f8e0*/  UISETP.NE.AND UP0, UPT, UR6, 0x2, UPT ;  /* 0x000000020600788c */ /* 0x000fcc000bf05270 */
[----:B------:R-:W-:-:S13]  /*1f8f0*/  PLOP3.LUT P0, PT, PT, PT, UP0, 0x80, 0x0 ;  /* 0x000000000000781c */ /* 0x000fda0003f0f008 */
[----:B-1----:R-:W-:Y:S05]  /*1f900*/  @P0 BRA `(.L_x_355) ;  /* 0x0000000000040947 */ /* 0x002fea0003800000 */
[----:B------:R-:W-:Y:S01]  /*1f910*/  BPT.TRAP 0x1 ;  /* 0x000000040000795c */ /* 0x000fe20000300000 */
.L_x_355:
[----:B------:R-:W-:Y:S05]  /*1f920*/  @P1 BRA `(.L_x_356) ;  /* 0x0000000000041947 */ /* 0x000fea0003800000 */
[----:B------:R-:W-:Y:S01]  /*1f930*/  BPT.TRAP 0x1 ;  /* 0x000000040000795c */ /* 0x000fe20000300000 */
.L_x_356:
[----:B------:R-:W-:Y:S01]  /*1f940*/  LEA R15, R8, R15, 0xe ;  /* 0x0000000f080f7211 */ /* 0x000fe200078e70ff */
[----:B------:R-:W-:Y:S01]  /*1f950*/  UIADD3 UR6, UP0, UR20, 0xf0, URZ ;  /* 0x000000f014067890 */ /* 0x000fe2000ff1e03f */
[----:B------:R-:W-:Y:S01]  /*1f960*/  R2UR UR9, R14 ;  /* 0x000000000e0972ca */ /* 0x000fe200000e0000 */
[----:B------:R-:W-:Y:S01]  /*1f970*/  UIADD3 UR22, UP1, UR20, 0x1f0, URZ ;  /* 0x000001f014167890 */ /* 0x000fe2000ff3e03f */
[----:B------:R-:W-:Y:S01]  /*1f980*/  R2UR UR8, R15 ;  /* 0x000000000f0872ca */ /* 0x000fe200000e0000 */
[----:B------:R-:W-:Y:S01]  /*1f990*/  UIADD3.X UR7, URZ, UR21, URZ, UP0, !UPT ;  /* 0x000000153f077290 */ /* 0x000fe200087fe43f */
[----:B------:R-:W-:Y:S01]  /*1f9a0*/  R2UR UR11, R2 ;  /* 0x00000000020b72ca */ /* 0x000fe200000e0000 */
[----:B------:R-:W-:Y:S01]  /*1f9b0*/  UIADD3.X UR23, URZ, UR21, URZ, UP1, !UPT ;  /* 0x000000153f177290 */ /* 0x000fe20008ffe43f */
[----:B------:R-:W-:Y:S01]  /*1f9c0*/  R2UR UR10, R13 ;  /* 0x000000000d0a72ca */ /* 0x000fe200000e0000 */
[----:B------:R-:W-:Y:S01]  /*1f9d0*/  UMOV UR14, 0x0 ;  /* 0x00000000000e7882 */ /* 0x000fe20000000000 */
[----:B------:R-:W-:Y:S01]  /*1f9e0*/  R2UR UR12, R10 ;  /* 0x000000000a0c72ca */ /* 0x000fe200000e0000 */
[----:B------:R-:W-:Y:S01]  /*1f9f0*/  UMOV UR15, 0x10000000 ;  /* 0x10000000000f7882 */ /* 0x000fe20000000000 */
[----:B------:R-:W-:-:S02]  /*1fa00*/  IADD3 R4, R4, -0x1, RZ ;  /* 0xffffffff04047810 */ /* 0x000fc40007ffe0ff */
[----:B------:R-:W-:Y:S02]  /*1fa10*/  R2UR UR18, R3 ;  /* 0x00000000031272ca */ /* 0x000fe400000e0000 */
[----:B------:R-:W-:Y:S01]  /*1fa20*/  ISETP.GT.AND P3, PT, R4, 0x1, PT ;  /* 0x000000010400780c */ /* 0x000fe20003f64270 */
[----:B------:R-:W-:Y:S01]  /*1fa30*/  UIADD3 UR13, UR8, 0x6200, URZ ;  /* 0x00006200080d7890 */ /* 0x000fe2000fffe03f */
[----:B------:R-:W-:Y:S01]  /*1fa40*/  IADD3 R8, R8, 0x1, RZ ;  /* 0x0000000108087810 */ /* 0x000fe20007ffe0ff */
[----:B------:R-:W-:Y:S01]  /*1fa50*/  UIADD3 UR16, UR8, 0x1e200, URZ ;  /* 0x0001e20008107890 */ /* 0x000fe2000fffe03f */
[----:B------:R-:W-:Y:S02]  /*1fa60*/  IADD3 R13, R13, 0x40, RZ ;  /* 0x000000400d0d7810 */ /* 0x000fe40007ffe0ff */
[----:B------:R-:W-:Y:S02]  /*1fa70*/  ISETP.NE.AND P0, PT, R8, 0x6, PT ;  /* 0x000000060800780c */ /* 0x000fe40003f05270 */
[----:B------:R-:W-:-:S02]  /*1fa80*/  UMOV UR8, UR13 ;  /* 0x0000000d00087c82 */ /* 0x000fc40008000000 */
[----:B------:R1:W-:Y:S01]  /*1fa90*/  UTMALDG.3D [UR8], [UR6], desc[UR14] ;  /* 0x00000e08060075b4 */ /* 0x0003e20008011000 */
[----:B------:R-:W-:Y:S02]  /*1faa0*/  SEL R12, RZ, 0x1, P0 ;  /* 0x00000001ff0c7807 */ /* 0x000fe40000000000 */
[----:B------:R-:W-:Y:S02]  /*1fab0*/  SEL R8, R8, RZ, P0 ;  /* 0x000000ff08087207 */ /* 0x000fe40000000000 */
[----:B------:R-:W-:Y:S01]  /*1fac0*/  LOP3.LUT R5, R5, R12, RZ, 0x3c, !PT ;  /* 0x0000000c05057212 */ /* 0x000fe200078e3cff */
[----:B-1----:R-:W-:Y:S01]  /*1fad0*/  UMOV UR8, UR16 ;  /* 0x0000001000087c82 */ /* 0x002fe20008000000 */
[----:B------:R-:W-:Y:S02]  /*1fae0*/  UMOV UR11, UR18 ;  /* 0x00000012000b7c82 */ /* 0x000fe40008000000 */
[----:B------:R1:W-:Y:S02]  /*1faf0*/  UTMALDG.3D [UR8], [UR22], desc[UR14] ;  /* 0x00000e08160075b4 */ /* 0x0003e40008011000 */
[----:B-1----:R-:W-:Y:S05]  /*1fb00*/  @P3 BRA `(.L_x_357) ;  /* 0xfffffffc004c3947 */ /* 0x002fea000383ffff */
.L_x_353:
[----:B------:R-:W-:Y:S05]  /*1fb10*/  BSYNC B1 ;  /* 0x0000000000017941 */ /* 0x000fea0003800000 */
.L_x_352:
[----:B------:R-:W3:Y:S01]  /*1fb20*/  LDL.LU R15, [R1+0x4ac] ;  /* 0x0004ac00010f7983 */ /* 0x000ee20000300800 */
[----:B------:R-:W-:Y:S01]  /*1fb30*/  LOP3.LUT P0, RZ, R9, 0xff, RZ, 0xc0, !PT ;  /* 0x000000ff09ff7812 */ /* 0x000fe2000780c0ff */
[----:B------:R-:W-:Y:S02]  /*1fb40*/  ULDC.64 UR6, c[0x0][0x8f8] ;  /* 0x00023e0000067ab9 */ /* 0x000fe40000000a00 */
[----:B--2---:R-:W2:Y:S01]  /*1fb50*/  LDL.LU R14, [R1+0x4a8] ;  /* 0x0004a800010e7983 */ /* 0x004ea20000300800 */
[C---:B------:R-:W-:Y:S01]  /*1fb60*/  IADD3 R4, R6.reuse, R7, RZ ;  /* 0x0000000706047210 */ /* 0x040fe20007ffe0ff */
[----:B------:R-:W-:Y:S01]  /*1fb70*/  BSSY B1, `(.L_x_358) ;  /* 0x0000070000017945 */ /* 0x000fe20003800000 */
[----:B------:R-:W-:Y:S02]  /*1fb80*/  ISETP.GE.U32.AND P3, PT, R6, 0x6, PT ;  /* 0x000000060600780c */ /* 0x000fe40003f66070 */
[----:B------:R-:W-:Y:S02]  /*1fb90*/  MOV R10, 0xffffffff ;  /* 0xffffffff000a7802 */ /* 0x000fe40000000f00 */
[----:B------:R-:W-:-:S03]  /*1fba0*/  PRMT R9, RZ, 0x7610, R9 ;  /* 0x00007610ff097816 */ /* 0x000fc60000000009 */
[----:B------:R-:W1:Y:S01]  /*1fbb0*/  @P0 S2R R3, SR_CgaCtaId ;  /* 0x0000000000030919 */ /* 0x000e620000008800 */
[----:B------:R-:W-:-:S04]  /*1fbc0*/  @P0 MOV R2, 0x400 ;  /* 0x0000040000020802 */ /* 0x000fc80000000f00 */
[----:B-1----:R-:W-:-:S04]  /*1fbd0*/  @P0 LEA R2, R3, R2, 0x18 ;  /* 0x0000000203020211 */ /* 0x002fc800078ec0ff */
[----:B------:R1:W-:Y:S01]  /*1fbe0*/  @P0 SYNCS.ARRIVE.TRANS64.A1T0 RZ, [R2+URZ+0xa8], RZ ;  /* 0x0000a8ff02ff09a7 */ /* 0x0003e2000810003f */
[----:B------:R-:W-:-:S04]  /*1fbf0*/  ISETP.GT.U32.AND P0, PT, R4, 0x5, PT ;  /* 0x000000050400780c */ /* 0x000fc80003f04070 */
[----:B------:R-:W-:Y:S01]  /*1fc00*/  ISETP.LT.U32.AND P0, PT, R6, 0x6, P0 ;  /* 0x000000060600780c */ /* 0x000fe20000701070 */
[----:B-1----:R-:W-:Y:S01]  /*1fc10*/  IMAD.WIDE.U32 R2, R4, -0x55555555, RZ ;  /* 0xaaaaaaab04027825 */ /* 0x002fe200078e00ff */
[----:B------:R-:W-:-:S04]  /*1fc20*/  MOV R2, 0xffffffff ;  /* 0xffffffff00027802 */ /* 0x000fc80000000f00 */
[----:B------:R-:W-:Y:S02]  /*1fc30*/  SHF.R.U32.HI R5, RZ, 0x2, R3 ;  /* 0x00000002ff057819 */ /* 0x000fe40000011603 */
[----:B------:R-:W-:-:S03]  /*1fc40*/  SEL R3, RZ, 0x1, !P0 ;  /* 0x00000001ff037807 */ /* 0x000fc60004000000 */
[--C-:B------:R-:W-:Y:S01]  /*1fc50*/  IMAD R7, R5, -0x6, R4.reuse ;  /* 0xfffffffa05077824 */ /* 0x100fe200078e0204 */
[----:B------:R-:W-:Y:S02]  /*1fc60*/  LOP3.LUT R0, R0, R3, RZ, 0x3c, !PT ;  /* 0x0000000300007212 */ /* 0x000fe400078e3cff */
[----:B------:R-:W-:Y:S02]  /*1fc70*/  MOV R3, 0xffffffff ;  /* 0xffffffff00037802 */ /* 0x000fe40000000f00 */
[----:B------:R-:W-:Y:S02]  /*1fc80*/  @P3 LOP3.LUT R0, R0, 0x1, R5, 0x78, !PT ;  /* 0x0000000100003812 */ /* 0x000fe400078e7805 */
[----:B------:R-:W-:Y:S02]  /*1fc90*/  PRMT R4, RZ, 0x7610, R4 ;  /* 0x00007610ff047816 */ /* 0x000fe40000000004 */
[----:B--2---:R-:W-:-:S04]  /*1fca0*/  IADD3 R14, P0, R14, UR54, RZ ;  /* 0x000000360e0e7c10 */ /* 0x004fc8000ff1e0ff */
[----:B---3--:R-:W-:Y:S01]  /*1fcb0*/  IADD3.X R15, R15, UR39, RZ, P0, !PT ;  /* 0x000000270f0f7c10 */ /* 0x008fe200087fe4ff */
        /* <DEDUP_REMOVED lines=8> */
[----:B------:R-:W-:Y:S01]  /*1fd40*/  ULDC UR9, c[0x0][0x8d8] ;  /* 0x0002360000097ab9 */ /* 0x000fe20000000800 */
[----:B------:R-:W3:Y:S05]  /*1fd50*/  S2R R5, SR_CTAID.Y ;  /* 0x0000000000057919 */ /* 0x000eea0000002600 */
[----:B------:R-:W4:Y:S08]  /*1fd60*/  LDC R3, c[0x0][0x144] ;  /* 0x00005100ff037b82 */ /* 0x000f300000000800 */
[----:B------:R-:W5:Y:S01]  /*1fd70*/  LDC R12, c[0x0][0x148] ;  /* 0x00005200ff0c7b82 */ /* 0x000f620000000800 */
[----:B--2---:R-:W-:-:S02]  /*1fd80*/  ISETP.NE.AND P4, PT, R11, 0x1, PT ;  /* 0x000000010b00780c */ /* 0x004fc40003f85270 */
[----:B-1----:R-:W-:Y:S02]  /*1fd90*/  I2FP.F32.U32 R2, R8 ;  /* 0x0000000800027245 */ /* 0x002fe40000201000 */
[----:B---3--:R-:W-:-:S03]  /*1fda0*/  I2FP.F32.U32 R4, R5 ;  /* 0x0000000500047245 */ /* 0x008fc60000201000 */
[----:B------:R-:W-:Y:S01]  /*1fdb0*/  FMUL R2, R2, UR6 ;  /* 0x0000000602027c20 */ /* 0x000fe20008400000 */
[----:B------:R-:W-:Y:S02]  /*1fdc0*/  ULDC UR6, c[0x0][0x154] ;  /* 0x0000550000067ab9 */ /* 0x000fe40000000800 */
[----:B------:R-:W-:Y:S01]  /*1fdd0*/  FMUL R10, R4, UR6 ;  /* 0x00000006040a7c20 */ /* 0x000fe20008400000 */
[----:B------:R-:W-:Y:S02]  /*1fde0*/  ULDC.64 UR6, c[0x0][0x8d0] ;  /* 0x0002340000067ab9 */ /* 0x000fe40000000a00 */
[----:B------:R-:W1:Y:S01]  /*1fdf0*/  F2I.U32.TRUNC.NTZ R2, R2 ;  /* 0x0000000200027305 */ /* 0x000e62000020f000 */
[----:B------:R-:W-:-:S04]  /*1fe00*/  ISETP.NE.U32.AND P0, PT, RZ, UR6, PT ;  /* 0x00000006ff007c0c */ /* 0x000fc8000bf05070 */
[----:B------:R-:W-:-:S03]  /*1fe10*/  ISETP.NE.AND.EX P0, PT, RZ, UR7, PT, P0 ;  /* 0x00000007ff007c0c */ /* 0x000fc6000bf05300 */
[----:B------:R-:W2:Y:S01]  /*1fe20*/  F2I.U32.TRUNC.NTZ R10, R10 ;  /* 0x0000000a000a7305 */ /* 0x000ea2000020f000 */
[----:B-1----:R-:W-:Y:S02]  /*1fe30*/  IADD3 R4, -R2, RZ, RZ ;  /* 0x000000ff02047210 */ /* 0x002fe40007ffe1ff */
[----:B------:R-:W-:-:S03]  /*1fe40*/  MOV R2, R14 ;  /* 0x0000000e00027202 */ /* 0x000fc60000000f00 */
[----:B----4-:R-:W-:Y:S01]  /*1fe50*/  IMAD R8, R3, R4, R8 ;  /* 0x0000000403087224 */ /* 0x010fe200078e0208 */
[----:B--2---:R-:W-:-:S05]  /*1fe60*/  IADD3 R3, -R10, RZ, RZ ;  /* 0x000000ff0a037210 */ /* 0x004fca0007ffe1ff */
[----:B-----5:R-:W-:Y:S01]  /*1fe70*/  @P4 IMAD R8, R12, R3, R5 ;  /* 0x000000030c084224 */ /* 0x020fe200078e0205 */
[----:B------:R-:W-:Y:S01]  /*1fe80*/  MOV R3, R15 ;  /* 0x0000000f00037202 */ /* 0x000fe20000000f00 */
[----:B------:R-:W-:Y:S06]  /*1fe90*/  @!P0 BRA `(.L_x_360) ;  /* 0x0000000000288947 */ /* 0x000fec0003800000 */
[----:B------:R-:W-:Y:S02]  /*1fea0*/  ULDC UR8, c[0x0][0x8dc] ;  /* 0x0002370000087ab9 */ /* 0x000fe40000000800 */
[----:B------:R-:W-:-:S04]  /*1feb0*/  IADD3 R3, P0, R14, UR8, RZ ;  /* 0x000000080e037c10 */ /* 0x000fc8000ff1e0ff */
[----:B------:R-:W-:-:S05]  /*1fec0*/  IADD3.X R11, RZ, R15, RZ, P0, !PT ;  /* 0x0000000fff0b7210 */ /* 0x000fca00007fe4ff */
[----:B------:R-:W-:-:S04]  /*1fed0*/  IMAD.WIDE.U32 R4, R11, UR6, RZ ;  /* 0x000000060b047c25 */ /* 0x000fc8000f8e00ff */
[----:B------:R-:W-:-:S04]  /*1fee0*/  IMAD.WIDE.U32 R4, P0, R3, UR7, R4 ;  /* 0x0000000703047c25 */ /* 0x000fc8000f800004 */
[----:B------:R-:W-:Y:S01]  /*1fef0*/  IMAD.WIDE.U32 R2, R3, UR6, RZ ;  /* 0x0000000603027c25 */ /* 0x000fe2000f8e00ff */
[----:B------:R-:W-:-:S04]  /*1ff00*/  MOV R2, R5 ;  /* 0x0000000500027202 */ /* 0x000fc80000000f00 */
[----:B------:R-:W-:Y:S02]  /*1ff10*/  IADD3 RZ, P3, R3, R4, RZ ;  /* 0x0000000403ff7210 */ /* 0x000fe40007f7e0ff */
[----:B------:R-:W-:-:S03]  /*1ff20*/  IADD3.X R3, RZ, RZ, RZ, P0, !PT ;  /* 0x000000ffff037210 */ /* 0x000fc600007fe4ff */
[----:B------:R-:W-:-:S08]  /*1ff30*/  IMAD.WIDE.U32.X R2, R11, UR7, R2, P3 ;  /* 0x000000070b027c25 */ /* 0x000fd000098e0402 */
.L_x_360:
[--C-:B------:R-:W-:Y:S01]  /*1ff40*/  SHF.R.U64 R10, R2, UR9, R3.reuse ;  /* 0x00000009020a7c19 */ /* 0x100fe20008001203 */
[----:B------:R-:W-:Y:S01]  /*1ff50*/  ULDC.64 UR6, c[0x0][0x8c8] ;  /* 0x0002320000067ab9 */ /* 0x000fe20000000a00 */
[----:B------:R-:W-:Y:S01]  /*1ff60*/  SHF.R.U32.HI R2, RZ, UR9, R3 ;  /* 0x00000009ff027c19 */ /* 0x000fe20008011603 */
[----:B------:R-:W-:Y:S01]  /*1ff70*/  ULDC.64 UR8, c[0x0][0x8e8] ;  /* 0x00023a0000087ab9 */ /* 0x000fe20000000a00 */
[----:B------:R-:W-:Y:S02]  /*1ff80*/  IADD3 R11, P0, RZ, -R10, RZ ;  /* 0x8000000aff0b7210 */ /* 0x000fe40007f1e0ff */
[----:B------:R-:W-:Y:S02]  /*1ff90*/  MOV R3, R15 ;  /* 0x0000000f00037202 */ /* 0x000fe40000000f00 */
[----:B------:R-:W-:Y:S02]  /*1ffa0*/  IADD3.X R2, RZ, ~R2, RZ, P0, !PT ;  /* 0x80000002ff027210 */ /* 0x000fe400007fe4ff */
[----:B------:R-:W-:-:S03]  /*1ffb0*/  ISETP.NE.U32.AND P0, PT, RZ, UR8, PT ;  /* 0x00000008ff007c0c */ /* 0x000fc6000bf05070 */
[----:B------:R-:W-:Y:S01]  /*1ffc0*/  IMAD R2, R2, UR6, RZ ;  /* 0x0000000602027c24 */ /* 0x000fe2000f8e02ff */
[----:B------:R-:W-:-:S03]  /*1ffd0*/  ISETP.NE.AND.EX P0, PT, RZ, UR9, PT, P0 ;  /* 0x00000009ff007c0c */ /* 0x000fc6000bf05300 */
[----:B------:R-:W-:Y:S01]  /*1ffe0*/  IMAD R5, R11, UR7, R2 ;  /* 0x000000070b057c24 */ /* 0x000fe2000f8e0202 */
[----:B------:R-:W-:-:S05]  /*1fff0*/  MOV R2, R14 ;  /* 0x0000000e00027202 */ /* 0x000fca0000000f00 */
[----:B------:R-:W-:Y:S01]  /*20000*/  IMAD.WIDE.U32 R2, R11, UR6, R2 ;  /* 0x000000060b027c25 */ /* 0x000fe2000f8e0002 */
[----:B------:R-:W-:-:S04]  /*20010*/  ULDC UR6, c[0x0][0x8c0] ;  /* 0x0002300000067ab9 */ /* 0x000fc80000000800 */
[----:B------:R-:W-:-:S04]  /*20020*/  IADD3 R3, R3, R5, RZ ;  /* 0x0000000503037210 */ /* 0x000fc80007ffe0ff */
[--C-:B------:R-:W-:Y:S02]  /*20030*/  SHF.R.U64 R11, R2, UR6, R3.reuse ;  /* 0x00000006020b7c19 */ /* 0x100fe40008001203 */
[----:B------:R-:W-:Y:S01]  /*20040*/  SHF.R.U32.HI R2, RZ, UR6, R3 ;  /* 0x00000006ff027c19 */ /* 0x000fe20008011603 */
[----:B------:R-:W-:-:S03]  /*20050*/  ULDC UR6, c[0x0][0x8b0] ;  /* 0x00022c0000067ab9 */ /* 0x000fc60000000800 */
[--C-:B------:R-:W-:Y:S02]  /*20060*/  SHF.R.U64 R12, R11, UR6, R2.reuse ;  /* 0x000000060b0c7c19 */ /* 0x100fe40008001202 */
[----:B------:R-:W-:Y:S01]  /*20070*/  SHF.R.U32.HI R3, RZ, UR6, R2 ;  /* 0x00000006ff037c19 */ /* 0x000fe20008011602 */
[----:B------:R-:W-:-:S03]  /*20080*/  ULDC UR6, c[0x0][0x900] ;  /* 0x0002400000067ab9 */ /* 0x000fc60000000800 */
[--C-:B------:R-:W-:Y:S02]  /*20090*/  SHF.R.U64 R13, R12, UR6, R3.reuse ;  /* 0x000000060c0d7c19 */ /* 0x100fe40008001203 */
[----:B------:R-:W-:Y:S02]  /*200a0*/  SHF.R.U32.HI R14, RZ, UR6, R3 ;  /* 0x00000006ff0e7c19 */ /* 0x000fe40008011603 */
[----:B------:R-:W-:Y:S02]  /*200b0*/  MOV R2, R13 ;  /* 0x0000000d00027202 */ /* 0x000fe40000000f00 */
        /* <DEDUP_REMOVED lines=12> */
.L_x_361:
[----:B------:R-:W-:Y:S01]  /*20180*/  ULDC UR6, c[0x0][0x8f0] ;  /* 0x00023c0000067ab9 */ /* 0x000fe20000000800 */
[----:B------:R-:W-:Y:S02]  /*20190*/  LOP3.LUT R12, R12, UR17, RZ, 0xc0, !PT ;  /* 0x000000110c0c7c12 */ /* 0x000fe4000f8ec0ff */
[----:B------:R-:W-:Y:S01]  /*201a0*/  SHF.R.U64 R3, R2, UR6, R3 ;  /* 0x0000000602037c19 */ /* 0x000fe20008001203 */
[----:B------:R-:W-:Y:S01]  /*201b0*/  ULDC UR6, c[0x0][0x8e0] ;  /* 0x0002380000067ab9 */ /* 0x000fe20000000800 */
[----:B------:R-:W-:Y:S02]  /*201c0*/  MOV R4, 0x1 ;  /* 0x0000000100047802 */ /* 0x000fe40000000f00 */
[C---:B------:R-:W-:Y:S01]  /*201d0*/  IADD3 R2, -R3.reuse, RZ, RZ ;  /* 0x000000ff03027210 */ /* 0x040fe20007ffe1ff */
[----:B------:R-:W-:-:S04]  /*201e0*/  IMAD R5, R3, UR5, R12 ;  /* 0x0000000503057c24 */ /* 0x000fc8000f8e020c */
[----:B------:R-:W-:Y:S01]  /*201f0*/  IMAD R13, R2, UR6, R13 ;  /* 0x00000006020d7c24 */ /* 0x000fe2000f8e020d */
[----:B------:R-:W-:Y:S01]  /*20200*/  ULDC UR6, c[0x0][0x8b8] ;  /* 0x00022e0000067ab9 */ /* 0x000fe20000000800 */
[----:B------:R-:W-:Y:S01]  /*20210*/  LOP3.LUT R2, R11, UR4, RZ, 0xc0, !PT ;  /* 0x000000040b027c12 */ /* 0x000fe2000f8ec0ff */
[----:B------:R-:W-:Y:S01]  /*20220*/  IMAD R8, R5, UR6, R8 ;  /* 0x0000000605087c24 */ /* 0x000fe2000f8e0208 */
[----:B------:R-:W-:-:S03]  /*20230*/  ULDC UR6, c[0x0][0x8a8] ;  /* 0x00022a0000067ab9 */ /* 0x000fc60000000800 */
[----:B------:R-:W-:-:S05]  /*20240*/  IMAD R13, R13, UR6, R2 ;  /* 0x000000060d0d7c24 */ /* 0x000fca000f8e0202 */
[----:B------:R-:W-:Y:S02]  /*20250*/  SEL R3, R13, R8, !P4 ;  /* 0x000000080d037207 */ /* 0x000fe40006000000 */
[----:B------:R-:W-:-:S07]  /*20260*/  SEL R2, R8, R13, !P4 ;  /* 0x0000000d08027207 */ /* 0x000fce0006000000 */
.L_x_359:
[----:B------:R-:W-:Y:S05]  /*20270*/  BSYNC B1 ;  /* 0x0000000000017941 */ /* 0x000fea0003800000 */
.L_x_358:
[----:B------:R-:W-:-:S13]  /*20280*/  LOP3.LUT P0, RZ, R4, 0xff, RZ, 0xc0, !PT ;  /* 0x000000ff04ff7812 */ /* 0x000fda000780c0ff */
[----:B------:R-:W-:Y:S05]  /*20290*/  @P0 BRA `(.L_x_362) ;  /* 0xfffffff400340947 */ /* 0x000fea000383ffff */
[----:B------:R-:W-:Y:S05]  /*202a0*/  BSYNC B0 ;  /* 0x0000000000007941 */ /* 0x000fea0003800000 */
.L_x_350:
[----:B------:R-:W-:-:S03]  /*202b0*/  UMOV UR6, 0xffffffff ;  /* 0xffffffff00067882 */ /* 0x000fc60000000000 */
[----:B------:R-:W-:Y:S05]  /*202c0*/  BRA.DIV UR6, `(.L_x_363) ;  /* 0x0000001206807947 */ /* 0x000fea000b800000 */
[----:B------:R-:W-:-:S13]  /*202d0*/  ELECT P0, URZ, PT ;  /* 0x00000000003f782f */ /* 0x000fda0003800000 */
.L_x_414:
[----:B------:R-:W-:Y:S04]  /*202e0*/  BSSY B0, `(.L_x_364) ;  /* 0x000003e000007945 */ /* 0x000fe80003800000 */
[----:B------:R-:W-:Y:S05]  /*202f0*/  @!P0 BRA `(.L_x_365) ;  /* 0x0000000000f08947 */ /* 0x000fea0003800000 */
[----:B------:R-:W-:-:S04]  /*20300*/  ULOP3.LUT UR6, UR46, 0x2, URZ, 0xfc, !UPT ;  /* 0x000000022e067892 */ /* 0x000fc8000f8efc3f */
[----:B------:R-:W-:-:S06]  /*20310*/  UISETP.NE.AND UP0, UPT, UR6, 0x3, UPT ;  /* 0x000000030600788c */ /* 0x000fcc000bf05270 */
[----:B------:R-:W-:-:S13]  /*20320*/  PLOP3.LUT P0, PT, PT, PT, UP0, 0x80, 0x0 ;  /* 0x000000000000781c */ /* 0x000fda0003f0f008 */
[----:B------:R-:W-:Y:S05]  /*20330*/  @!P0 BRA `(.L_x_366) ;  /* 0x0000000000048947 */ /* 0x000fea0003800000 */
[----:B------:R-:W-:Y:S01]  /*20340*/  BPT.TRAP 0x1 ;  /* 0x000000040000795c */ /* 0x000fe20000300000 */
.L_x_366:
[----:B------:R-:W1:Y:S01]  /*20350*/  S2R R3, SR_CgaCtaId ;  /* 0x0000000000037919 */ /* 0x000e620000008800 */
[----:B------:R-:W-:-:S04]  /*20360*/  MOV R2, 0x400 ;  /* 0x0000040000027802 */ /* 0x000fc80000000f00 */
[----:B-1----:R-:W-:Y:S02]  /*20370*/  LEA R2, R3, R2, 0x18 ;  /* 0x0000000203027211 */ /* 0x002fe400078ec0ff */
[----:B------:R-:W-:Y:S02]  /*20380*/  SHF.L.U32 R3, R0, 0x1f, RZ ;  /* 0x0000001f00037819 */ /* 0x000fe400000006ff */
[----:B------:R-:W-:-:S04]  /*20390*/  IADD3 R2, R2, 0x30, RZ ;  /* 0x0000003002027810 */ /* 0x000fc80007ffe0ff */
[----:B------:R-:W-:-:S04]  /*203a0*/  LEA R4, R7, R2, 0x3 ;  /* 0x0000000207047211 */ /* 0x000fc800078e18ff */
[----:B------:R-:W1:Y:S02]  /*203b0*/  SYNCS.PHASECHK.TRANS64.TRYWAIT P0, [R4+URZ], R3 ;  /* 0x00000003040075a7 */ /* 0x000e64000800017f */
[----:B-1----:R-:W-:Y:S05]  /*203c0*/  @!P0 BRA `(.L_x_367) ;  /* 0x0000001000648947 */ /* 0x002fea0003800000 */
.L_x_415:
[----:B------:R-:W-:-:S04]  /*203d0*/  IADD3 R7, R7, 0x1, RZ ;  /* 0x0000000107077810 */ /* 0x000fc80007ffe0ff */
[----:B------:R-:W-:-:S04]  /*203e0*/  ISETP.NE.AND P0, PT, R7, 0x6, PT ;  /* 0x000000060700780c */ /* 0x000fc80003f05270 */
[----:B-1----:R-:W-:Y:S02]  /*203f0*/  SEL R3, RZ, 0x1, P0 ;  /* 0x00000001ff037807 */ /* 0x002fe40000000000 */
[----:B------:R-:W-:Y:S02]  /*20400*/  SEL R7, R7, RZ, P0 ;  /* 0x000000ff07077207 */ /* 0x000fe40000000000 */
[----:B------:R-:W-:Y:S02]  /*20410*/  LOP3.LUT R4, R0, R3, RZ, 0x3c, !PT ;  /* 0x0000000300047212 */ /* 0x000fe400078e3cff */
[----:B------:R-:W-:Y:S02]  /*20420*/  LEA R3, R7, R2, 0x3 ;  /* 0x0000000207037211 */ /* 0x000fe400078e18ff */
[----:B------:R-:W-:-:S04]  /*20430*/  SHF.L.U32 R0, R4, 0x1f, RZ ;  /* 0x0000001f04007819 */ /* 0x000fc800000006ff */
[----:B------:R-:W1:Y:S02]  /*20440*/  SYNCS.PHASECHK.TRANS64.TRYWAIT P0, [R3+URZ], R0 ;  /* 0x00000000030075a7 */ /* 0x000e64000800017f */
[----:B-1----:R-:W-:Y:S05]  /*20450*/  @!P0 BRA `(.L_x_368) ;  /* 0x0000001000548947 */ /* 0x002fea0003800000 */
.L_x_416:
[----:B-1----:R-:W-:-:S04]  /*20460*/  IADD3 R0, R7, 0x1, RZ ;  /* 0x0000000107007810 */ /* 0x002fc80007ffe0ff */
[----:B------:R-:W-:-:S04]  /*20470*/  ISETP.NE.AND P0, PT, R0, 0x6, PT ;  /* 0x000000060000780c */ /* 0x000fc80003f05270 */
[----:B------:R-:W-:Y:S02]  /*20480*/  SEL R3, RZ, 0x1, P0 ;  /* 0x00000001ff037807 */ /* 0x000fe40000000000 */
[----:B------:R-:W-:Y:S02]  /*20490*/  SEL R5, R0, RZ, P0 ;  /* 0x000000ff00057207 */ /* 0x000fe40000000000 */
[----:B------:R-:W-:Y:S02]  /*204a0*/  LOP3.LUT R4, R4, R3, RZ, 0x3c, !PT ;  /* 0x0000000304047212 */ /* 0x000fe400078e3cff */
[----:B------:R-:W-:Y:S02]  /*204b0*/  LEA R3, R5, R2, 0x3 ;  /* 0x0000000205037211 */ /* 0x000fe400078e18ff */
[----:B------:R-:W-:-:S04]  /*204c0*/  SHF.L.U32 R0, R4, 0x1f, RZ ;  /* 0x0000001f04007819 */ /* 0x000fc800000006ff */
[----:B------:R-:W1:Y:S02]  /*204d0*/  SYNCS.PHASECHK.TRANS64.TRYWAIT P0, [R3+URZ], R0 ;  /* 0x00000000030075a7 */ /* 0x000e64000800017f */
[----:B-1----:R-:W-:Y:S05]  /*204e0*/  @!P0 BRA `(.L_x_369) ;  /* 0x0000001000448947 */ /* 0x002fea0003800000 */
.L_x_417:
        /* <DEDUP_REMOVED lines=9> */
.L_x_418:
        /* <DEDUP_REMOVED lines=9> */
.L_x_419:
[----:B-1----:R-:W-:-:S04]  /*20610*/  IADD3 R0, R5, 0x1, RZ ;  /* 0x0000000105007810 */ /* 0x002fc80007ffe0ff */
[----:B------:R-:W-:-:S04]  /*20620*/  ISETP.NE.AND P0, PT, R0, 0x6, PT ;  /* 0x000000060000780c */ /* 0x000fc80003f05270 */
[----:B------:R-:W-:Y:S02]  /*20630*/  SEL R4, RZ, 0x1, P0 ;  /* 0x00000001ff047807 */ /* 0x000fe40000000000 */
[----:B------:R-:W-:Y:S02]  /*20640*/  SEL R3, R0, RZ, P0 ;  /* 0x000000ff00037207 */ /* 0x000fe40000000000 */
[----:B------:R-:W-:Y:S02]  /*20650*/  LOP3.LUT R0, R7, R4, RZ, 0x3c, !PT ;  /* 0x0000000407007212 */ /* 0x000fe400078e3cff */
[----:B------:R-:W-:Y:S02]  /*20660*/  LEA R3, R3, R2, 0x3 ;  /* 0x0000000203037211 */ /* 0x000fe400078e18ff */
[----:B------:R-:W-:-:S07]  /*20670*/  SHF.L.U32 R0, R0, 0x1f, RZ ;  /* 0x0000001f00007819 */ /* 0x000fce00000006ff */
.L_x_372:
[----:B-1----:R1:W2:Y:S02]  /*20680*/  SYNCS.PHASECHK.TRANS64.TRYWAIT P0, [R3+URZ], R0 ;  /* 0x00000000030075a7 */ /* 0x0022a4000800017f */
[----:B--2---:R-:W-:Y:S05]  /*20690*/  @!P0 NANOSLEEP.SYNCS 0x989680 ;  /* 0x009896800000895d */ /* 0x004fea0003900000 */
[----:B------:R-:W2:Y:S02]  /*206a0*/  @!P0 SYNCS.PHASECHK.TRANS64 P0, [R3+URZ], R0 ;  /* 0x00000000030085a7 */ /* 0x000ea4000800007f */
[----:B--2---:R-:W-:Y:S05]  /*206b0*/  @!P0 BRA `(.L_x_372) ;  /* 0xfffffffc00f08947 */ /* 0x004fea000383ffff */
.L_x_365:
[----:B------:R-:W-:Y:S05]  /*206c0*/  BSYNC B0 ;  /* 0x0000000000007941 */ /* 0x000fea0003800000 */
.L_x_364:
[----:B------:R-:W-:Y:S05]  /*206d0*/  EXIT ;  /* 0x000000000000794d */ /* 0x000fea0003800000 */
.L_x_19:
[----:B---3--:R-:W-:-:S04]  /*206e0*/  MOV R3, UR4 ;  /* 0x0000000400037c02 */ /* 0x008fc80008000f00 */
[----:B------:R3:W4:Y:S03]  /*206f0*/  SYNCS.PHASECHK.TRANS64.TRYWAIT P0, [R3+URZ], R0 ;  /* 0x00000000030075a7 */ /* 0x000726000800017f */
[----:B----4-:R-:W-:Y:S05]  /*20700*/  @!P0 NANOSLEEP.SYNCS 0x989680 ;  /* 0x009896800000895d */ /* 0x010fea0003900000 */
[----:B------:R-:W4:Y:S02]  /*20710*/  @!P0 SYNCS.PHASECHK.TRANS64 P0, [R3+URZ], R0 ;  /* 0x00000000030085a7 */ /* 0x000f24000800007f */
[----:B----4-:R-:W-:Y:S05]  /*20720*/  @!P0 BRA `(.L_x_19) ;  /* 0xfffffffc00ec8947 */ /* 0x010fea000383ffff */
[----:B------:R-:W-:Y:S05]  /*20730*/  BRA `(.L_x_18) ;  /* 0xfffffe2800c87947 */ /* 0x000fea000383ffff */
.L_x_25:
[----:B---3--:R-:W-:-:S04]  /*20740*/  MOV R3, UR6 ;  /* 0x0000000600037c02 */ /* 0x008fc80008000f00 */
[----:B------:R3:W4:Y:S03]  /*20750*/  SYNCS.PHASECHK.TRANS64.TRYWAIT P0, [R3+URZ], R0 ;  /* 0x00000000030075a7 */ /* 0x000726000800017f */
[----:B----4-:R-:W-:Y:S05]  /*20760*/  @!P0 NANOSLEEP.SYNCS 0x989680 ;  /* 0x009896800000895d */ /* 0x010fea0003900000 */
[----:B------:R-:W4:Y:S02]  /*20770*/  @!P0 SYNCS.PHASECHK.TRANS64 P0, [R3+URZ], R0 ;  /* 0x00000000030085a7 */ /* 0x000f24000800007f */
[----:B----4-:R-:W-:Y:S05]  /*20780*/  @!P0 BRA `(.L_x_25) ;  /* 0xfffffffc00ec8947 */ /* 0x010fea000383ffff */
[----:B------:R-:W-:Y:S05]  /*20790*/  BRA `(.L_x_24) ;  /* 0xfffffe7000247947 */ /* 0x000fea000383ffff */
.L_x_51:
[----:B-1----:R1:W2:Y:S02]  /*207a0*/  SYNCS.PHASECHK.TRANS64.TRYWAIT P0, [R10+URZ+0x60], R0 ;  /* 0x000060000a0075a7 */ /* 0x0022a4000800017f */
[----:B--2---:R-:W-:Y:S05]  /*207b0*/  @!P0 NANOSLEEP.SYNCS 0x989680 ;  /* 0x009896800000895d */ /* 0x004fea0003900000 */
[----:B------:R-:W2:Y:S02]  /*207c0*/  @!P0 SYNCS.PHASECHK.TRANS64 P0, [R10+URZ+0x60], R0 ;  /* 0x000060000a0085a7 */ /* 0x000ea4000800007f */
[----:B--2---:R-:W-:Y:S05]  /*207d0*/  @!P0 BRA `(.L_x_51) ;  /* 0xfffffffc00f08947 */ /* 0x004fea000383ffff */
[----:B------:R-:W-:Y:S05]  /*207e0*/  BRA `(.L_x_373) ;  /* 0xffffff18001c7947 */ /* 0x000fea000383ffff */
.L_x_62:
[----:B-1----:R1:W2:Y:S02]  /*207f0*/  SYNCS.PHASECHK.TRANS64.TRYWAIT P4, [R11+URZ+0x60], R12 ;  /* 0x0000600c0b0075a7 */ /* 0x0022a4000808017f */
[----:B--2---:R-:W-:Y:S05]  /*20800*/  @!P4 NANOSLEEP.SYNCS 0x989680 ;  /* 0x009896800000c95d */ /* 0x004fea0003900000 */
[----:B------:R-:W2:Y:S02]  /*20810*/  @!P4 SYNCS.PHASECHK.TRANS64 P4, [R11+URZ+0x60], R12 ;  /* 0x0000600c0b00c5a7 */ /* 0x000ea4000808007f */
[----:B--2---:R-:W-:Y:S05]  /*20820*/  @!P4 BRA `(.L_x_62) ;  /* 0xfffffffc00f0c947 */ /* 0x004fea000383ffff */
[----:B------:R-:W-:Y:S05]  /*20830*/  BRA `(.L_x_374) ;  /* 0xffffff2000847947 */ /* 0x000fea000383ffff */
.L_x_73:
[----:B-1----:R1:W2:Y:S02]  /*20840*/  SYNCS.PHASECHK.TRANS64.TRYWAIT P4, [R11+URZ+0x60], R12 ;  /* 0x0000600c0b0075a7 */ /* 0x0022a4000808017f */
[----:B--2---:R-:W-:Y:S05]  /*20850*/  @!P4 NANOSLEEP.SYNCS 0x989680 ;  /* 0x009896800000c95d */ /* 0x004fea0003900000 */
[----:B------:R-:W2:Y:S02]  /*20860*/  @!P4 SYNCS.PHASECHK.TRANS64 P4, [R11+URZ+0x60], R12 ;  /* 0x0000600c0b00c5a7 */ /* 0x000ea4000808007f */
[----:B--2---:R-:W-:Y:S05]  /*20870*/  @!P4 BRA `(.L_x_73) ;  /* 0xfffffffc00f0c947 */ /* 0x004fea000383ffff */
[----:B------:R-:W-:Y:S05]  /*20880*/  BRA `(.L_x_375) ;  /* 0xffffff2c00047947 */ /* 0x000fea000383ffff */
.L_x_84:
[----:B-1----:R1:W2:Y:S02]  /*20890*/  SYNCS.PHASECHK.TRANS64.TRYWAIT P4, [R14+URZ+0x60], R15 ;  /* 0x0000600f0e0075a7 */ /* 0x0022a4000808017f */
[----:B--2---:R-:W-:Y:S05]  /*208a0*/  @!P4 NANOSLEEP.SYNCS 0x989680 ;  /* 0x009896800000c95d */ /* 0x004fea0003900000 */
[----:B------:R-:W2:Y:S02]  /*208b0*/  @!P4 SYNCS.PHASECHK.TRANS64 P4, [R14+URZ+0x60], R15 ;  /* 0x0000600f0e00c5a7 */ /* 0x000ea4000808007f */
[----:B--2---:R-:W-:Y:S05]  /*208c0*/  @!P4 BRA `(.L_x_84) ;  /* 0xfffffffc00f0c947 */ /* 0x004fea000383ffff */
[----:B------:R-:W-:Y:S05]  /*208d0*/  BRA `(.L_x_376) ;  /* 0xffffff3400447947 */ /* 0x000fea000383ffff */
.L_x_95:
[----:B-1----:R1:W2:Y:S02]  /*208e0*/  SYNCS.PHASECHK.TRANS64.TRYWAIT P4, [R14+URZ+0x60], R15 ;  /* 0x0000600f0e0075a7 */ /* 0x0022a4000808017f */
[----:B--2---:R-:W-:Y:S05]  /*208f0*/  @!P4 NANOSLEEP.SYNCS 0x989680 ;  /* 0x009896800000c95d */ /* 0x004fea0003900000 */
[----:B------:R-:W2:Y:S02]  /*20900*/  @!P4 SYNCS.PHASECHK.TRANS64 P4, [R14+URZ+0x60], R15 ;  /* 0x0000600f0e00c5a7 */ /* 0x000ea4000808007f */
[----:B--2---:R-:W-:Y:S05]  /*20910*/  @!P4 BRA `(.L_x_95) ;  /* 0xfffffffc00f0c947 */ /* 0x004fea000383ffff */
[----:B------:R-:W-:Y:S05]  /*20920*/  BRA `(.L_x_377) ;  /* 0xffffff3c00d47947 */ /* 0x000fea000383ffff */
.L_x_106:
[----:B-1----:R1:W2:Y:S02]  /*20930*/  SYNCS.PHASECHK.TRANS64.TRYWAIT P4, [R14+URZ+0x60], R15 ;  /* 0x0000600f0e0075a7 */ /* 0x0022a4000808017f */
[----:B--2---:R-:W-:Y:S05]  /*20940*/  @!P4 NANOSLEEP.SYNCS 0x989680 ;  /* 0x009896800000c95d */ /* 0x004fea0003900000 */
[----:B------:R-:W2:Y:S02]  /*20950*/  @!P4 SYNCS.PHASECHK.TRANS64 P4, [R14+URZ+0x60], R15 ;  /* 0x0000600f0e00c5a7 */ /* 0x000ea4000808007f */
[----:B--2---:R-:W-:Y:S05]  /*20960*/  @!P4 BRA `(.L_x_106) ;  /* 0xfffffffc00f0c947 */ /* 0x004fea000383ffff */
[----:B------:R-:W-:Y:S05]  /*20970*/  BRA `(.L_x_378) ;  /* 0xffffff4800247947 */ /* 0x000fea000383ffff */
.L_x_117:
[----:B-1----:R1:W2:Y:S02]  /*20980*/  SYNCS.PHASECHK.TRANS64.TRYWAIT P4, [R14+URZ+0x60], R15 ;  /* 0x0000600f0e0075a7 */ /* 0x0022a4000808017f */
[----:B--2---:R-:W-:Y:S05]  /*20990*/  @!P4 NANOSLEEP.SYNCS 0x989680 ;  /* 0x009896800000c95d */ /* 0x004fea0003900000 */
[----:B------:R-:W2:Y:S02]  /*209a0*/  @!P4 SYNCS.PHASECHK.TRANS64 P4, [R14+URZ+0x60], R15 ;  /* 0x0000600f0e00c5a7 */ /* 0x000ea4000808007f */
[----:B--2---:R-:W-:Y:S05]  /*209b0*/  @!P4 BRA `(.L_x_117) ;  /* 0xfffffffc00f0c947 */ /* 0x004fea000383ffff */
[----:B------:R-:W-:Y:S05]  /*209c0*/  BRA `(.L_x_379) ;  /* 0xffffff5000b47947 */ /* 0x000fea000383ffff */
.L_x_128:
[----:B-1----:R1:W2:Y:S02]  /*209d0*/  SYNCS.PHASECHK.TRANS64.TRYWAIT P4, [R14+URZ+0x60], R15 ;  /* 0x0000600f0e0075a7 */ /* 0x0022a4000808017f */
[----:B--2---:R-:W-:Y:S05]  /*209e0*/  @!P4 NANOSLEEP.SYNCS 0x989680 ;  /* 0x009896800000c95d */ /* 0x004fea0003900000 */
[----:B------:R-:W2:Y:S02]  /*209f0*/  @!P4 SYNCS.PHASECHK.TRANS64 P4, [R14+URZ+0x60], R15 ;  /* 0x0000600f0e00c5a7 */ /* 0x000ea4000808007f */
[----:B--2---:R-:W-:Y:S05]  /*20a00*/  @!P4 BRA `(.L_x_128) ;  /* 0xfffffffc00f0c947 */ /* 0x004fea000383ffff */
[----:B------:R-:W-:Y:S05]  /*20a10*/  BRA `(.L_x_380) ;  /* 0xffffff5c00047947 */ /* 0x000fea000383ffff */
.L_x_139:
[----:B-1----:R1:W2:Y:S02]  /*20a20*/  SYNCS.PHASECHK.TRANS64.TRYWAIT P4, [R14+URZ+0x60], R15 ;  /* 0x0000600f0e0075a7 */ /* 0x0022a4000808017f */
[----:B--2---:R-:W-:Y:S05]  /*20a30*/  @!P4 NANOSLEEP.SYNCS 0x989680 ;  /* 0x009896800000c95d */ /* 0x004fea0003900000 */
[----:B------:R-:W2:Y:S02]  /*20a40*/  @!P4 SYNCS.PHASECHK.TRANS64 P4, [R14+URZ+0x60], R15 ;  /* 0x0000600f0e00c5a7 */ /* 0x000ea4000808007f */
[----:B--2---:R-:W-:Y:S05]  /*20a50*/  @!P4 BRA `(.L_x_139) ;  /* 0xfffffffc00f0c947 */ /* 0x004fea000383ffff */
[----:B------:R-:W-:Y:S05]  /*20a60*/  BRA `(.L_x_381) ;  /* 0xffffff6400947947 */ /* 0x000fea000383ffff */
.L_x_150:
[----:B-1----:R1:W2:Y:S02]  /*20a70*/  SYNCS.PHASECHK.TRANS64.TRYWAIT P4, [R14+URZ+0x60], R15 ;  /* 0x0000600f0e0075a7 */ /* 0x0022a4000808017f */
[----:B--2---:R-:W-:Y:S05]  /*20a80*/  @!P4 NANOSLEEP.SYNCS 0x989680 ;  /* 0x009896800000c95d */ /* 0x004fea0003900000 */
[----:B------:R-:W2:Y:S02]  /*20a90*/  @!P4 SYNCS.PHASECHK.TRANS64 P4, [R14+URZ+0x60], R15 ;  /* 0x0000600f0e00c5a7 */ /* 0x000ea4000808007f */
[----:B--2---:R-:W-:Y:S05]  /*20aa0*/  @!P4 BRA `(.L_x_150) ;  /* 0xfffffffc00f0c947 */ /* 0x004fea000383ffff */
[----:B------:R-:W-:Y:S05]  /*20ab0*/  BRA `(.L_x_382) ;  /* 0xffffff6c00e47947 */ /* 0x000fea000383ffff */
.L_x_161:
[----:B-1----:R1:W2:Y:S02]  /*20ac0*/  SYNCS.PHASECHK.TRANS64.TRYWAIT P4, [R14+URZ+0x60], R15 ;  /* 0x0000600f0e0075a7 */ /* 0x0022a4000808017f */
[----:B--2---:R-:W-:Y:S05]  /*20ad0*/  @!P4 NANOSLEEP.SYNCS 0x989680 ;  /* 0x009896800000c95d */ /* 0x004fea0003900000 */
[----:B------:R-:W2:Y:S02]  /*20ae0*/  @!P4 SYNCS.PHASECHK.TRANS64 P4, [R14+URZ+0x60], R15 ;  /* 0x0000600f0e00c5a7 */ /* 0x000ea4000808007f */
[----:B--2---:R-:W-:Y:S05]  /*20af0*/  @!P4 BRA `(.L_x_161) ;  /* 0xfffffffc00f0c947 */ /* 0x004fea000383ffff */
[----:B------:R-:W-:Y:S05]  /*20b00*/  BRA `(.L_x_383) ;  /* 0xffffff7800747947 */ /* 0x000fea000383ffff */
.L_x_172:
[----:B-1----:R1:W2:Y:S02]  /*20b10*/  SYNCS.PHASECHK.TRANS64.TRYWAIT P4, [R14+URZ+0x60], R15 ;  /* 0x0000600f0e0075a7 */ /* 0x0022a4000808017f */
[----:B--2---:R-:W-:Y:S05]  /*20b20*/  @!P4 NANOSLEEP.SYNCS 0x989680 ;  /* 0x009896800000c95d */ /* 0x004fea0003900000 */
[----:B------:R-:W2:Y:S02]  /*20b30*/  @!P4 SYNCS.PHASECHK.TRANS64 P4, [R14+URZ+0x60], R15 ;  /* 0x0000600f0e00c5a7 */ /* 0x000ea4000808007f */
[----:B--2---:R-:W-:Y:S05]  /*20b40*/  @!P4 BRA `(.L_x_172) ;  /* 0xfffffffc00f0c947 */ /* 0x004fea000383ffff */
[----:B------:R-:W-:Y:S05]  /*20b50*/  BRA `(.L_x_384) ;  /* 0xffffff8000e47947 */ /* 0x000fea000383ffff */
.L_x_183:
[----:B-1----:R1:W2:Y:S02]  /*20b60*/  SYNCS.PHASECHK.TRANS64.TRYWAIT P4, [R14+URZ+0x60], R15 ;  /* 0x0000600f0e0075a7 */ /* 0x0022a4000808017f */
[----:B--2---:R-:W-:Y:S05]  /*20b70*/  @!P4 NANOSLEEP.SYNCS 0x989680 ;  /* 0x009896800000c95d */ /* 0x004fea0003900000 */
[----:B------:R-:W2:Y:S02]  /*20b80*/  @!P4 SYNCS.PHASECHK.TRANS64 P4, [R14+URZ+0x60], R15 ;  /* 0x0000600f0e00c5a7 */ /* 0x000ea4000808007f */
[----:B--2---:R-:W-:Y:S05]  /*20b90*/  @!P4 BRA `(.L_x_183) ;  /* 0xfffffffc00f0c947 */ /* 0x004fea000383ffff */
[----:B------:R-:W-:Y:S05]  /*20ba0*/  BRA `(.L_x_385) ;  /* 0xffffff8c00747947 */ /* 0x000fea000383ffff */
.L_x_194:
[----:B-1----:R1:W2:Y:S02]  /*20bb0*/  SYNCS.PHASECHK.TRANS64.TRYWAIT P4, [R14+URZ+0x60], R15 ;  /* 0x0000600f0e0075a7 */ /* 0x0022a4000808017f */
[----:B--2---:R-:W-:Y:S05]  /*20bc0*/  @!P4 NANOSLEEP.SYNCS 0x989680 ;  /* 0x009896800000c95d */ /* 0x004fea0003900000 */
[----:B------:R-:W2:Y:S02]  /*20bd0*/  @!P4 SYNCS.PHASECHK.TRANS64 P4, [R14+URZ+0x60], R15 ;  /* 0x0000600f0e00c5a7 */ /* 0x000ea4000808007f */
[----:B--2---:R-:W-:Y:S05]  /*20be0*/  @!P4 BRA `(.L_x_194) ;  /* 0xfffffffc00f0c947 */ /* 0x004fea000383ffff */
[----:B------:R-:W-:Y:S05]  /*20bf0*/  BRA `(.L_x_386) ;  /* 0xffffff9800047947 */ /* 0x000fea000383ffff */
.L_x_205:
[----:B-1----:R1:W2:Y:S02]  /*20c00*/  SYNCS.PHASECHK.TRANS64.TRYWAIT P4, [R14+URZ+0x60], R15 ;  /* 0x0000600f0e0075a7 */ /* 0x0022a4000808017f */
[----:B--2---:R-:W-:Y:S05]  /*20c10*/  @!P4 NANOSLEEP.SYNCS 0x989680 ;  /* 0x009896800000c95d */ /* 0x004fea0003900000 */
[----:B------:R-:W2:Y:S02]  /*20c20*/  @!P4 SYNCS.PHASECHK.TRANS64 P4, [R14+URZ+0x60], R15 ;  /* 0x0000600f0e00c5a7 */ /* 0x000ea4000808007f */
[----:B--2---:R-:W-:Y:S05]  /*20c30*/  @!P4 BRA `(.L_x_205) ;  /* 0xfffffffc00f0c947 */ /* 0x004fea000383ffff */
[----:B------:R-:W-:Y:S05]  /*20c40*/  BRA `(.L_x_387) ;  /* 0xffffffa000947947 */ /* 0x000fea000383ffff */
.L_x_216:
[----:B-1----:R1:W2:Y:S02]  /*20c50*/  SYNCS.PHASECHK.TRANS64.TRYWAIT P1, [R14+URZ+0x60], R3 ;  /* 0x000060030e0075a7 */ /* 0x0022a4000802017f */
[----:B--2---:R-:W-:Y:S05]  /*20c60*/  @!P1 NANOSLEEP.SYNCS 0x989680 ;  /* 0x009896800000995d */ /* 0x004fea0003900000 */
[----:B------:R-:W2:Y:S02]  /*20c70*/  @!P1 SYNCS.PHASECHK.TRANS64 P1, [R14+URZ+0x60], R3 ;  /* 0x000060030e0095a7 */ /* 0x000ea4000802007f */
[----:B--2---:R-:W-:Y:S05]  /*20c80*/  @!P1 BRA `(.L_x_216) ;  /* 0xfffffffc00f09947 */ /* 0x004fea000383ffff */
[----:B------:R-:W-:Y:S05]  /*20c90*/  BRA `(.L_x_388) ;  /* 0xffffffac00247947 */ /* 0x000fea000383ffff */
.L_x_232:
[----:B-1----:R-:W-:-:S04]  /*20ca0*/  MOV R7, UR4 ;  /* 0x0000000400077c02 */ /* 0x002fc80008000f00 */
[----:B------:R1:W2:Y:S03]  /*20cb0*/  SYNCS.PHASECHK.TRANS64.TRYWAIT P0, [R7+URZ+0xa8], R0 ;  /* 0x0000a800070075a7 */ /* 0x0002a6000800017f */
[----:B--2---:R-:W-:Y:S05]  /*20cc0*/  @!P0 NANOSLEEP.SYNCS 0x989680 ;  /* 0x009896800000895d */ /* 0x004fea0003900000 */
[----:B------:R-:W2:Y:S02]  /*20cd0*/  @!P0 SYNCS.PHASECHK.TRANS64 P0, [R7+URZ+0xa8], R0 ;  /* 0x0000a800070085a7 */ /* 0x000ea4000800007f */
[----:B--2---:R-:W-:Y:S05]  /*20ce0*/  @!P0 BRA `(.L_x_232) ;  /* 0xfffffffc00ec8947 */ /* 0x004fea000383ffff */
[----:B------:R-:W-:Y:S05]  /*20cf0*/  BRA `(.L_x_231) ;  /* 0xffffffc400307947 */ /* 0x000fea000383ffff */
.L_x_241:
[----:B-1-3--:R-:W-:-:S04]  /*20d00*/  MOV R3, UR13 ;  /* 0x0000000d00037c02 */ /* 0x00afc80008000f00 */
[----:B------:R1:W3:Y:S03]  /*20d10*/  SYNCS.PHASECHK.TRANS64.TRYWAIT P2, [R3+URZ+0x80], R0 ;  /* 0x00008000030075a7 */ /* 0x0002e6000804017f */
[----:B---3--:R-:W-:Y:S05]  /*20d20*/  @!P2 NANOSLEEP.SYNCS 0x989680 ;  /* 0x009896800000a95d */ /* 0x008fea0003900000 */
[----:B------:R-:W3:Y:S02]  /*20d30*/  @!P2 SYNCS.PHASECHK.TRANS64 P2, [R3+URZ+0x80], R0 ;  /* 0x000080000300a5a7 */ /* 0x000ee4000804007f */
[----:B---3--:R-:W-:Y:S05]  /*20d40*/  @!P2 BRA `(.L_x_241) ;  /* 0xfffffffc00eca947 */ /* 0x008fea000383ffff */
[----:B------:R-:W-:Y:S05]  /*20d50*/  BRA `(.L_x_389) ;  /* 0xffffffc800187947 */ /* 0x000fea000383ffff */
.L_x_247:
[----:B-1-3--:R-:W-:-:S04]  /*20d60*/  MOV R3, UR13 ;  /* 0x0000000d00037c02 */ /* 0x00afc80008000f00 */
[----:B------:R1:W3:Y:S03]  /*20d70*/  SYNCS.PHASECHK.TRANS64.TRYWAIT P2, [R3+URZ+0x88], R0 ;  /* 0x00008800030075a7 */ /* 0x0002e6000804017f */
[----:B---3--:R-:W-:Y:S05]  /*20d80*/  @!P2 NANOSLEEP.SYNCS 0x989680 ;  /* 0x009896800000a95d */ /* 0x008fea0003900000 */
[----:B------:R-:W3:Y:S02]  /*20d90*/  @!P2 SYNCS.PHASECHK.TRANS64 P2, [R3+URZ+0x88], R0 ;  /* 0x000088000300a5a7 */ /* 0x000ee4000804007f */
[----:B---3--:R-:W-:Y:S05]  /*20da0*/  @!P2 BRA `(.L_x_247) ;  /* 0xfffffffc00eca947 */ /* 0x008fea000383ffff */
[----:B------:R-:W-:Y:S05]  /*20db0*/  BRA `(.L_x_390) ;  /* 0xffffffc800607947 */ /* 0x000fea000383ffff */
.L_x_253:
[----:B-1-3--:R-:W-:-:S04]  /*20dc0*/  MOV R3, UR13 ;  /* 0x0000000d00037c02 */ /* 0x00afc80008000f00 */
[----:B------:R1:W3:Y:S03]  /*20dd0*/  SYNCS.PHASECHK.TRANS64.TRYWAIT P2, [R3+URZ+0x90], R0 ;  /* 0x00009000030075a7 */ /* 0x0002e6000804017f */
[----:B---3--:R-:W-:Y:S05]  /*20de0*/  @!P2 NANOSLEEP.SYNCS 0x989680 ;  /* 0x009896800000a95d */ /* 0x008fea0003900000 */
[----:B------:R-:W3:Y:S02]  /*20df0*/  @!P2 SYNCS.PHASECHK.TRANS64 P2, [R3+URZ+0x90], R0 ;  /* 0x000090000300a5a7 */ /* 0x000ee4000804007f */
[----:B---3--:R-:W-:Y:S05]  /*20e00*/  @!P2 BRA `(.L_x_253) ;  /* 0xfffffffc00eca947 */ /* 0x008fea000383ffff */
[----:B------:R-:W-:Y:S05]  /*20e10*/  BRA `(.L_x_391) ;  /* 0xffffffc800b47947 */ /* 0x000fea000383ffff */
.L_x_259:
[----:B-1-3--:R-:W-:-:S04]  /*20e20*/  MOV R3, UR13 ;  /* 0x0000000d00037c02 */ /* 0x00afc80008000f00 */
[----:B------:R1:W3:Y:S03]  /*20e30*/  SYNCS.PHASECHK.TRANS64.TRYWAIT P2, [R3+URZ+0x98], R0 ;  /* 0x00009800030075a7 */ /* 0x0002e6000804017f */
[----:B---3--:R-:W-:Y:S05]  /*20e40*/  @!P2 NANOSLEEP.SYNCS 0x989680 ;  /* 0x009896800000a95d */ /* 0x008fea0003900000 */
[----:B------:R-:W3:Y:S02]  /*20e50*/  @!P2 SYNCS.PHASECHK.TRANS64 P2, [R3+URZ+0x98], R0 ;  /* 0x000098000300a5a7 */ /* 0x000ee4000804007f */
[----:B---3--:R-:W-:Y:S05]  /*20e60*/  @!P2 BRA `(.L_x_259) ;  /* 0xfffffffc00eca947 */ /* 0x008fea000383ffff */
[----:B------:R-:W-:Y:S05]  /*20e70*/  BRA `(.L_x_392) ;  /* 0xffffffcc00007947 */ /* 0x000fea000383ffff */
.L_x_265:
[----:B-1----:R-:W-:-:S04]  /*20e80*/  MOV R3, UR13 ;  /* 0x0000000d00037c02 */ /* 0x002fc80008000f00 */
[----:B------:R1:W3:Y:S03]  /*20e90*/  SYNCS.PHASECHK.TRANS64.TRYWAIT P2, [R3+URZ+0x80], R2 ;  /* 0x00008002030075a7 */ /* 0x0002e6000804017f */
[----:B---3--:R-:W-:Y:S05]  /*20ea0*/  @!P2 NANOSLEEP.SYNCS 0x989680 ;  /* 0x009896800000a95d */ /* 0x008fea0003900000 */
[----:B------:R-:W3:Y:S02]  /*20eb0*/  @!P2 SYNCS.PHASECHK.TRANS64 P2, [R3+URZ+0x80], R2 ;  /* 0x000080020300a5a7 */ /* 0x000ee4000804007f */
[----:B---3--:R-:W-:Y:S05]  /*20ec0*/  @!P2 BRA `(.L_x_265) ;  /* 0xfffffffc00eca947 */ /* 0x008fea000383ffff */
[----:B------:R-:W-:Y:S05]  /*20ed0*/  BRA `(.L_x_393) ;  /* 0xffffffcc00547947 */ /* 0x000fea000383ffff */
.L_x_271:
[----:B-1-3--:R-:W-:-:S04]  /*20ee0*/  MOV R3, UR13 ;  /* 0x0000000d00037c02 */ /* 0x00afc80008000f00 */
[----:B------:R1:W3:Y:S03]  /*20ef0*/  SYNCS.PHASECHK.TRANS64.TRYWAIT P2, [R3+URZ+0x88], R2 ;  /* 0x00008802030075a7 */ /* 0x0002e6000804017f */
[----:B---3--:R-:W-:Y:S05]  /*20f00*/  @!P2 NANOSLEEP.SYNCS 0x989680 ;  /* 0x009896800000a95d */ /* 0x008fea0003900000 */
[----:B------:R-:W3:Y:S02]  /*20f10*/  @!P2 SYNCS.PHASECHK.TRANS64 P2, [R3+URZ+0x88], R2 ;  /* 0x000088020300a5a7 */ /* 0x000ee4000804007f */
[----:B---3--:R-:W-:Y:S05]  /*20f20*/  @!P2 BRA `(.L_x_271) ;  /* 0xfffffffc00eca947 */ /* 0x008fea000383ffff */
[----:B------:R-:W-:Y:S05]  /*20f30*/  BRA `(.L_x_394) ;  /* 0xffffffcc00947947 */ /* 0x000fea000383ffff */
.L_x_277:
[----:B-1-34-:R-:W-:-:S04]  /*20f40*/  MOV R3, UR13 ;  /* 0x0000000d00037c02 */ /* 0x01afc80008000f00 */
[----:B------:R1:W3:Y:S03]  /*20f50*/  SYNCS.PHASECHK.TRANS64.TRYWAIT P2, [R3+URZ+0x90], R2 ;  /* 0x00009002030075a7 */ /* 0x0002e6000804017f */
[----:B---3--:R-:W-:Y:S05]  /*20f60*/  @!P2 NANOSLEEP.SYNCS 0x989680 ;  /* 0x009896800000a95d */ /* 0x008fea0003900000 */
[----:B------:R-:W3:Y:S02]  /*20f70*/  @!P2 SYNCS.PHASECHK.TRANS64 P2, [R3+URZ+0x90], R2 ;  /* 0x000090020300a5a7 */ /* 0x000ee4000804007f */
[----:B---3--:R-:W-:Y:S05]  /*20f80*/  @!P2 BRA `(.L_x_277) ;  /* 0xfffffffc00eca947 */ /* 0x008fea000383ffff */
[----:B------:R-:W-:Y:S05]  /*20f90*/  BRA `(.L_x_395) ;  /* 0xffffffcc00dc7947 */ /* 0x000fea000383ffff */
.L_x_283:
[----:B-1-34-:R-:W-:-:S04]  /*20fa0*/  MOV R3, UR13 ;  /* 0x0000000d00037c02 */ /* 0x01afc80008000f00 */
[----:B------:R1:W3:Y:S03]  /*20fb0*/  SYNCS.PHASECHK.TRANS64.TRYWAIT P2, [R3+URZ+0x98], R2 ;  /* 0x00009802030075a7 */ /* 0x0002e6000804017f */
[----:B---3--:R-:W-:Y:S05]  /*20fc0*/  @!P2 NANOSLEEP.SYNCS 0x989680 ;  /* 0x009896800000a95d */ /* 0x008fea0003900000 */
[----:B------:R-:W3:Y:S02]  /*20fd0*/  @!P2 SYNCS.PHASECHK.TRANS64 P2, [R3+URZ+0x98], R2 ;  /* 0x000098020300a5a7 */ /* 0x000ee4000804007f */
[----:B---3--:R-:W-:Y:S05]  /*20fe0*/  @!P2 BRA `(.L_x_283) ;  /* 0xfffffffc00eca947 */ /* 0x008fea000383ffff */
[----:B------:R-:W-:Y:S05]  /*20ff0*/  BRA `(.L_x_396) ;  /* 0xffffffd0001c7947 */ /* 0x000fea000383ffff */
.L_x_289:
[----:B-1-34-:R-:W-:-:S04]  /*21000*/  MOV R3, UR13 ;  /* 0x0000000d00037c02 */ /* 0x01afc80008000f00 */
[----:B------:R1:W3:Y:S03]  /*21010*/  SYNCS.PHASECHK.TRANS64.TRYWAIT P2, [R3+URZ+0x80], R0 ;  /* 0x00008000030075a7 */ /* 0x0002e6000804017f */
[----:B---3--:R-:W-:Y:S05]  /*21020*/  @!P2 NANOSLEEP.SYNCS 0x989680 ;  /* 0x009896800000a95d */ /* 0x008fea0003900000 */
[----:B------:R-:W3:Y:S02]  /*21030*/  @!P2 SYNCS.PHASECHK.TRANS64 P2, [R3+URZ+0x80], R0 ;  /* 0x000080000300a5a7 */ /* 0x000ee4000804007f */
[----:B---3--:R-:W-:Y:S05]  /*21040*/  @!P2 BRA `(.L_x_289) ;  /* 0xfffffffc00eca947 */ /* 0x008fea000383ffff */
[----:B------:R-:W-:Y:S05]  /*21050*/  BRA `(.L_x_397) ;  /* 0xffffffd000647947 */ /* 0x000fea000383ffff */
.L_x_295:
[----:B-1-34-:R-:W-:-:S04]  /*21060*/  MOV R3, UR13 ;  /* 0x0000000d00037c02 */ /* 0x01afc80008000f00 */
[----:B------:R1:W3:Y:S03]  /*21070*/  SYNCS.PHASECHK.TRANS64.TRYWAIT P2, [R3+URZ+0x88], R0 ;  /* 0x00008800030075a7 */ /* 0x0002e6000804017f */
[----:B---3--:R-:W-:Y:S05]  /*21080*/  @!P2 NANOSLEEP.SYNCS 0x989680 ;  /* 0x009896800000a95d */ /* 0x008fea0003900000 */
[----:B------:R-:W3:Y:S02]  /*21090*/  @!P2 SYNCS.PHASECHK.TRANS64 P2, [R3+URZ+0x88], R0 ;  /* 0x000088000300a5a7 */ /* 0x000ee4000804007f */
[----:B---3--:R-:W-:Y:S05]  /*210a0*/  @!P2 BRA `(.L_x_295) ;  /* 0xfffffffc00eca947 */ /* 0x008fea000383ffff */
[----:B------:R-:W-:Y:S05]  /*210b0*/  BRA `(.L_x_398) ;  /* 0xffffffd000a87947 */ /* 0x000fea000383ffff */
.L_x_301:
[----:B-1-34-:R-:W-:-:S04]  /*210c0*/  MOV R3, UR13 ;  /* 0x0000000d00037c02 */ /* 0x01afc80008000f00 */
[----:B------:R1:W3:Y:S03]  /*210d0*/  SYNCS.PHASECHK.TRANS64.TRYWAIT P2, [R3+URZ+0x90], R0 ;  /* 0x00009000030075a7 */ /* 0x0002e6000804017f */
[----:B---3--:R-:W-:Y:S05]  /*210e0*/  @!P2 NANOSLEEP.SYNCS 0x989680 ;  /* 0x009896800000a95d */ /* 0x008fea0003900000 */
[----:B------:R-:W3:Y:S02]  /*210f0*/  @!P2 SYNCS.PHASECHK.TRANS64 P2, [R3+URZ+0x90], R0 ;  /* 0x000090000300a5a7 */ /* 0x000ee4000804007f */
[----:B---3--:R-:W-:Y:S05]  /*21100*/  @!P2 BRA `(.L_x_301) ;  /* 0xfffffffc00eca947 */ /* 0x008fea000383ffff */
[----:B------:R-:W-:Y:S05]  /*21110*/  BRA `(.L_x_399) ;  /* 0xffffffd000f07947 */ /* 0x000fea000383ffff */
.L_x_307:
[----:B-1-34-:R-:W-:-:S04]  /*21120*/  MOV R3, UR13 ;  /* 0x0000000d00037c02 */ /* 0x01afc80008000f00 */
[----:B------:R1:W3:Y:S03]  /*21130*/  SYNCS.PHASECHK.TRANS64.TRYWAIT P2, [R3+URZ+0x98], R0 ;  /* 0x00009800030075a7 */ /* 0x0002e6000804017f */
[----:B---3--:R-:W-:Y:S05]  /*21140*/  @!P2 NANOSLEEP.SYNCS 0x989680 ;  /* 0x009896800000a95d */ /* 0x008fea0003900000 */
[----:B------:R-:W3:Y:S02]  /*21150*/  @!P2 SYNCS.PHASECHK.TRANS64 P2, [R3+URZ+0x98], R0 ;  /* 0x000098000300a5a7 */ /* 0x000ee4000804007f */
[----:B---3--:R-:W-:Y:S05]  /*21160*/  @!P2 BRA `(.L_x_307) ;  /* 0xfffffffc00eca947 */ /* 0x008fea000383ffff */
[----:B------:R-:W-:Y:S05]  /*21170*/  BRA `(.L_x_400) ;  /* 0xffffffd400347947 */ /* 0x000fea000383ffff */
.L_x_313:
[----:B-1-34-:R-:W-:-:S04]  /*21180*/  MOV R3, UR13 ;  /* 0x0000000d00037c02 */ /* 0x01afc80008000f00 */
[----:B------:R1:W3:Y:S03]  /*21190*/  SYNCS.PHASECHK.TRANS64.TRYWAIT P2, [R3+URZ+0x80], R2 ;  /* 0x00008002030075a7 */ /* 0x0002e6000804017f */
[----:B---3--:R-:W-:Y:S05]  /*211a0*/  @!P2 NANOSLEEP.SYNCS 0x989680 ;  /* 0x009896800000a95d */ /* 0x008fea0003900000 */
[----:B------:R-:W3:Y:S02]  /*211b0*/  @!P2 SYNCS.PHASECHK.TRANS64 P2, [R3+URZ+0x80], R2 ;  /* 0x000080020300a5a7 */ /* 0x000ee4000804007f */
[----:B---3--:R-:W-:Y:S05]  /*211c0*/  @!P2 BRA `(.L_x_313) ;  /* 0xfffffffc00eca947 */ /* 0x008fea000383ffff */
[----:B------:R-:W-:Y:S05]  /*211d0*/  BRA `(.L_x_401) ;  /* 0xffffffd4007c7947 */ /* 0x000fea000383ffff */
.L_x_319:
[----:B-1-34-:R-:W-:-:S04]  /*211e0*/  MOV R3, UR13 ;  /* 0x0000000d00037c02 */ /* 0x01afc80008000f00 */
[----:B------:R1:W3:Y:S03]  /*211f0*/  SYNCS.PHASECHK.TRANS64.TRYWAIT P2, [R3+URZ+0x88], R2 ;  /* 0x00008802030075a7 */ /* 0x0002e6000804017f */
[----:B---3--:R-:W-:Y:S05]  /*21200*/  @!P2 NANOSLEEP.SYNCS 0x989680 ;  /* 0x009896800000a95d */ /* 0x008fea0003900000 */
[----:B------:R-:W3:Y:S02]  /*21210*/  @!P2 SYNCS.PHASECHK.TRANS64 P2, [R3+URZ+0x88], R2 ;  /* 0x000088020300a5a7 */ /* 0x000ee4000804007f */
[----:B---3--:R-:W-:Y:S05]  /*21220*/  @!P2 BRA `(.L_x_319) ;  /* 0xfffffffc00eca947 */ /* 0x008fea000383ffff */
[----:B------:R-:W-:Y:S05]  /*21230*/  BRA `(.L_x_402) ;  /* 0xffffffd400c07947 */ /* 0x000fea000383ffff */
.L_x_325:
[----:B-1-34-:R-:W-:-:S04]  /*21240*/  MOV R3, UR13 ;  /* 0x0000000d00037c02 */ /* 0x01afc80008000f00 */
[----:B------:R1:W3:Y:S03]  /*21250*/  SYNCS.PHASECHK.TRANS64.TRYWAIT P2, [R3+URZ+0x90], R2 ;  /* 0x00009002030075a7 */ /* 0x0002e6000804017f */
[----:B---3--:R-:W-:Y:S05]  /*21260*/  @!P2 NANOSLEEP.SYNCS 0x989680 ;  /* 0x009896800000a95d */ /* 0x008fea0003900000 */
[----:B------:R-:W3:Y:S02]  /*21270*/  @!P2 SYNCS.PHASECHK.TRANS64 P2, [R3+URZ+0x90], R2 ;  /* 0x000090020300a5a7 */ /* 0x000ee4000804007f */
[----:B---3--:R-:W-:Y:S05]  /*21280*/  @!P2 BRA `(.L_x_325) ;  /* 0xfffffffc00eca947 */ /* 0x008fea000383ffff */
[----:B------:R-:W-:Y:S05]  /*21290*/  BRA `(.L_x_403) ;  /* 0xffffffd800087947 */ /* 0x000fea000383ffff */
.L_x_331:
[----:B-1-34-:R-:W-:-:S04]  /*212a0*/  MOV R3, UR13 ;  /* 0x0000000d00037c02 */ /* 0x01afc80008000f00 */
[----:B------:R1:W3:Y:S03]  /*212b0*/  SYNCS.PHASECHK.TRANS64.TRYWAIT P2, [R3+URZ+0x98], R2 ;  /* 0x00009802030075a7 */ /* 0x0002e6000804017f */
[----:B---3--:R-:W-:Y:S05]  /*212c0*/  @!P2 NANOSLEEP.SYNCS 0x989680 ;  /* 0x009896800000a95d */ /* 0x008fea0003900000 */
[----:B------:R-:W3:Y:S02]  /*212d0*/  @!P2 SYNCS.PHASECHK.TRANS64 P2, [R3+URZ+0x98], R2 ;  /* 0x000098020300a5a7 */ /* 0x000ee4000804007f */
[----:B---3--:R-:W-:Y:S05]  /*212e0*/  @!P2 BRA `(.L_x_331) ;  /* 0xfffffffc00eca947 */ /* 0x008fea000383ffff */
[----:B------:R-:W-:Y:S05]  /*212f0*/  BRA `(.L_x_404) ;  /* 0xffffffd8004c7947 */ /* 0x000fea000383ffff */
.L_x_343:
[----:B---3--:R3:W4:Y:S02]  /*21300*/  SYNCS.PHASECHK.TRANS64.TRYWAIT P1, [R0+URZ+0x80], R3 ;  /* 0x00008003000075a7 */ /* 0x008724000802017f */
[----:B----4-:R-:W-:Y:S05]  /*21310*/  @!P1 NANOSLEEP.SYNCS 0x989680 ;  /* 0x009896800000995d */ /* 0x010fea0003900000 */
[----:B------:R-:W4:Y:S02]  /*21320*/  @!P1 SYNCS.PHASECHK.TRANS64 P1, [R0+URZ+0x80], R3 ;  /* 0x00008003000095a7 */ /* 0x000f24000802007f */
[----:B----4-:R-:W-:Y:S05]  /*21330*/  @!P1 BRA `(.L_x_343) ;  /* 0xfffffffc00f09947 */ /* 0x010fea000383ffff */
[----:B------:R-:W-:Y:S05]  /*21340*/  BRA `(.L_x_405) ;  /* 0xffffffe000547947 */ /* 0x000fea000383ffff */
.L_x_345:
[----:B----4-:R4:W1:Y:S02]  /*21350*/  SYNCS.PHASECHK.TRANS64.TRYWAIT P1, [R0+URZ+0x88], R3 ;  /* 0x00008803000075a7 */ /* 0x010864000802017f */
[----:B-1----:R-:W-:Y:S05]  /*21360*/  @!P1 NANOSLEEP.SYNCS 0x989680 ;  /* 0x009896800000995d */ /* 0x002fea0003900000 */
[----:B------:R-:W1:Y:S02]  /*21370*/  @!P1 SYNCS.PHASECHK.TRANS64 P1, [R0+URZ+0x88], R3 ;  /* 0x00008803000095a7 */ /* 0x000e64000802007f */
[----:B-1----:R-:W-:Y:S05]  /*21380*/  @!P1 BRA `(.L_x_345) ;  /* 0xfffffffc00f09947 */ /* 0x002fea000383ffff */
[----:B------:R-:W-:Y:S05]  /*21390*/  BRA `(.L_x_406) ;  /* 0xffffffe000507947 */ /* 0x000fea000383ffff */
.L_x_347:
[----:B------:R1:W1:Y:S02]  /*213a0*/  SYNCS.PHASECHK.TRANS64.TRYWAIT P1, [R0+URZ+0x90], R3 ;  /* 0x00009003000075a7 */ /* 0x000264000802017f */
[----:B-1----:R-:W-:Y:S05]  /*213b0*/  @!P1 NANOSLEEP.SYNCS 0x989680 ;  /* 0x009896800000995d */ /* 0x002fea0003900000 */
[----:B------:R-:W1:Y:S02]  /*213c0*/  @!P1 SYNCS.PHASECHK.TRANS64 P1, [R0+URZ+0x90], R3 ;  /* 0x00009003000095a7 */ /* 0x000e64000802007f */
[----:B-1----:R-:W-:Y:S05]  /*213d0*/  @!P1 BRA `(.L_x_347) ;  /* 0xfffffffc00f09947 */ /* 0x002fea000383ffff */
[----:B------:R-:W-:Y:S05]  /*213e0*/  BRA `(.L_x_407) ;  /* 0xffffffe0004c7947 */ /* 0x000fea000383ffff */
.L_x_351:
[----:B------:R-:W-:Y:S01]  /*213f0*/  BSSY B1, `(.L_x_408) ;  /* 0x0000006000017945 */ /* 0x000fe20003800000 */
[----:B------:R-:W-:-:S07]  /*21400*/  MOV R15, 0xffffffff ;  /* 0xffffffff000f7802 */ /* 0x000fce0000000f00 */
[----:B------:R-:W-:Y:S05]  /*21410*/  WARPSYNC.COLLECTIVE R15, `(.L_x_409) ;  /* 0x000000000f0c7348 */ /* 0x000fea0003c00000 */
[----:B------:R-:W-:Y:S02]  /*21420*/  ELECT P6, UR62, PT ;  /* 0x00000000003e782f */ /* 0x000fe400038c0000 */
[----:B------:R-:W-:Y:S01]  /*21430*/  MOV R14, UR62 ;  /* 0x0000003e000e7c02 */ /* 0x000fe20008000f00 */
[----:B------:R-:W-:Y:S10]  /*21440*/  ENDCOLLECTIVE ;  /* 0x000000000000791b */ /* 0x000ff40003800000 */
.L_x_409:
[----:B------:R-:W-:Y:S05]  /*21450*/  BSYNC B1 ;  /* 0x0000000000017941 */ /* 0x000fea0003800000 */
.L_x_408:
[----:B------:R-:W-:Y:S01]  /*21460*/  PLOP3.LUT P0, PT, P6, PT, PT, 0x80, 0x0 ;  /* 0x000000000000781c */ /* 0x000fe2000370f070 */
[----:B------:R-:W-:-:S12]  /*21470*/  BRA `(.L_x_410) ;  /* 0xffffffe000c87947 */ /* 0x000fd8000383ffff */
.L_x_354:
[----:B--2---:R2:W3:Y:S02]  /*21480*/  SYNCS.PHASECHK.TRANS64.TRYWAIT P0, [R14+URZ+0x30], R11 ;  /* 0x0000300b0e0075a7 */ /* 0x0044e4000800017f */
[----:B---3--:R-:W-:Y:S05]  /*21490*/  @!P0 NANOSLEEP.SYNCS 0x989680 ;  /* 0x009896800000895d */ /* 0x008fea0003900000 */
[----:B------:R-:W3:Y:S02]  /*214a0*/  @!P0 SYNCS.PHASECHK.TRANS64 P0, [R14+URZ+0x30], R11 ;  /* 0x0000300b0e0085a7 */ /* 0x000ee4000800007f */
[----:B---3--:R-:W-:Y:S05]  /*214b0*/  @!P0 BRA `(.L_x_354) ;  /* 0xfffffffc00f08947 */ /* 0x008fea000383ffff */
[----:B------:R-:W-:Y:S05]  /*214c0*/  BRA `(.L_x_411) ;  /* 0xffffffe000fc7947 */ /* 0x000fea000383ffff */
.L_x_363:
[----:B------:R-:W-:Y:S01]  /*214d0*/  BSSY B0, `(.L_x_412) ;  /* 0x0000006000007945 */ /* 0x000fe20003800000 */
[----:B------:R-:W-:-:S07]  /*214e0*/  MOV R15, 0xffffffff ;  /* 0xffffffff000f7802 */ /* 0x000fce0000000f00 */
[----:B------:R-:W-:Y:S05]  /*214f0*/  WARPSYNC.COLLECTIVE R15, `(.L_x_413) ;  /* 0x000000000f0c7348 */ /* 0x000fea0003c00000 */
[----:B------:R-:W-:Y:S02]  /*21500*/  ELECT P6, UR62, PT ;  /* 0x00000000003e782f */ /* 0x000fe400038c0000 */
[----:B------:R-:W-:Y:S01]  /*21510*/  MOV R14, UR62 ;  /* 0x0000003e000e7c02 */ /* 0x000fe20008000f00 */
[----:B------:R-:W-:Y:S10]  /*21520*/  ENDCOLLECTIVE ;  /* 0x000000000000791b */ /* 0x000ff40003800000 */
.L_x_413:
[----:B------:R-:W-:Y:S05]  /*21530*/  BSYNC B0 ;  /* 0x0000000000007941 */ /* 0x000fea0003800000 */
.L_x_412:
[----:B------:R-:W-:Y:S01]  /*21540*/  PLOP3.LUT P0, PT, P6, PT, PT, 0x80, 0x0 ;  /* 0x000000000000781c */ /* 0x000fe2000370f070 */
[----:B------:R-:W-:-:S12]  /*21550*/  BRA `(.L_x_414) ;  /* 0xffffffec00607947 */ /* 0x000fd8000383ffff */
.L_x_367:
[----:B-1----:R1:W2:Y:S02]  /*21560*/  SYNCS.PHASECHK.TRANS64.TRYWAIT P0, [R4+URZ], R3 ;  /* 0x00000003040075a7 */ /* 0x0022a4000800017f */
[----:B--2---:R-:W-:Y:S05]  /*21570*/  @!P0 NANOSLEEP.SYNCS 0x989680 ;  /* 0x009896800000895d */ /* 0x004fea0003900000 */
[----:B------:R-:W2:Y:S02]  /*21580*/  @!P0 SYNCS.PHASECHK.TRANS64 P0, [R4+URZ], R3 ;  /* 0x00000003040085a7 */ /* 0x000ea4000800007f */
[----:B--2---:R-:W-:Y:S05]  /*21590*/  @!P0 BRA `(.L_x_367) ;  /* 0xfffffffc00f08947 */ /* 0x004fea000383ffff */
[----:B------:R-:W-:Y:S05]  /*215a0*/  BRA `(.L_x_415) ;  /* 0xffffffec00887947 */ /* 0x000fea000383ffff */
.L_x_368:
[----:B-1----:R1:W2:Y:S02]  /*215b0*/  SYNCS.PHASECHK.TRANS64.TRYWAIT P0, [R3+URZ], R0 ;  /* 0x00000000030075a7 */ /* 0x0022a4000800017f */
[----:B--2---:R-:W-:Y:S05]  /*215c0*/  @!P0 NANOSLEEP.SYNCS 0x989680 ;  /* 0x009896800000895d */ /* 0x004fea0003900000 */
[----:B------:R-:W2:Y:S02]  /*215d0*/  @!P0 SYNCS.PHASECHK.TRANS64 P0, [R3+URZ], R0 ;  /* 0x00000000030085a7 */ /* 0x000ea4000800007f */
[----:B--2---:R-:W-:Y:S05]  /*215e0*/  @!P0 BRA `(.L_x_368) ;  /* 0xfffffffc00f08947 */ /* 0x004fea000383ffff */
[----:B------:R-:W-:Y:S05]  /*215f0*/  BRA `(.L_x_416) ;  /* 0xffffffec00987947 */ /* 0x000fea000383ffff */
.L_x_369:
[----:B-1----:R1:W2:Y:S02]  /*21600*/  SYNCS.PHASECHK.TRANS64.TRYWAIT P0, [R3+URZ], R0 ;  /* 0x00000000030075a7 */ /* 0x0022a4000800017f */
[----:B--2---:R-:W-:Y:S05]  /*21610*/  @!P0 NANOSLEEP.SYNCS 0x989680 ;  /* 0x009896800000895d */ /* 0x004fea0003900000 */
[----:B------:R-:W2:Y:S02]  /*21620*/  @!P0 SYNCS.PHASECHK.TRANS64 P0, [R3+URZ], R0 ;  /* 0x00000000030085a7 */ /* 0x000ea4000800007f */
[----:B--2---:R-:W-:Y:S05]  /*21630*/  @!P0 BRA `(.L_x_369) ;  /* 0xfffffffc00f08947 */ /* 0x004fea000383ffff */
[----:B------:R-:W-:Y:S05]  /*21640*/  BRA `(.L_x_417) ;  /* 0xffffffec00a87947 */ /* 0x000fea000383ffff */
.L_x_370:
[----:B-1----:R1:W2:Y:S02]  /*21650*/  SYNCS.PHASECHK.TRANS64.TRYWAIT P0, [R3+URZ], R0 ;  /* 0x00000000030075a7 */ /* 0x0022a4000800017f */
[----:B--2---:R-:W-:Y:S05]  /*21660*/  @!P0 NANOSLEEP.SYNCS 0x989680 ;  /* 0x009896800000895d */ /* 0x004fea0003900000 */
[----:B------:R-:W2:Y:S02]  /*21670*/  @!P0 SYNCS.PHASECHK.TRANS64 P0, [R3+URZ], R0 ;  /* 0x00000000030085a7 */ /* 0x000ea4000800007f */
[----:B--2---:R-:W-:Y:S05]  /*21680*/  @!P0 BRA `(.L_x_370) ;  /* 0xfffffffc00f08947 */ /* 0x004fea000383ffff */
[----:B------:R-:W-:Y:S05]  /*21690*/  BRA `(.L_x_418) ;  /* 0xffffffec00b87947 */ /* 0x000fea000383ffff */
.L_x_371:
[----:B-1----:R1:W2:Y:S02]  /*216a0*/  SYNCS.PHASECHK.TRANS64.TRYWAIT P0, [R3+URZ], R0 ;  /* 0x00000000030075a7 */ /* 0x0022a4000800017f */
[----:B--2---:R-:W-:Y:S05]  /*216b0*/  @!P0 NANOSLEEP.SYNCS 0x989680 ;  /* 0x009896800000895d */ /* 0x004fea0003900000 */
[----:B------:R-:W2:Y:S02]  /*216c0*/  @!P0 SYNCS.PHASECHK.TRANS64 P0, [R3+URZ], R0 ;  /* 0x00000000030085a7 */ /* 0x000ea4000800007f */
[----:B--2---:R-:W-:Y:S05]  /*216d0*/  @!P0 BRA `(.L_x_371) ;  /* 0xfffffffc00f08947 */ /* 0x004fea000383ffff */
[----:B------:R-:W-:Y:S05]  /*216e0*/  BRA `(.L_x_419) ;  /* 0xffffffec00c87947 */ /* 0x000fea000383ffff */
.L_x_420:
[----:B------:R-:W-:-:S00]  /*216f0*/  BRA `(.L_x_420) ;  /* 0xfffffffc00fc7947 */ /* 0x000fc0000383ffff */
[----:B------:R-:W-:-:S00]  /*21700*/  NOP ;  /* 0x0000000000007918 */ /* 0x000fc00000000000 */
[----:B------:R-:W-:-:S00]  /*21710*/  NOP ;  /* 0x0000000000007918 */ /* 0x000fc00000000000 */
[----:B------:R-:W-:-:S00]  /*21720*/  NOP ;  /* 0x0000000000007918 */ /* 0x000fc00000000000 */
[----:B------:R-:W-:-:S00]  /*21730*/  NOP ;  /* 0x0000000000007918 */ /* 0x000fc00000000000 */
[----:B------:R-:W-:-:S00]  /*21740*/  NOP ;  /* 0x0000000000007918 */ /* 0x000fc00000000000 */
[----:B------:R-:W-:-:S00]  /*21750*/  NOP ;  /* 0x0000000000007918 */ /* 0x000fc00000000000 */
[----:B------:R-:W-:-:S00]  /*21760*/  NOP ;  /* 0x0000000000007918 */ /* 0x000fc00000000000 */
[----:B------:R-:W-:-:S00]  /*21770*/  NOP ;  /* 0x0000000000007918 */ /* 0x000fc00000000000 */
.L_x_421:


//--------------------- .nv.global.init           --------------------------
	.section	.nv.global.init,"aw",@progbits
.nv.global.init:
	.type		$str$24,@object
	.size		$str$24,($str$25 - $str$24)
$str$24:
        /*0000*/ 	.byte	0x28, 0x61, 0x64, 0x64, 0x72, 0x65, 0x73, 0x73, 0x20, 0x26, 0x20, 0x6d, 0x61, 0x73, 0x6b, 0x29
        /*0010*/ 	.byte	0x20, 0x3d, 0x3d, 0x20, 0x30, 0x00
	.type		$str$25,@object
	.size		$str$25,(__unnamed_1 - $str$25)
$str$25:
        /*0016*/ 	.byte	0x2f, 0x74, 0x6d, 0x70, 0x2f, 0x63, 0x75, 0x74, 0x6c, 0x61, 0x73, 0x73, 0x5f, 0x73, 0x77, 0x65
        /*0026*/ 	.byte	0x65, 0x70, 0x5f, 0x73, 0x72, 0x63, 0x2f, 0x69, 0x6e, 0x63, 0x6c, 0x75, 0x64, 0x65, 0x2f, 0x63
        /*0036*/ 	.byte	0x75, 0x74, 0x65, 0x2f, 0x70, 0x6f, 0x69, 0x6e, 0x74, 0x65, 0x72, 0x5f, 0x66, 0x6c, 0x61, 0x67
        /*0046*/ 	.byte	0x67, 0x65, 0x64, 0x2e, 0x68, 0x70, 0x70, 0x00
	.type		__unnamed_1,@object
	.size		__unnamed_1,(__unnamed_2 - __unnamed_1)
__unnamed_1:
        /* <DEDUP_REMOVED lines=28> */
        /*020e*/ 	.byte	0x3a, 0x43, 0x3c, 0x34, 0x30, 0x39, 0x36, 0x3e, 0x3e, 0x3e, 0x3e, 0x3e, 0x5d, 0x00
	.type		__unnamed_2,@object
	.size		__unnamed_2,(.L_1 - __unnamed_2)
__unnamed_2:
        /* <DEDUP_REMOVED lines=29> */
.L_1:


//--------------------- .nv.shared._ZN7cutlass13device_kernelINS_4gemm6kernel13GemmUniversalIN4cute5tupleIJiiiiEEENS1_10collective13CollectiveMmaINS1_37MainloopSm90TmaGmmaWarpSpecializedFP8ILi6ENS5_IJNS4_1CILi1EEESB_SB_EEENS1_35KernelTmaWarpSpecializedCooperativeEEENS5_IJNSA_ILi256EEESF_NSA_ILi64EEEEEENS_12float_e4m3_tENS5_IJlSB_lEEESI_SJ_NS4_8TiledMMAINS4_8MMA_AtomIJNS4_4SM904GMMA31MMA_64x256x32_F32E4M3E4M3_SS_TNILNSN_7ScaleInE1ELSP_1EEEEEENS4_6LayoutINS5_IJNSA_ILi2EEESB_SB_EEENS5_IJSB_NSA_ILi0EEESV_EEEEENS5_IJNS4_10UnderscoreESY_SY_EEEEENS4_13SM90_TMA_LOADENS4_14ComposedLayoutINS4_7SwizzleILi2ELi4ELi3EEENS4_18smem_ptr_flag_bitsILi8EEENSS_INS5_IJNSA_ILi8EEESG_EEENS5_IJSG_SB_EEEEEEEvNS4_8identityES11_S1B_vS1C_EENS_8epilogue10collective18CollectiveEpilogueINS1E_22Sm90TmaWarpSpecializedILi4ELi2ELi16ELb0ELb0EEEJSH_NS5_IJNSA_ILi128EEENSA_ILi32EEEEEESI_SJ_SI_SJ_NS1E_6fusion15FusionCallbacksIS1I_NS1M_17LinCombPerRowBiasISI_fSI_SI_fLi16ELNS_15FloatRoundStyleE2EEESH_S1L_JEEES11_NS12_INS13_ILi1ELi4ELi3EEES16_NSS_INS5_IJS17_S1K_EEENS5_IJS1K_SB_EEEEEEENS4_39AutoVectorizingCopyWithAssumedAlignmentILi128EEENS4_14SM90_TMA_STOREES1W_S1Y_NS4_9Copy_AtomIJNS4_17SM90_U32x4_STSM_NENS_6half_tEEEEvEEEvvEEEEvNT_6ParamsE --------------------------
	.section	.nv.shared._ZN7cutlass13device_kernelINS_4gemm6kernel13GemmUniversalIN4cute5tupleIJiiiiEEENS1_10collective13CollectiveMmaINS1_37MainloopSm90TmaGmmaWarpSpecializedFP8ILi6ENS5_IJNS4_1CILi1EEESB_SB_EEENS1_35KernelTmaWarpSpecializedCooperativeEEENS5_IJNSA_ILi256EEESF_NSA_ILi64EEEEEENS_12float_e4m3_tENS5_IJlSB_lEEESI_SJ_NS4_8TiledMMAINS4_8MMA_AtomIJNS4_4SM904GMMA31MMA_64x256x32_F32E4M3E4M3_SS_TNILNSN_7ScaleInE1ELSP_1EEEEEENS4_6LayoutINS5_IJNSA_ILi2EEESB_SB_EEENS5_IJSB_NSA_ILi0EEESV_EEEEENS5_IJNS4_10UnderscoreESY_SY_EEEEENS4_13SM90_TMA_LOADENS4_14ComposedLayoutINS4_7SwizzleILi2ELi4ELi3EEENS4_18smem_ptr_flag_bitsILi8EEENSS_INS5_IJNSA_ILi8EEESG_EEENS5_IJSG_SB_EEEEEEEvNS4_8identityES11_S1B_vS1C_EENS_8epilogue10collective18CollectiveEpilogueINS1E_22Sm90TmaWarpSpecializedILi4ELi2ELi16ELb0ELb0EEEJSH_NS5_IJNSA_ILi128EEENSA_ILi32EEEEEESI_SJ_SI_SJ_NS1E_6fusion15FusionCallbacksIS1I_NS1M_17LinCombPerRowBiasISI_fSI_SI_fLi16ELNS_15FloatRoundStyleE2EEESH_S1L_JEEES11_NS12_INS13_ILi1ELi4ELi3EEES16_NSS_INS5_IJS17_S1K_EEENS5_IJS1K_SB_EEEEEEENS4_39AutoVectorizingCopyWithAssumedAlignmentILi128EEENS4_14SM90_TMA_STOREES1W_S1Y_NS4_9Copy_AtomIJNS4_17SM90_U32x4_STSM_NENS_6half_tEEEEvEEEvvEEEEvNT_6ParamsE,"aw",@nobits
	.sectionflags	@""
	.align	16
	.zero		1024


//--------------------- .nv.shared.reserved.0     --------------------------
	.section	.nv.shared.reserved.0,"aw",@nobits
	.weak		__nv_reservedSMEM_offset_0_alias
	.size		__nv_reservedSMEM_offset_0_alias, 0, 0
	.other		__nv_reservedSMEM_offset_0_alias,@"STO_CUDA_RESERVED_SHARED STV_DEFAULT"
__nv_reservedSMEM_offset_0_alias:
	.zero		0


//--------------------- .nv.global                --------------------------
	.section	.nv.global,"aw",@nobits
.nv.global:
	.type		_ZN39_INTERNAL_396774c2_4_k_cu_990eea4f_29104cute1_E,@object
	.size		_ZN39_INTERNAL_396774c2_4_k_cu_990eea4f_29104cute1_E,(_ZN39_INTERNAL_396774c2_4_k_cu_990eea4f_29104cuda3std3__45__cpo6cbeginE - _ZN39_INTERNAL_396774c2_4_k_cu_990eea4f_29104cute1_E)
_ZN39_INTERNAL_396774c2_4_k_cu_990eea4f_29104cute1_E:
	.zero		1
	.type		_ZN39_INTERNAL_396774c2_4_k_cu_990eea4f_29104cuda3std3__45__cpo6cbeginE,@object
	.size		_ZN39_INTERNAL_396774c2_4_k_cu_990eea4f_29104cuda3std3__45__cpo6cbeginE,(_ZN39_INTERNAL_396774c2_4_k_cu_990eea4f_29104cuda3std3__48in_placeE - _ZN39_INTERNAL_396774c2_4_k_cu_990eea4f_29104cuda3std3__45__cpo6cbeginE)
_ZN39_INTERNAL_396774c2_4_k_cu_990eea4f_29104cuda3std3__45__cpo6cbeginE:
	.zero		1
	.type		_ZN39_INTERNAL_396774c2_4_k_cu_990eea4f_29104cuda3std3__48in_placeE,@object
	.size		_ZN39_INTERNAL_396774c2_4_k_cu_990eea4f_29104cuda3std3__48in_placeE,(_ZN39_INTERNAL_396774c2_4_k_cu_990eea4f_29104cuda3std6ranges3__45__cpo9iter_moveE - _ZN39_INTERNAL_396774c2_4_k_cu_990eea4f_29104cuda3std3__48in_placeE)
_ZN39_INTERNAL_396774c2_4_k_cu_990eea4f_29104cuda3std3__48in_placeE:
	.zero		1
	.type		_ZN39_INTERNAL_396774c2_4_k_cu_990eea4f_29104cuda3std6ranges3__45__cpo9iter_moveE,@object
	.size		_ZN39_INTERNAL_396774c2_4_k_cu_990eea4f_29104cuda3std6ranges3__45__cpo9iter_moveE,(_ZN39_INTERNAL_396774c2_4_k_cu_990eea4f_29104cuda3std3__45__cpo5beginE - _ZN39_INTERNAL_396774c2_4_k_cu_990eea4f_29104cuda3std6ranges3__45__cpo9iter_moveE)
_ZN39_INTERNAL_396774c2_4_k_cu_990eea4f_29104cuda3std6ranges3__45__cpo9iter_moveE:
	.zero		1
	.type		_ZN39_INTERNAL_396774c2_4_k_cu_990eea4f_29104cuda3std3__45__cpo5beginE,@object
	.size		_ZN39_INTERNAL_396774c2_4_k_cu_990eea4f_29104cuda3std3__45__cpo5beginE,(_ZN39_INTERNAL_396774c2_4_k_cu_990eea4f_29104cuda3std3__441_GLOBAL__N__396774c2_4_k_cu_990eea4f_29106ignoreE - _ZN39_INTERNAL_396774c2_4_k_cu_990eea4f_29104cuda3std3__45__cpo5beginE)
_ZN39_INTERNAL_396774c2_4_k_cu_990eea4f_29104cuda3std3__45__cpo5beginE:
	.zero		1
	.type		_ZN39_INTERNAL_396774c2_4_k_cu_990eea4f_29104cuda3std3__441_GLOBAL__N__396774c2_4_k_cu_990eea4f_29106ignoreE,@object
	.size		_ZN39_INTERNAL_396774c2_4_k_cu_990eea4f_29104cuda3std3__441_GLOBAL__N__396774c2_4_k_cu_990eea4f_29106ignoreE,(_ZN39_INTERNAL_396774c2_4_k_cu_990eea4f_29104cute7productE - _ZN39_INTERNAL_396774c2_4_k_cu_990eea4f_29104cuda3std3__441_GLOBAL__N__396774c2_4_k_cu_990eea4f_29106ignoreE)
_ZN39_INTERNAL_396774c2_4_k_cu_990eea4f_29104cuda3std3__441_GLOBAL__N__396774c2_4_k_cu_990eea4f_29106ignoreE:
	.zero		1
	.type		_ZN39_INTERNAL_396774c2_4_k_cu_990eea4f_29104cute7productE,@object
	.size		_ZN39_INTERNAL_396774c2_4_k_cu_990eea4f_29104cute7productE,(_ZN39_INTERNAL_396774c2_4_k_cu_990eea4f_29104cuda3std3__45__cpo3endE - _ZN39_INTERNAL_396774c2_4_k_cu_990eea4f_29104cute7productE)
_ZN39_INTERNAL_396774c2_4_k_cu_990eea4f_29104cute7productE:
	.zero		1
	.type		_ZN39_INTERNAL_396774c2_4_k_cu_990eea4f_29104cuda3std3__45__cpo3endE,@object
	.size		_ZN39_INTERNAL_396774c2_4_k_cu_990eea4f_29104cuda3std3__45__cpo3endE,(_ZN39_INTERNAL_396774c2_4_k_cu_990eea4f_29104cuda3std3__419piecewise_constructE - _ZN39_INTERNAL_396774c2_4_k_cu_990eea4f_29104cuda3std3__45__cpo3endE)
_ZN39_INTERNAL_396774c2_4_k_cu_990eea4f_29104cuda3std3__45__cpo3endE:
	.zero		1
	.type		_ZN39_INTERNAL_396774c2_4_k_cu_990eea4f_29104cuda3std3__419piecewise_constructE,@object
	.size		_ZN39_INTERNAL_396774c2_4_k_cu_990eea4f_29104cuda3std3__419piecewise_constructE,(_ZN39_INTERNAL_396774c2_4_k_cu_990eea4f_29104cuda3std3__45__cpo4cendE - _ZN39_INTERNAL_396774c2_4_k_cu_990eea4f_29104cuda3std3__419piecewise_constructE)
_ZN39_INTERNAL_396774c2_4_k_cu_990eea4f_29104cuda3std3__419piecewise_constructE:
	.zero		1
	.type		_ZN39_INTERNAL_396774c2_4_k_cu_990eea4f_29104cuda3std3__45__cpo4cendE,@object
	.size		_ZN39_INTERNAL_396774c2_4_k_cu_990eea4f_29104cuda3std3__45__cpo4cendE,(_ZN39_INTERNAL_396774c2_4_k_cu_990eea4f_29104cuda3std6ranges3__45__cpo4swapE - _ZN39_INTERNAL_396774c2_4_k_cu_990eea4f_29104cuda3std3__45__cpo4cendE)
_ZN39_INTERNAL_396774c2_4_k_cu_990eea4f_29104cuda3std3__45__cpo4cendE:
	.zero		1
	.type		_ZN39_INTERNAL_396774c2_4_k_cu_990eea4f_29104cuda3std6ranges3__45__cpo4swapE,@object
	.size		_ZN39_INTERNAL_396774c2_4_k_cu_990eea4f_29104cuda3std6ranges3__45__cpo4swapE,(.L_9 - _ZN39_INTERNAL_396774c2_4_k_cu_990eea4f_29104cuda3std6ranges3__45__cpo4swapE)
_ZN39_INTERNAL_396774c2_4_k_cu_990eea4f_29104cuda3std6ranges3__45__cpo4swapE:
	.zero		1
.L_9:


//--------------------- .nv.constant0._ZN7cutlass13device_kernelINS_4gemm6kernel13GemmUniversalIN4cute5tupleIJiiiiEEENS1_10collective13CollectiveMmaINS1_37MainloopSm90TmaGmmaWarpSpecializedFP8ILi6ENS5_IJNS4_1CILi1EEESB_SB_EEENS1_35KernelTmaWarpSpecializedCooperativeEEENS5_IJNSA_ILi256EEESF_NSA_ILi64EEEEEENS_12float_e4m3_tENS5_IJlSB_lEEESI_SJ_NS4_8TiledMMAINS4_8MMA_AtomIJNS4_4SM904GMMA31MMA_64x256x32_F32E4M3E4M3_SS_TNILNSN_7ScaleInE1ELSP_1EEEEEENS4_6LayoutINS5_IJNSA_ILi2EEESB_SB_EEENS5_IJSB_NSA_ILi0EEESV_EEEEENS5_IJNS4_10UnderscoreESY_SY_EEEEENS4_13SM90_TMA_LOADENS4_14ComposedLayoutINS4_7SwizzleILi2ELi4ELi3EEENS4_18smem_ptr_flag_bitsILi8EEENSS_INS5_IJNSA_ILi8EEESG_EEENS5_IJSG_SB_EEEEEEEvNS4_8identityES11_S1B_vS1C_EENS_8epilogue10collective18CollectiveEpilogueINS1E_22Sm90TmaWarpSpecializedILi4ELi2ELi16ELb0ELb0EEEJSH_NS5_IJNSA_ILi128EEENSA_ILi32EEEEEESI_SJ_SI_SJ_NS1E_6fusion15FusionCallbacksIS1I_NS1M_17LinCombPerRowBiasISI_fSI_SI_fLi16ELNS_15FloatRoundStyleE2EEESH_S1L_JEEES11_NS12_INS13_ILi1ELi4ELi3EEES16_NSS_INS5_IJS17_S1K_EEENS5_IJS1K_SB_EEEEEEENS4_39AutoVectorizingCopyWithAssumedAlignmentILi128EEENS4_14SM90_TMA_STOREES1W_S1Y_NS4_9Copy_AtomIJNS4_17SM90_U32x4_STSM_NENS_6half_tEEEEvEEEvvEEEEvNT_6ParamsE --------------------------
	.section	.nv.constant0._ZN7cutlass13device_kernelINS_4gemm6kernel13GemmUniversalIN4cute5tupleIJiiiiEEENS1_10collective13CollectiveMmaINS1_37MainloopSm90TmaGmmaWarpSpecializedFP8ILi6ENS5_IJNS4_1CILi1EEESB_SB_EEENS1_35KernelTmaWarpSpecializedCooperativeEEENS5_IJNSA_ILi256EEESF_NSA_ILi64EEEEEENS_12float_e4m3_tENS5_IJlSB_lEEESI_SJ_NS4_8TiledMMAINS4_8MMA_AtomIJNS4_4SM904GMMA31MMA_64x256x32_F32E4M3E4M3_SS_TNILNSN_7ScaleInE1ELSP_1EEEEEENS4_6LayoutINS5_IJNSA_ILi2EEESB_SB_EEENS5_IJSB_NSA_ILi0EEESV_EEEEENS5_IJNS4_10UnderscoreESY_SY_EEEEENS4_13SM90_TMA_LOADENS4_14ComposedLayoutINS4_7SwizzleILi2ELi4ELi3EEENS4_18smem_ptr_flag_bitsILi8EEENSS_INS5_IJNSA_ILi8EEESG_EEENS5_IJSG_SB_EEEEEEEvNS4_8identityES11_S1B_vS1C_EENS_8epilogue10collective18CollectiveEpilogueINS1E_22Sm90TmaWarpSpecializedILi4ELi2ELi16ELb0ELb0EEEJSH_NS5_IJNSA_ILi128EEENSA_ILi32EEEEEESI_SJ_SI_SJ_NS1E_6fusion15FusionCallbacksIS1I_NS1M_17LinCombPerRowBiasISI_fSI_SI_fLi16ELNS_15FloatRoundStyleE2EEESH_S1L_JEEES11_NS12_INS13_ILi1ELi4ELi3EEES16_NSS_INS5_IJS17_S1K_EEENS5_IJS1K_SB_EEEEEEENS4_39AutoVectorizingCopyWithAssumedAlignmentILi128EEENS4_14SM90_TMA_STOREES1W_S1Y_NS4_9Copy_AtomIJNS4_17SM90_U32x4_STSM_NENS_6half_tEEEEvEEEvvEEEEvNT_6ParamsE,"a",@progbits
	.sectionflags	@""
	.align	4
.nv.constant0._ZN7cutlass13device_kernelINS_4gemm6kernel13GemmUniversalIN4cute5tupleIJiiiiEEENS1_10collective13CollectiveMmaINS1_37MainloopSm90TmaGmmaWarpSpecializedFP8ILi6ENS5_IJNS4_1CILi1EEESB_SB_EEENS1_35KernelTmaWarpSpecializedCooperativeEEENS5_IJNSA_ILi256EEESF_NSA_ILi64EEEEEENS_12float_e4m3_tENS5_IJlSB_lEEESI_SJ_NS4_8TiledMMAINS4_8MMA_AtomIJNS4_4SM904GMMA31MMA_64x256x32_F32E4M3E4M3_SS_TNILNSN_7ScaleInE1ELSP_1EEEEEENS4_6LayoutINS5_IJNSA_ILi2EEESB_SB_EEENS5_IJSB_NSA_ILi0EEESV_EEEEENS5_IJNS4_10UnderscoreESY_SY_EEEEENS4_13SM90_TMA_LOADENS4_14ComposedLayoutINS4_7SwizzleILi2ELi4ELi3EEENS4_18smem_ptr_flag_bitsILi8EEENSS_INS5_IJNSA_ILi8EEESG_EEENS5_IJSG_SB_EEEEEEEvNS4_8identityES11_S1B_vS1C_EENS_8epilogue10collective18CollectiveEpilogueINS1E_22Sm90TmaWarpSpecializedILi4ELi2ELi16ELb0ELb0EEEJSH_NS5_IJNSA_ILi128EEENSA_ILi32EEEEEESI_SJ_SI_SJ_NS1E_6fusion15FusionCallbacksIS1I_NS1M_17LinCombPerRowBiasISI_fSI_SI_fLi16ELNS_15FloatRoundStyleE2EEESH_S1L_JEEES11_NS12_INS13_ILi1ELi4ELi3EEES16_NSS_INS5_IJS17_S1K_EEENS5_IJS1K_SB_EEEEEEENS4_39AutoVectorizingCopyWithAssumedAlignmentILi128EEENS4_14SM90_TMA_STOREES1W_S1Y_NS4_9Copy_AtomIJNS4_17SM90_U32x4_STSM_NENS_6half_tEEEEvEEEvvEEEEvNT_6ParamsE:
	.zero		2432


//--------------------- SYMBOLS --------------------------

	.type		.nv.reservedSmem.offset0,@object
	.size		.nv.reservedSmem.offset0,0x4
	.type		__assertfail,@function
